//
// Generated by NVIDIA NVVM Compiler
//
// Compiler Build ID: CL-36424714
// Cuda compilation tools, release 13.0, V13.0.88
// Based on NVVM 20.0.0
//

.version 9.0
.target sm_100
.address_size 64

	// .globl	_Z15gpu_vram_kernelPmmS_Pi

.visible .entry _Z15gpu_vram_kernelPmmS_Pi(
	.param .u64 .ptr .align 1 _Z15gpu_vram_kernelPmmS_Pi_param_0,
	.param .u64 _Z15gpu_vram_kernelPmmS_Pi_param_1,
	.param .u64 .ptr .align 1 _Z15gpu_vram_kernelPmmS_Pi_param_2,
	.param .u64 .ptr .align 1 _Z15gpu_vram_kernelPmmS_Pi_param_3
)
{
	.reg .pred 	%p<3>;
	.reg .b32 	%r<7>;
	.reg .b64 	%rd<18011>;

	ld.param.u64 	%rd18004, [_Z15gpu_vram_kernelPmmS_Pi_param_0];
	ld.param.u64 	%rd18005, [_Z15gpu_vram_kernelPmmS_Pi_param_1];
	ld.param.u64 	%rd2, [_Z15gpu_vram_kernelPmmS_Pi_param_2];
	ld.param.u64 	%rd3, [_Z15gpu_vram_kernelPmmS_Pi_param_3];
	cvta.to.global.u64 	%rd18006, %rd18004;
	mov.u32 	%r1, %ctaid.x;
	mov.u32 	%r2, %ntid.x;
	mov.u32 	%r3, %tid.x;
	mad.lo.s32 	%r4, %r1, %r2, %r3;
	mul.lo.s32 	%r5, %r4, 6;
	mul.wide.s32 	%rd18007, %r5, 8;
	add.s64 	%rd1, %rd18006, %rd18007;
	ld.global.u64 	%rd22, [%rd1];
	ld.global.u64 	%rd23, [%rd1+8];
	ld.global.u64 	%rd24, [%rd1+16];
	ld.global.u64 	%rd25, [%rd1+24];
	ld.global.u64 	%rd26, [%rd1+32];
	ld.global.u64 	%rd27, [%rd1+40];
	mov.b64 	%rd17992, 1;
	mov.b64 	%rd17993, 2;
	mov.b64 	%rd17994, 3;
	mov.b64 	%rd17995, 4;
	mov.b64 	%rd17996, 5;
	mov.b64 	%rd17997, 6;
	// begin inline asm
	add.cc.u64 %rd22, %rd22, %rd17992;
	addc.cc.u64 %rd23, %rd23, %rd17993;
	addc.cc.u64 %rd24, %rd24, %rd17994;
	addc.cc.u64 %rd25, %rd25, %rd17995;
	addc.cc.u64 %rd26, %rd26, %rd17996;
	addc.u64 %rd27, %rd27, %rd17997;
	
	// end inline asm
	st.global.u64 	[%rd1], %rd22;
	st.global.u64 	[%rd1+8], %rd23;
	st.global.u64 	[%rd1+16], %rd24;
	st.global.u64 	[%rd1+24], %rd25;
	st.global.u64 	[%rd1+32], %rd26;
	st.global.u64 	[%rd1+40], %rd27;
	// begin inline asm
	add.cc.u64 %rd22, %rd22, %rd17992;
	addc.cc.u64 %rd23, %rd23, %rd17993;
	addc.cc.u64 %rd24, %rd24, %rd17994;
	addc.cc.u64 %rd25, %rd25, %rd17995;
	addc.cc.u64 %rd26, %rd26, %rd17996;
	addc.u64 %rd27, %rd27, %rd17997;
	
	// end inline asm
	st.global.u64 	[%rd1], %rd22;
	st.global.u64 	[%rd1+8], %rd23;
	st.global.u64 	[%rd1+16], %rd24;
	st.global.u64 	[%rd1+24], %rd25;
	st.global.u64 	[%rd1+32], %rd26;
	st.global.u64 	[%rd1+40], %rd27;
	// begin inline asm
	add.cc.u64 %rd22, %rd22, %rd17992;
	addc.cc.u64 %rd23, %rd23, %rd17993;
	addc.cc.u64 %rd24, %rd24, %rd17994;
	addc.cc.u64 %rd25, %rd25, %rd17995;
	addc.cc.u64 %rd26, %rd26, %rd17996;
	addc.u64 %rd27, %rd27, %rd17997;
	
	// end inline asm
	st.global.u64 	[%rd1], %rd22;
	st.global.u64 	[%rd1+8], %rd23;
	st.global.u64 	[%rd1+16], %rd24;
	st.global.u64 	[%rd1+24], %rd25;
	st.global.u64 	[%rd1+32], %rd26;
	st.global.u64 	[%rd1+40], %rd27;
	// begin inline asm
	add.cc.u64 %rd22, %rd22, %rd17992;
	addc.cc.u64 %rd23, %rd23, %rd17993;
	addc.cc.u64 %rd24, %rd24, %rd17994;
	addc.cc.u64 %rd25, %rd25, %rd17995;
	addc.cc.u64 %rd26, %rd26, %rd17996;
	addc.u64 %rd27, %rd27, %rd17997;
	
	// end inline asm
	st.global.u64 	[%rd1], %rd22;
	st.global.u64 	[%rd1+8], %rd23;
	st.global.u64 	[%rd1+16], %rd24;
	st.global.u64 	[%rd1+24], %rd25;
	st.global.u64 	[%rd1+32], %rd26;
	st.global.u64 	[%rd1+40], %rd27;
	// begin inline asm
	add.cc.u64 %rd22, %rd22, %rd17992;
	addc.cc.u64 %rd23, %rd23, %rd17993;
	addc.cc.u64 %rd24, %rd24, %rd17994;
	addc.cc.u64 %rd25, %rd25, %rd17995;
	addc.cc.u64 %rd26, %rd26, %rd17996;
	addc.u64 %rd27, %rd27, %rd17997;
	
	// end inline asm
	st.global.u64 	[%rd1], %rd22;
	st.global.u64 	[%rd1+8], %rd23;
	st.global.u64 	[%rd1+16], %rd24;
	st.global.u64 	[%rd1+24], %rd25;
	st.global.u64 	[%rd1+32], %rd26;
	st.global.u64 	[%rd1+40], %rd27;
	// begin inline asm
	add.cc.u64 %rd22, %rd22, %rd17992;
	addc.cc.u64 %rd23, %rd23, %rd17993;
	addc.cc.u64 %rd24, %rd24, %rd17994;
	addc.cc.u64 %rd25, %rd25, %rd17995;
	addc.cc.u64 %rd26, %rd26, %rd17996;
	addc.u64 %rd27, %rd27, %rd17997;
	
	// end inline asm
	st.global.u64 	[%rd1], %rd22;
	st.global.u64 	[%rd1+8], %rd23;
	st.global.u64 	[%rd1+16], %rd24;
	st.global.u64 	[%rd1+24], %rd25;
	st.global.u64 	[%rd1+32], %rd26;
	st.global.u64 	[%rd1+40], %rd27;
	// begin inline asm
	add.cc.u64 %rd22, %rd22, %rd17992;
	addc.cc.u64 %rd23, %rd23, %rd17993;
	addc.cc.u64 %rd24, %rd24, %rd17994;
	addc.cc.u64 %rd25, %rd25, %rd17995;
	addc.cc.u64 %rd26, %rd26, %rd17996;
	addc.u64 %rd27, %rd27, %rd17997;
	
	// end inline asm
	st.global.u64 	[%rd1], %rd22;
	st.global.u64 	[%rd1+8], %rd23;
	st.global.u64 	[%rd1+16], %rd24;
	st.global.u64 	[%rd1+24], %rd25;
	st.global.u64 	[%rd1+32], %rd26;
	st.global.u64 	[%rd1+40], %rd27;
	// begin inline asm
	add.cc.u64 %rd22, %rd22, %rd17992;
	addc.cc.u64 %rd23, %rd23, %rd17993;
	addc.cc.u64 %rd24, %rd24, %rd17994;
	addc.cc.u64 %rd25, %rd25, %rd17995;
	addc.cc.u64 %rd26, %rd26, %rd17996;
	addc.u64 %rd27, %rd27, %rd17997;
	
	// end inline asm
	st.global.u64 	[%rd1], %rd22;
	st.global.u64 	[%rd1+8], %rd23;
	st.global.u64 	[%rd1+16], %rd24;
	st.global.u64 	[%rd1+24], %rd25;
	st.global.u64 	[%rd1+32], %rd26;
	st.global.u64 	[%rd1+40], %rd27;
	// begin inline asm
	add.cc.u64 %rd22, %rd22, %rd17992;
	addc.cc.u64 %rd23, %rd23, %rd17993;
	addc.cc.u64 %rd24, %rd24, %rd17994;
	addc.cc.u64 %rd25, %rd25, %rd17995;
	addc.cc.u64 %rd26, %rd26, %rd17996;
	addc.u64 %rd27, %rd27, %rd17997;
	
	// end inline asm
	st.global.u64 	[%rd1], %rd22;
	st.global.u64 	[%rd1+8], %rd23;
	st.global.u64 	[%rd1+16], %rd24;
	st.global.u64 	[%rd1+24], %rd25;
	st.global.u64 	[%rd1+32], %rd26;
	st.global.u64 	[%rd1+40], %rd27;
	// begin inline asm
	add.cc.u64 %rd22, %rd22, %rd17992;
	addc.cc.u64 %rd23, %rd23, %rd17993;
	addc.cc.u64 %rd24, %rd24, %rd17994;
	addc.cc.u64 %rd25, %rd25, %rd17995;
	addc.cc.u64 %rd26, %rd26, %rd17996;
	addc.u64 %rd27, %rd27, %rd17997;
	
	// end inline asm
	st.global.u64 	[%rd1], %rd22;
	st.global.u64 	[%rd1+8], %rd23;
	st.global.u64 	[%rd1+16], %rd24;
	st.global.u64 	[%rd1+24], %rd25;
	st.global.u64 	[%rd1+32], %rd26;
	st.global.u64 	[%rd1+40], %rd27;
	// begin inline asm
	add.cc.u64 %rd22, %rd22, %rd17992;
	addc.cc.u64 %rd23, %rd23, %rd17993;
	addc.cc.u64 %rd24, %rd24, %rd17994;
	addc.cc.u64 %rd25, %rd25, %rd17995;
	addc.cc.u64 %rd26, %rd26, %rd17996;
	addc.u64 %rd27, %rd27, %rd17997;
	
	// end inline asm
	st.global.u64 	[%rd1], %rd22;
	st.global.u64 	[%rd1+8], %rd23;
	st.global.u64 	[%rd1+16], %rd24;
	st.global.u64 	[%rd1+24], %rd25;
	st.global.u64 	[%rd1+32], %rd26;
	st.global.u64 	[%rd1+40], %rd27;
	// begin inline asm
	add.cc.u64 %rd22, %rd22, %rd17992;
	addc.cc.u64 %rd23, %rd23, %rd17993;
	addc.cc.u64 %rd24, %rd24, %rd17994;
	addc.cc.u64 %rd25, %rd25, %rd17995;
	addc.cc.u64 %rd26, %rd26, %rd17996;
	addc.u64 %rd27, %rd27, %rd17997;
	
	// end inline asm
	st.global.u64 	[%rd1], %rd22;
	st.global.u64 	[%rd1+8], %rd23;
	st.global.u64 	[%rd1+16], %rd24;
	st.global.u64 	[%rd1+24], %rd25;
	st.global.u64 	[%rd1+32], %rd26;
	st.global.u64 	[%rd1+40], %rd27;
	// begin inline asm
	add.cc.u64 %rd22, %rd22, %rd17992;
	addc.cc.u64 %rd23, %rd23, %rd17993;
	addc.cc.u64 %rd24, %rd24, %rd17994;
	addc.cc.u64 %rd25, %rd25, %rd17995;
	addc.cc.u64 %rd26, %rd26, %rd17996;
	addc.u64 %rd27, %rd27, %rd17997;
	
	// end inline asm
	st.global.u64 	[%rd1], %rd22;
	st.global.u64 	[%rd1+8], %rd23;
	st.global.u64 	[%rd1+16], %rd24;
	st.global.u64 	[%rd1+24], %rd25;
	st.global.u64 	[%rd1+32], %rd26;
	st.global.u64 	[%rd1+40], %rd27;
	// begin inline asm
	add.cc.u64 %rd22, %rd22, %rd17992;
	addc.cc.u64 %rd23, %rd23, %rd17993;
	addc.cc.u64 %rd24, %rd24, %rd17994;
	addc.cc.u64 %rd25, %rd25, %rd17995;
	addc.cc.u64 %rd26, %rd26, %rd17996;
	addc.u64 %rd27, %rd27, %rd17997;
	
	// end inline asm
	st.global.u64 	[%rd1], %rd22;
	st.global.u64 	[%rd1+8], %rd23;
	st.global.u64 	[%rd1+16], %rd24;
	st.global.u64 	[%rd1+24], %rd25;
	st.global.u64 	[%rd1+32], %rd26;
	st.global.u64 	[%rd1+40], %rd27;
	// begin inline asm
	add.cc.u64 %rd22, %rd22, %rd17992;
	addc.cc.u64 %rd23, %rd23, %rd17993;
	addc.cc.u64 %rd24, %rd24, %rd17994;
	addc.cc.u64 %rd25, %rd25, %rd17995;
	addc.cc.u64 %rd26, %rd26, %rd17996;
	addc.u64 %rd27, %rd27, %rd17997;
	
	// end inline asm
	st.global.u64 	[%rd1], %rd22;
	st.global.u64 	[%rd1+8], %rd23;
	st.global.u64 	[%rd1+16], %rd24;
	st.global.u64 	[%rd1+24], %rd25;
	st.global.u64 	[%rd1+32], %rd26;
	st.global.u64 	[%rd1+40], %rd27;
	// begin inline asm
	add.cc.u64 %rd22, %rd22, %rd17992;
	addc.cc.u64 %rd23, %rd23, %rd17993;
	addc.cc.u64 %rd24, %rd24, %rd17994;
	addc.cc.u64 %rd25, %rd25, %rd17995;
	addc.cc.u64 %rd26, %rd26, %rd17996;
	addc.u64 %rd27, %rd27, %rd17997;
	
	// end inline asm
	st.global.u64 	[%rd1], %rd22;
	st.global.u64 	[%rd1+8], %rd23;
	st.global.u64 	[%rd1+16], %rd24;
	st.global.u64 	[%rd1+24], %rd25;
	st.global.u64 	[%rd1+32], %rd26;
	st.global.u64 	[%rd1+40], %rd27;
	// begin inline asm
	add.cc.u64 %rd22, %rd22, %rd17992;
	addc.cc.u64 %rd23, %rd23, %rd17993;
	addc.cc.u64 %rd24, %rd24, %rd17994;
	addc.cc.u64 %rd25, %rd25, %rd17995;
	addc.cc.u64 %rd26, %rd26, %rd17996;
	addc.u64 %rd27, %rd27, %rd17997;
	
	// end inline asm
	st.global.u64 	[%rd1], %rd22;
	st.global.u64 	[%rd1+8], %rd23;
	st.global.u64 	[%rd1+16], %rd24;
	st.global.u64 	[%rd1+24], %rd25;
	st.global.u64 	[%rd1+32], %rd26;
	st.global.u64 	[%rd1+40], %rd27;
	// begin inline asm
	add.cc.u64 %rd22, %rd22, %rd17992;
	addc.cc.u64 %rd23, %rd23, %rd17993;
	addc.cc.u64 %rd24, %rd24, %rd17994;
	addc.cc.u64 %rd25, %rd25, %rd17995;
	addc.cc.u64 %rd26, %rd26, %rd17996;
	addc.u64 %rd27, %rd27, %rd17997;
	
	// end inline asm
	st.global.u64 	[%rd1], %rd22;
	st.global.u64 	[%rd1+8], %rd23;
	st.global.u64 	[%rd1+16], %rd24;
	st.global.u64 	[%rd1+24], %rd25;
	st.global.u64 	[%rd1+32], %rd26;
	st.global.u64 	[%rd1+40], %rd27;
	// begin inline asm
	add.cc.u64 %rd22, %rd22, %rd17992;
	addc.cc.u64 %rd23, %rd23, %rd17993;
	addc.cc.u64 %rd24, %rd24, %rd17994;
	addc.cc.u64 %rd25, %rd25, %rd17995;
	addc.cc.u64 %rd26, %rd26, %rd17996;
	addc.u64 %rd27, %rd27, %rd17997;
	
	// end inline asm
	st.global.u64 	[%rd1], %rd22;
	st.global.u64 	[%rd1+8], %rd23;
	st.global.u64 	[%rd1+16], %rd24;
	st.global.u64 	[%rd1+24], %rd25;
	st.global.u64 	[%rd1+32], %rd26;
	st.global.u64 	[%rd1+40], %rd27;
	// begin inline asm
	add.cc.u64 %rd22, %rd22, %rd17992;
	addc.cc.u64 %rd23, %rd23, %rd17993;
	addc.cc.u64 %rd24, %rd24, %rd17994;
	addc.cc.u64 %rd25, %rd25, %rd17995;
	addc.cc.u64 %rd26, %rd26, %rd17996;
	addc.u64 %rd27, %rd27, %rd17997;
	
	// end inline asm
	st.global.u64 	[%rd1], %rd22;
	st.global.u64 	[%rd1+8], %rd23;
	st.global.u64 	[%rd1+16], %rd24;
	st.global.u64 	[%rd1+24], %rd25;
	st.global.u64 	[%rd1+32], %rd26;
	st.global.u64 	[%rd1+40], %rd27;
	// begin inline asm
	add.cc.u64 %rd22, %rd22, %rd17992;
	addc.cc.u64 %rd23, %rd23, %rd17993;
	addc.cc.u64 %rd24, %rd24, %rd17994;
	addc.cc.u64 %rd25, %rd25, %rd17995;
	addc.cc.u64 %rd26, %rd26, %rd17996;
	addc.u64 %rd27, %rd27, %rd17997;
	
	// end inline asm
	st.global.u64 	[%rd1], %rd22;
	st.global.u64 	[%rd1+8], %rd23;
	st.global.u64 	[%rd1+16], %rd24;
	st.global.u64 	[%rd1+24], %rd25;
	st.global.u64 	[%rd1+32], %rd26;
	st.global.u64 	[%rd1+40], %rd27;
	// begin inline asm
	add.cc.u64 %rd22, %rd22, %rd17992;
	addc.cc.u64 %rd23, %rd23, %rd17993;
	addc.cc.u64 %rd24, %rd24, %rd17994;
	addc.cc.u64 %rd25, %rd25, %rd17995;
	addc.cc.u64 %rd26, %rd26, %rd17996;
	addc.u64 %rd27, %rd27, %rd17997;
	
	// end inline asm
	st.global.u64 	[%rd1], %rd22;
	st.global.u64 	[%rd1+8], %rd23;
	st.global.u64 	[%rd1+16], %rd24;
	st.global.u64 	[%rd1+24], %rd25;
	st.global.u64 	[%rd1+32], %rd26;
	st.global.u64 	[%rd1+40], %rd27;
	// begin inline asm
	add.cc.u64 %rd22, %rd22, %rd17992;
	addc.cc.u64 %rd23, %rd23, %rd17993;
	addc.cc.u64 %rd24, %rd24, %rd17994;
	addc.cc.u64 %rd25, %rd25, %rd17995;
	addc.cc.u64 %rd26, %rd26, %rd17996;
	addc.u64 %rd27, %rd27, %rd17997;
	
	// end inline asm
	st.global.u64 	[%rd1], %rd22;
	st.global.u64 	[%rd1+8], %rd23;
	st.global.u64 	[%rd1+16], %rd24;
	st.global.u64 	[%rd1+24], %rd25;
	st.global.u64 	[%rd1+32], %rd26;
	st.global.u64 	[%rd1+40], %rd27;
	// begin inline asm
	add.cc.u64 %rd22, %rd22, %rd17992;
	addc.cc.u64 %rd23, %rd23, %rd17993;
	addc.cc.u64 %rd24, %rd24, %rd17994;
	addc.cc.u64 %rd25, %rd25, %rd17995;
	addc.cc.u64 %rd26, %rd26, %rd17996;
	addc.u64 %rd27, %rd27, %rd17997;
	
	// end inline asm
	st.global.u64 	[%rd1], %rd22;
	st.global.u64 	[%rd1+8], %rd23;
	st.global.u64 	[%rd1+16], %rd24;
	st.global.u64 	[%rd1+24], %rd25;
	st.global.u64 	[%rd1+32], %rd26;
	st.global.u64 	[%rd1+40], %rd27;
	// begin inline asm
	add.cc.u64 %rd22, %rd22, %rd17992;
	addc.cc.u64 %rd23, %rd23, %rd17993;
	addc.cc.u64 %rd24, %rd24, %rd17994;
	addc.cc.u64 %rd25, %rd25, %rd17995;
	addc.cc.u64 %rd26, %rd26, %rd17996;
	addc.u64 %rd27, %rd27, %rd17997;
	
	// end inline asm
	st.global.u64 	[%rd1], %rd22;
	st.global.u64 	[%rd1+8], %rd23;
	st.global.u64 	[%rd1+16], %rd24;
	st.global.u64 	[%rd1+24], %rd25;
	st.global.u64 	[%rd1+32], %rd26;
	st.global.u64 	[%rd1+40], %rd27;
	// begin inline asm
	add.cc.u64 %rd22, %rd22, %rd17992;
	addc.cc.u64 %rd23, %rd23, %rd17993;
	addc.cc.u64 %rd24, %rd24, %rd17994;
	addc.cc.u64 %rd25, %rd25, %rd17995;
	addc.cc.u64 %rd26, %rd26, %rd17996;
	addc.u64 %rd27, %rd27, %rd17997;
	
	// end inline asm
	st.global.u64 	[%rd1], %rd22;
	st.global.u64 	[%rd1+8], %rd23;
	st.global.u64 	[%rd1+16], %rd24;
	st.global.u64 	[%rd1+24], %rd25;
	st.global.u64 	[%rd1+32], %rd26;
	st.global.u64 	[%rd1+40], %rd27;
	// begin inline asm
	add.cc.u64 %rd22, %rd22, %rd17992;
	addc.cc.u64 %rd23, %rd23, %rd17993;
	addc.cc.u64 %rd24, %rd24, %rd17994;
	addc.cc.u64 %rd25, %rd25, %rd17995;
	addc.cc.u64 %rd26, %rd26, %rd17996;
	addc.u64 %rd27, %rd27, %rd17997;
	
	// end inline asm
	st.global.u64 	[%rd1], %rd22;
	st.global.u64 	[%rd1+8], %rd23;
	st.global.u64 	[%rd1+16], %rd24;
	st.global.u64 	[%rd1+24], %rd25;
	st.global.u64 	[%rd1+32], %rd26;
	st.global.u64 	[%rd1+40], %rd27;
	// begin inline asm
	add.cc.u64 %rd22, %rd22, %rd17992;
	addc.cc.u64 %rd23, %rd23, %rd17993;
	addc.cc.u64 %rd24, %rd24, %rd17994;
	addc.cc.u64 %rd25, %rd25, %rd17995;
	addc.cc.u64 %rd26, %rd26, %rd17996;
	addc.u64 %rd27, %rd27, %rd17997;
	
	// end inline asm
	st.global.u64 	[%rd1], %rd22;
	st.global.u64 	[%rd1+8], %rd23;
	st.global.u64 	[%rd1+16], %rd24;
	st.global.u64 	[%rd1+24], %rd25;
	st.global.u64 	[%rd1+32], %rd26;
	st.global.u64 	[%rd1+40], %rd27;
	// begin inline asm
	add.cc.u64 %rd22, %rd22, %rd17992;
	addc.cc.u64 %rd23, %rd23, %rd17993;
	addc.cc.u64 %rd24, %rd24, %rd17994;
	addc.cc.u64 %rd25, %rd25, %rd17995;
	addc.cc.u64 %rd26, %rd26, %rd17996;
	addc.u64 %rd27, %rd27, %rd17997;
	
	// end inline asm
	st.global.u64 	[%rd1], %rd22;
	st.global.u64 	[%rd1+8], %rd23;
	st.global.u64 	[%rd1+16], %rd24;
	st.global.u64 	[%rd1+24], %rd25;
	st.global.u64 	[%rd1+32], %rd26;
	st.global.u64 	[%rd1+40], %rd27;
	// begin inline asm
	add.cc.u64 %rd22, %rd22, %rd17992;
	addc.cc.u64 %rd23, %rd23, %rd17993;
	addc.cc.u64 %rd24, %rd24, %rd17994;
	addc.cc.u64 %rd25, %rd25, %rd17995;
	addc.cc.u64 %rd26, %rd26, %rd17996;
	addc.u64 %rd27, %rd27, %rd17997;
	
	// end inline asm
	st.global.u64 	[%rd1], %rd22;
	st.global.u64 	[%rd1+8], %rd23;
	st.global.u64 	[%rd1+16], %rd24;
	st.global.u64 	[%rd1+24], %rd25;
	st.global.u64 	[%rd1+32], %rd26;
	st.global.u64 	[%rd1+40], %rd27;
	// begin inline asm
	add.cc.u64 %rd22, %rd22, %rd17992;
	addc.cc.u64 %rd23, %rd23, %rd17993;
	addc.cc.u64 %rd24, %rd24, %rd17994;
	addc.cc.u64 %rd25, %rd25, %rd17995;
	addc.cc.u64 %rd26, %rd26, %rd17996;
	addc.u64 %rd27, %rd27, %rd17997;
	
	// end inline asm
	st.global.u64 	[%rd1], %rd22;
	st.global.u64 	[%rd1+8], %rd23;
	st.global.u64 	[%rd1+16], %rd24;
	st.global.u64 	[%rd1+24], %rd25;
	st.global.u64 	[%rd1+32], %rd26;
	st.global.u64 	[%rd1+40], %rd27;
	// begin inline asm
	add.cc.u64 %rd22, %rd22, %rd17992;
	addc.cc.u64 %rd23, %rd23, %rd17993;
	addc.cc.u64 %rd24, %rd24, %rd17994;
	addc.cc.u64 %rd25, %rd25, %rd17995;
	addc.cc.u64 %rd26, %rd26, %rd17996;
	addc.u64 %rd27, %rd27, %rd17997;
	
	// end inline asm
	st.global.u64 	[%rd1], %rd22;
	st.global.u64 	[%rd1+8], %rd23;
	st.global.u64 	[%rd1+16], %rd24;
	st.global.u64 	[%rd1+24], %rd25;
	st.global.u64 	[%rd1+32], %rd26;
	st.global.u64 	[%rd1+40], %rd27;
	// begin inline asm
	add.cc.u64 %rd22, %rd22, %rd17992;
	addc.cc.u64 %rd23, %rd23, %rd17993;
	addc.cc.u64 %rd24, %rd24, %rd17994;
	addc.cc.u64 %rd25, %rd25, %rd17995;
	addc.cc.u64 %rd26, %rd26, %rd17996;
	addc.u64 %rd27, %rd27, %rd17997;
	
	// end inline asm
	st.global.u64 	[%rd1], %rd22;
	st.global.u64 	[%rd1+8], %rd23;
	st.global.u64 	[%rd1+16], %rd24;
	st.global.u64 	[%rd1+24], %rd25;
	st.global.u64 	[%rd1+32], %rd26;
	st.global.u64 	[%rd1+40], %rd27;
	// begin inline asm
	add.cc.u64 %rd22, %rd22, %rd17992;
	addc.cc.u64 %rd23, %rd23, %rd17993;
	addc.cc.u64 %rd24, %rd24, %rd17994;
	addc.cc.u64 %rd25, %rd25, %rd17995;
	addc.cc.u64 %rd26, %rd26, %rd17996;
	addc.u64 %rd27, %rd27, %rd17997;
	
	// end inline asm
	st.global.u64 	[%rd1], %rd22;
	st.global.u64 	[%rd1+8], %rd23;
	st.global.u64 	[%rd1+16], %rd24;
	st.global.u64 	[%rd1+24], %rd25;
	st.global.u64 	[%rd1+32], %rd26;
	st.global.u64 	[%rd1+40], %rd27;
	// begin inline asm
	add.cc.u64 %rd22, %rd22, %rd17992;
	addc.cc.u64 %rd23, %rd23, %rd17993;
	addc.cc.u64 %rd24, %rd24, %rd17994;
	addc.cc.u64 %rd25, %rd25, %rd17995;
	addc.cc.u64 %rd26, %rd26, %rd17996;
	addc.u64 %rd27, %rd27, %rd17997;
	
	// end inline asm
	st.global.u64 	[%rd1], %rd22;
	st.global.u64 	[%rd1+8], %rd23;
	st.global.u64 	[%rd1+16], %rd24;
	st.global.u64 	[%rd1+24], %rd25;
	st.global.u64 	[%rd1+32], %rd26;
	st.global.u64 	[%rd1+40], %rd27;
	// begin inline asm
	add.cc.u64 %rd22, %rd22, %rd17992;
	addc.cc.u64 %rd23, %rd23, %rd17993;
	addc.cc.u64 %rd24, %rd24, %rd17994;
	addc.cc.u64 %rd25, %rd25, %rd17995;
	addc.cc.u64 %rd26, %rd26, %rd17996;
	addc.u64 %rd27, %rd27, %rd17997;
	
	// end inline asm
	st.global.u64 	[%rd1], %rd22;
	st.global.u64 	[%rd1+8], %rd23;
	st.global.u64 	[%rd1+16], %rd24;
	st.global.u64 	[%rd1+24], %rd25;
	st.global.u64 	[%rd1+32], %rd26;
	st.global.u64 	[%rd1+40], %rd27;
	// begin inline asm
	add.cc.u64 %rd22, %rd22, %rd17992;
	addc.cc.u64 %rd23, %rd23, %rd17993;
	addc.cc.u64 %rd24, %rd24, %rd17994;
	addc.cc.u64 %rd25, %rd25, %rd17995;
	addc.cc.u64 %rd26, %rd26, %rd17996;
	addc.u64 %rd27, %rd27, %rd17997;
	
	// end inline asm
	st.global.u64 	[%rd1], %rd22;
	st.global.u64 	[%rd1+8], %rd23;
	st.global.u64 	[%rd1+16], %rd24;
	st.global.u64 	[%rd1+24], %rd25;
	st.global.u64 	[%rd1+32], %rd26;
	st.global.u64 	[%rd1+40], %rd27;
	// begin inline asm
	add.cc.u64 %rd22, %rd22, %rd17992;
	addc.cc.u64 %rd23, %rd23, %rd17993;
	addc.cc.u64 %rd24, %rd24, %rd17994;
	addc.cc.u64 %rd25, %rd25, %rd17995;
	addc.cc.u64 %rd26, %rd26, %rd17996;
	addc.u64 %rd27, %rd27, %rd17997;
	
	// end inline asm
	st.global.u64 	[%rd1], %rd22;
	st.global.u64 	[%rd1+8], %rd23;
	st.global.u64 	[%rd1+16], %rd24;
	st.global.u64 	[%rd1+24], %rd25;
	st.global.u64 	[%rd1+32], %rd26;
	st.global.u64 	[%rd1+40], %rd27;
	// begin inline asm
	add.cc.u64 %rd22, %rd22, %rd17992;
	addc.cc.u64 %rd23, %rd23, %rd17993;
	addc.cc.u64 %rd24, %rd24, %rd17994;
	addc.cc.u64 %rd25, %rd25, %rd17995;
	addc.cc.u64 %rd26, %rd26, %rd17996;
	addc.u64 %rd27, %rd27, %rd17997;
	
	// end inline asm
	st.global.u64 	[%rd1], %rd22;
	st.global.u64 	[%rd1+8], %rd23;
	st.global.u64 	[%rd1+16], %rd24;
	st.global.u64 	[%rd1+24], %rd25;
	st.global.u64 	[%rd1+32], %rd26;
	st.global.u64 	[%rd1+40], %rd27;
	// begin inline asm
	add.cc.u64 %rd22, %rd22, %rd17992;
	addc.cc.u64 %rd23, %rd23, %rd17993;
	addc.cc.u64 %rd24, %rd24, %rd17994;
	addc.cc.u64 %rd25, %rd25, %rd17995;
	addc.cc.u64 %rd26, %rd26, %rd17996;
	addc.u64 %rd27, %rd27, %rd17997;
	
	// end inline asm
	st.global.u64 	[%rd1], %rd22;
	st.global.u64 	[%rd1+8], %rd23;
	st.global.u64 	[%rd1+16], %rd24;
	st.global.u64 	[%rd1+24], %rd25;
	st.global.u64 	[%rd1+32], %rd26;
	st.global.u64 	[%rd1+40], %rd27;
	// begin inline asm
	add.cc.u64 %rd22, %rd22, %rd17992;
	addc.cc.u64 %rd23, %rd23, %rd17993;
	addc.cc.u64 %rd24, %rd24, %rd17994;
	addc.cc.u64 %rd25, %rd25, %rd17995;
	addc.cc.u64 %rd26, %rd26, %rd17996;
	addc.u64 %rd27, %rd27, %rd17997;
	
	// end inline asm
	st.global.u64 	[%rd1], %rd22;
	st.global.u64 	[%rd1+8], %rd23;
	st.global.u64 	[%rd1+16], %rd24;
	st.global.u64 	[%rd1+24], %rd25;
	st.global.u64 	[%rd1+32], %rd26;
	st.global.u64 	[%rd1+40], %rd27;
	// begin inline asm
	add.cc.u64 %rd22, %rd22, %rd17992;
	addc.cc.u64 %rd23, %rd23, %rd17993;
	addc.cc.u64 %rd24, %rd24, %rd17994;
	addc.cc.u64 %rd25, %rd25, %rd17995;
	addc.cc.u64 %rd26, %rd26, %rd17996;
	addc.u64 %rd27, %rd27, %rd17997;
	
	// end inline asm
	st.global.u64 	[%rd1], %rd22;
	st.global.u64 	[%rd1+8], %rd23;
	st.global.u64 	[%rd1+16], %rd24;
	st.global.u64 	[%rd1+24], %rd25;
	st.global.u64 	[%rd1+32], %rd26;
	st.global.u64 	[%rd1+40], %rd27;
	// begin inline asm
	add.cc.u64 %rd22, %rd22, %rd17992;
	addc.cc.u64 %rd23, %rd23, %rd17993;
	addc.cc.u64 %rd24, %rd24, %rd17994;
	addc.cc.u64 %rd25, %rd25, %rd17995;
	addc.cc.u64 %rd26, %rd26, %rd17996;
	addc.u64 %rd27, %rd27, %rd17997;
	
	// end inline asm
	st.global.u64 	[%rd1], %rd22;
	st.global.u64 	[%rd1+8], %rd23;
	st.global.u64 	[%rd1+16], %rd24;
	st.global.u64 	[%rd1+24], %rd25;
	st.global.u64 	[%rd1+32], %rd26;
	st.global.u64 	[%rd1+40], %rd27;
	// begin inline asm
	add.cc.u64 %rd22, %rd22, %rd17992;
	addc.cc.u64 %rd23, %rd23, %rd17993;
	addc.cc.u64 %rd24, %rd24, %rd17994;
	addc.cc.u64 %rd25, %rd25, %rd17995;
	addc.cc.u64 %rd26, %rd26, %rd17996;
	addc.u64 %rd27, %rd27, %rd17997;
	
	// end inline asm
	st.global.u64 	[%rd1], %rd22;
	st.global.u64 	[%rd1+8], %rd23;
	st.global.u64 	[%rd1+16], %rd24;
	st.global.u64 	[%rd1+24], %rd25;
	st.global.u64 	[%rd1+32], %rd26;
	st.global.u64 	[%rd1+40], %rd27;
	// begin inline asm
	add.cc.u64 %rd22, %rd22, %rd17992;
	addc.cc.u64 %rd23, %rd23, %rd17993;
	addc.cc.u64 %rd24, %rd24, %rd17994;
	addc.cc.u64 %rd25, %rd25, %rd17995;
	addc.cc.u64 %rd26, %rd26, %rd17996;
	addc.u64 %rd27, %rd27, %rd17997;
	
	// end inline asm
	st.global.u64 	[%rd1], %rd22;
	st.global.u64 	[%rd1+8], %rd23;
	st.global.u64 	[%rd1+16], %rd24;
	st.global.u64 	[%rd1+24], %rd25;
	st.global.u64 	[%rd1+32], %rd26;
	st.global.u64 	[%rd1+40], %rd27;
	// begin inline asm
	add.cc.u64 %rd22, %rd22, %rd17992;
	addc.cc.u64 %rd23, %rd23, %rd17993;
	addc.cc.u64 %rd24, %rd24, %rd17994;
	addc.cc.u64 %rd25, %rd25, %rd17995;
	addc.cc.u64 %rd26, %rd26, %rd17996;
	addc.u64 %rd27, %rd27, %rd17997;
	
	// end inline asm
	st.global.u64 	[%rd1], %rd22;
	st.global.u64 	[%rd1+8], %rd23;
	st.global.u64 	[%rd1+16], %rd24;
	st.global.u64 	[%rd1+24], %rd25;
	st.global.u64 	[%rd1+32], %rd26;
	st.global.u64 	[%rd1+40], %rd27;
	// begin inline asm
	add.cc.u64 %rd22, %rd22, %rd17992;
	addc.cc.u64 %rd23, %rd23, %rd17993;
	addc.cc.u64 %rd24, %rd24, %rd17994;
	addc.cc.u64 %rd25, %rd25, %rd17995;
	addc.cc.u64 %rd26, %rd26, %rd17996;
	addc.u64 %rd27, %rd27, %rd17997;
	
	// end inline asm
	st.global.u64 	[%rd1], %rd22;
	st.global.u64 	[%rd1+8], %rd23;
	st.global.u64 	[%rd1+16], %rd24;
	st.global.u64 	[%rd1+24], %rd25;
	st.global.u64 	[%rd1+32], %rd26;
	st.global.u64 	[%rd1+40], %rd27;
	// begin inline asm
	add.cc.u64 %rd22, %rd22, %rd17992;
	addc.cc.u64 %rd23, %rd23, %rd17993;
	addc.cc.u64 %rd24, %rd24, %rd17994;
	addc.cc.u64 %rd25, %rd25, %rd17995;
	addc.cc.u64 %rd26, %rd26, %rd17996;
	addc.u64 %rd27, %rd27, %rd17997;
	
	// end inline asm
	st.global.u64 	[%rd1], %rd22;
	st.global.u64 	[%rd1+8], %rd23;
	st.global.u64 	[%rd1+16], %rd24;
	st.global.u64 	[%rd1+24], %rd25;
	st.global.u64 	[%rd1+32], %rd26;
	st.global.u64 	[%rd1+40], %rd27;
	// begin inline asm
	add.cc.u64 %rd22, %rd22, %rd17992;
	addc.cc.u64 %rd23, %rd23, %rd17993;
	addc.cc.u64 %rd24, %rd24, %rd17994;
	addc.cc.u64 %rd25, %rd25, %rd17995;
	addc.cc.u64 %rd26, %rd26, %rd17996;
	addc.u64 %rd27, %rd27, %rd17997;
	
	// end inline asm
	st.global.u64 	[%rd1], %rd22;
	st.global.u64 	[%rd1+8], %rd23;
	st.global.u64 	[%rd1+16], %rd24;
	st.global.u64 	[%rd1+24], %rd25;
	st.global.u64 	[%rd1+32], %rd26;
	st.global.u64 	[%rd1+40], %rd27;
	// begin inline asm
	add.cc.u64 %rd22, %rd22, %rd17992;
	addc.cc.u64 %rd23, %rd23, %rd17993;
	addc.cc.u64 %rd24, %rd24, %rd17994;
	addc.cc.u64 %rd25, %rd25, %rd17995;
	addc.cc.u64 %rd26, %rd26, %rd17996;
	addc.u64 %rd27, %rd27, %rd17997;
	
	// end inline asm
	st.global.u64 	[%rd1], %rd22;
	st.global.u64 	[%rd1+8], %rd23;
	st.global.u64 	[%rd1+16], %rd24;
	st.global.u64 	[%rd1+24], %rd25;
	st.global.u64 	[%rd1+32], %rd26;
	st.global.u64 	[%rd1+40], %rd27;
	// begin inline asm
	add.cc.u64 %rd22, %rd22, %rd17992;
	addc.cc.u64 %rd23, %rd23, %rd17993;
	addc.cc.u64 %rd24, %rd24, %rd17994;
	addc.cc.u64 %rd25, %rd25, %rd17995;
	addc.cc.u64 %rd26, %rd26, %rd17996;
	addc.u64 %rd27, %rd27, %rd17997;
	
	// end inline asm
	st.global.u64 	[%rd1], %rd22;
	st.global.u64 	[%rd1+8], %rd23;
	st.global.u64 	[%rd1+16], %rd24;
	st.global.u64 	[%rd1+24], %rd25;
	st.global.u64 	[%rd1+32], %rd26;
	st.global.u64 	[%rd1+40], %rd27;
	// begin inline asm
	add.cc.u64 %rd22, %rd22, %rd17992;
	addc.cc.u64 %rd23, %rd23, %rd17993;
	addc.cc.u64 %rd24, %rd24, %rd17994;
	addc.cc.u64 %rd25, %rd25, %rd17995;
	addc.cc.u64 %rd26, %rd26, %rd17996;
	addc.u64 %rd27, %rd27, %rd17997;
	
	// end inline asm
	st.global.u64 	[%rd1], %rd22;
	st.global.u64 	[%rd1+8], %rd23;
	st.global.u64 	[%rd1+16], %rd24;
	st.global.u64 	[%rd1+24], %rd25;
	st.global.u64 	[%rd1+32], %rd26;
	st.global.u64 	[%rd1+40], %rd27;
	// begin inline asm
	add.cc.u64 %rd22, %rd22, %rd17992;
	addc.cc.u64 %rd23, %rd23, %rd17993;
	addc.cc.u64 %rd24, %rd24, %rd17994;
	addc.cc.u64 %rd25, %rd25, %rd17995;
	addc.cc.u64 %rd26, %rd26, %rd17996;
	addc.u64 %rd27, %rd27, %rd17997;
	
	// end inline asm
	st.global.u64 	[%rd1], %rd22;
	st.global.u64 	[%rd1+8], %rd23;
	st.global.u64 	[%rd1+16], %rd24;
	st.global.u64 	[%rd1+24], %rd25;
	st.global.u64 	[%rd1+32], %rd26;
	st.global.u64 	[%rd1+40], %rd27;
	// begin inline asm
	add.cc.u64 %rd22, %rd22, %rd17992;
	addc.cc.u64 %rd23, %rd23, %rd17993;
	addc.cc.u64 %rd24, %rd24, %rd17994;
	addc.cc.u64 %rd25, %rd25, %rd17995;
	addc.cc.u64 %rd26, %rd26, %rd17996;
	addc.u64 %rd27, %rd27, %rd17997;
	
	// end inline asm
	st.global.u64 	[%rd1], %rd22;
	st.global.u64 	[%rd1+8], %rd23;
	st.global.u64 	[%rd1+16], %rd24;
	st.global.u64 	[%rd1+24], %rd25;
	st.global.u64 	[%rd1+32], %rd26;
	st.global.u64 	[%rd1+40], %rd27;
	// begin inline asm
	add.cc.u64 %rd22, %rd22, %rd17992;
	addc.cc.u64 %rd23, %rd23, %rd17993;
	addc.cc.u64 %rd24, %rd24, %rd17994;
	addc.cc.u64 %rd25, %rd25, %rd17995;
	addc.cc.u64 %rd26, %rd26, %rd17996;
	addc.u64 %rd27, %rd27, %rd17997;
	
	// end inline asm
	st.global.u64 	[%rd1], %rd22;
	st.global.u64 	[%rd1+8], %rd23;
	st.global.u64 	[%rd1+16], %rd24;
	st.global.u64 	[%rd1+24], %rd25;
	st.global.u64 	[%rd1+32], %rd26;
	st.global.u64 	[%rd1+40], %rd27;
	// begin inline asm
	add.cc.u64 %rd22, %rd22, %rd17992;
	addc.cc.u64 %rd23, %rd23, %rd17993;
	addc.cc.u64 %rd24, %rd24, %rd17994;
	addc.cc.u64 %rd25, %rd25, %rd17995;
	addc.cc.u64 %rd26, %rd26, %rd17996;
	addc.u64 %rd27, %rd27, %rd17997;
	
	// end inline asm
	st.global.u64 	[%rd1], %rd22;
	st.global.u64 	[%rd1+8], %rd23;
	st.global.u64 	[%rd1+16], %rd24;
	st.global.u64 	[%rd1+24], %rd25;
	st.global.u64 	[%rd1+32], %rd26;
	st.global.u64 	[%rd1+40], %rd27;
	// begin inline asm
	add.cc.u64 %rd22, %rd22, %rd17992;
	addc.cc.u64 %rd23, %rd23, %rd17993;
	addc.cc.u64 %rd24, %rd24, %rd17994;
	addc.cc.u64 %rd25, %rd25, %rd17995;
	addc.cc.u64 %rd26, %rd26, %rd17996;
	addc.u64 %rd27, %rd27, %rd17997;
	
	// end inline asm
	st.global.u64 	[%rd1], %rd22;
	st.global.u64 	[%rd1+8], %rd23;
	st.global.u64 	[%rd1+16], %rd24;
	st.global.u64 	[%rd1+24], %rd25;
	st.global.u64 	[%rd1+32], %rd26;
	st.global.u64 	[%rd1+40], %rd27;
	// begin inline asm
	add.cc.u64 %rd22, %rd22, %rd17992;
	addc.cc.u64 %rd23, %rd23, %rd17993;
	addc.cc.u64 %rd24, %rd24, %rd17994;
	addc.cc.u64 %rd25, %rd25, %rd17995;
	addc.cc.u64 %rd26, %rd26, %rd17996;
	addc.u64 %rd27, %rd27, %rd17997;
	
	// end inline asm
	st.global.u64 	[%rd1], %rd22;
	st.global.u64 	[%rd1+8], %rd23;
	st.global.u64 	[%rd1+16], %rd24;
	st.global.u64 	[%rd1+24], %rd25;
	st.global.u64 	[%rd1+32], %rd26;
	st.global.u64 	[%rd1+40], %rd27;
	// begin inline asm
	add.cc.u64 %rd22, %rd22, %rd17992;
	addc.cc.u64 %rd23, %rd23, %rd17993;
	addc.cc.u64 %rd24, %rd24, %rd17994;
	addc.cc.u64 %rd25, %rd25, %rd17995;
	addc.cc.u64 %rd26, %rd26, %rd17996;
	addc.u64 %rd27, %rd27, %rd17997;
	
	// end inline asm
	st.global.u64 	[%rd1], %rd22;
	st.global.u64 	[%rd1+8], %rd23;
	st.global.u64 	[%rd1+16], %rd24;
	st.global.u64 	[%rd1+24], %rd25;
	st.global.u64 	[%rd1+32], %rd26;
	st.global.u64 	[%rd1+40], %rd27;
	// begin inline asm
	add.cc.u64 %rd22, %rd22, %rd17992;
	addc.cc.u64 %rd23, %rd23, %rd17993;
	addc.cc.u64 %rd24, %rd24, %rd17994;
	addc.cc.u64 %rd25, %rd25, %rd17995;
	addc.cc.u64 %rd26, %rd26, %rd17996;
	addc.u64 %rd27, %rd27, %rd17997;
	
	// end inline asm
	st.global.u64 	[%rd1], %rd22;
	st.global.u64 	[%rd1+8], %rd23;
	st.global.u64 	[%rd1+16], %rd24;
	st.global.u64 	[%rd1+24], %rd25;
	st.global.u64 	[%rd1+32], %rd26;
	st.global.u64 	[%rd1+40], %rd27;
	// begin inline asm
	add.cc.u64 %rd22, %rd22, %rd17992;
	addc.cc.u64 %rd23, %rd23, %rd17993;
	addc.cc.u64 %rd24, %rd24, %rd17994;
	addc.cc.u64 %rd25, %rd25, %rd17995;
	addc.cc.u64 %rd26, %rd26, %rd17996;
	addc.u64 %rd27, %rd27, %rd17997;
	
	// end inline asm
	st.global.u64 	[%rd1], %rd22;
	st.global.u64 	[%rd1+8], %rd23;
	st.global.u64 	[%rd1+16], %rd24;
	st.global.u64 	[%rd1+24], %rd25;
	st.global.u64 	[%rd1+32], %rd26;
	st.global.u64 	[%rd1+40], %rd27;
	// begin inline asm
	add.cc.u64 %rd22, %rd22, %rd17992;
	addc.cc.u64 %rd23, %rd23, %rd17993;
	addc.cc.u64 %rd24, %rd24, %rd17994;
	addc.cc.u64 %rd25, %rd25, %rd17995;
	addc.cc.u64 %rd26, %rd26, %rd17996;
	addc.u64 %rd27, %rd27, %rd17997;
	
	// end inline asm
	st.global.u64 	[%rd1], %rd22;
	st.global.u64 	[%rd1+8], %rd23;
	st.global.u64 	[%rd1+16], %rd24;
	st.global.u64 	[%rd1+24], %rd25;
	st.global.u64 	[%rd1+32], %rd26;
	st.global.u64 	[%rd1+40], %rd27;
	// begin inline asm
	add.cc.u64 %rd22, %rd22, %rd17992;
	addc.cc.u64 %rd23, %rd23, %rd17993;
	addc.cc.u64 %rd24, %rd24, %rd17994;
	addc.cc.u64 %rd25, %rd25, %rd17995;
	addc.cc.u64 %rd26, %rd26, %rd17996;
	addc.u64 %rd27, %rd27, %rd17997;
	
	// end inline asm
	st.global.u64 	[%rd1], %rd22;
	st.global.u64 	[%rd1+8], %rd23;
	st.global.u64 	[%rd1+16], %rd24;
	st.global.u64 	[%rd1+24], %rd25;
	st.global.u64 	[%rd1+32], %rd26;
	st.global.u64 	[%rd1+40], %rd27;
	// begin inline asm
	add.cc.u64 %rd22, %rd22, %rd17992;
	addc.cc.u64 %rd23, %rd23, %rd17993;
	addc.cc.u64 %rd24, %rd24, %rd17994;
	addc.cc.u64 %rd25, %rd25, %rd17995;
	addc.cc.u64 %rd26, %rd26, %rd17996;
	addc.u64 %rd27, %rd27, %rd17997;
	
	// end inline asm
	st.global.u64 	[%rd1], %rd22;
	st.global.u64 	[%rd1+8], %rd23;
	st.global.u64 	[%rd1+16], %rd24;
	st.global.u64 	[%rd1+24], %rd25;
	st.global.u64 	[%rd1+32], %rd26;
	st.global.u64 	[%rd1+40], %rd27;
	// begin inline asm
	add.cc.u64 %rd22, %rd22, %rd17992;
	addc.cc.u64 %rd23, %rd23, %rd17993;
	addc.cc.u64 %rd24, %rd24, %rd17994;
	addc.cc.u64 %rd25, %rd25, %rd17995;
	addc.cc.u64 %rd26, %rd26, %rd17996;
	addc.u64 %rd27, %rd27, %rd17997;
	
	// end inline asm
	st.global.u64 	[%rd1], %rd22;
	st.global.u64 	[%rd1+8], %rd23;
	st.global.u64 	[%rd1+16], %rd24;
	st.global.u64 	[%rd1+24], %rd25;
	st.global.u64 	[%rd1+32], %rd26;
	st.global.u64 	[%rd1+40], %rd27;
	// begin inline asm
	add.cc.u64 %rd22, %rd22, %rd17992;
	addc.cc.u64 %rd23, %rd23, %rd17993;
	addc.cc.u64 %rd24, %rd24, %rd17994;
	addc.cc.u64 %rd25, %rd25, %rd17995;
	addc.cc.u64 %rd26, %rd26, %rd17996;
	addc.u64 %rd27, %rd27, %rd17997;
	
	// end inline asm
	st.global.u64 	[%rd1], %rd22;
	st.global.u64 	[%rd1+8], %rd23;
	st.global.u64 	[%rd1+16], %rd24;
	st.global.u64 	[%rd1+24], %rd25;
	st.global.u64 	[%rd1+32], %rd26;
	st.global.u64 	[%rd1+40], %rd27;
	// begin inline asm
	add.cc.u64 %rd22, %rd22, %rd17992;
	addc.cc.u64 %rd23, %rd23, %rd17993;
	addc.cc.u64 %rd24, %rd24, %rd17994;
	addc.cc.u64 %rd25, %rd25, %rd17995;
	addc.cc.u64 %rd26, %rd26, %rd17996;
	addc.u64 %rd27, %rd27, %rd17997;
	
	// end inline asm
	st.global.u64 	[%rd1], %rd22;
	st.global.u64 	[%rd1+8], %rd23;
	st.global.u64 	[%rd1+16], %rd24;
	st.global.u64 	[%rd1+24], %rd25;
	st.global.u64 	[%rd1+32], %rd26;
	st.global.u64 	[%rd1+40], %rd27;
	// begin inline asm
	add.cc.u64 %rd22, %rd22, %rd17992;
	addc.cc.u64 %rd23, %rd23, %rd17993;
	addc.cc.u64 %rd24, %rd24, %rd17994;
	addc.cc.u64 %rd25, %rd25, %rd17995;
	addc.cc.u64 %rd26, %rd26, %rd17996;
	addc.u64 %rd27, %rd27, %rd17997;
	
	// end inline asm
	st.global.u64 	[%rd1], %rd22;
	st.global.u64 	[%rd1+8], %rd23;
	st.global.u64 	[%rd1+16], %rd24;
	st.global.u64 	[%rd1+24], %rd25;
	st.global.u64 	[%rd1+32], %rd26;
	st.global.u64 	[%rd1+40], %rd27;
	// begin inline asm
	add.cc.u64 %rd22, %rd22, %rd17992;
	addc.cc.u64 %rd23, %rd23, %rd17993;
	addc.cc.u64 %rd24, %rd24, %rd17994;
	addc.cc.u64 %rd25, %rd25, %rd17995;
	addc.cc.u64 %rd26, %rd26, %rd17996;
	addc.u64 %rd27, %rd27, %rd17997;
	
	// end inline asm
	st.global.u64 	[%rd1], %rd22;
	st.global.u64 	[%rd1+8], %rd23;
	st.global.u64 	[%rd1+16], %rd24;
	st.global.u64 	[%rd1+24], %rd25;
	st.global.u64 	[%rd1+32], %rd26;
	st.global.u64 	[%rd1+40], %rd27;
	// begin inline asm
	add.cc.u64 %rd22, %rd22, %rd17992;
	addc.cc.u64 %rd23, %rd23, %rd17993;
	addc.cc.u64 %rd24, %rd24, %rd17994;
	addc.cc.u64 %rd25, %rd25, %rd17995;
	addc.cc.u64 %rd26, %rd26, %rd17996;
	addc.u64 %rd27, %rd27, %rd17997;
	
	// end inline asm
	st.global.u64 	[%rd1], %rd22;
	st.global.u64 	[%rd1+8], %rd23;
	st.global.u64 	[%rd1+16], %rd24;
	st.global.u64 	[%rd1+24], %rd25;
	st.global.u64 	[%rd1+32], %rd26;
	st.global.u64 	[%rd1+40], %rd27;
	// begin inline asm
	add.cc.u64 %rd22, %rd22, %rd17992;
	addc.cc.u64 %rd23, %rd23, %rd17993;
	addc.cc.u64 %rd24, %rd24, %rd17994;
	addc.cc.u64 %rd25, %rd25, %rd17995;
	addc.cc.u64 %rd26, %rd26, %rd17996;
	addc.u64 %rd27, %rd27, %rd17997;
	
	// end inline asm
	st.global.u64 	[%rd1], %rd22;
	st.global.u64 	[%rd1+8], %rd23;
	st.global.u64 	[%rd1+16], %rd24;
	st.global.u64 	[%rd1+24], %rd25;
	st.global.u64 	[%rd1+32], %rd26;
	st.global.u64 	[%rd1+40], %rd27;
	// begin inline asm
	add.cc.u64 %rd22, %rd22, %rd17992;
	addc.cc.u64 %rd23, %rd23, %rd17993;
	addc.cc.u64 %rd24, %rd24, %rd17994;
	addc.cc.u64 %rd25, %rd25, %rd17995;
	addc.cc.u64 %rd26, %rd26, %rd17996;
	addc.u64 %rd27, %rd27, %rd17997;
	
	// end inline asm
	st.global.u64 	[%rd1], %rd22;
	st.global.u64 	[%rd1+8], %rd23;
	st.global.u64 	[%rd1+16], %rd24;
	st.global.u64 	[%rd1+24], %rd25;
	st.global.u64 	[%rd1+32], %rd26;
	st.global.u64 	[%rd1+40], %rd27;
	// begin inline asm
	add.cc.u64 %rd22, %rd22, %rd17992;
	addc.cc.u64 %rd23, %rd23, %rd17993;
	addc.cc.u64 %rd24, %rd24, %rd17994;
	addc.cc.u64 %rd25, %rd25, %rd17995;
	addc.cc.u64 %rd26, %rd26, %rd17996;
	addc.u64 %rd27, %rd27, %rd17997;
	
	// end inline asm
	st.global.u64 	[%rd1], %rd22;
	st.global.u64 	[%rd1+8], %rd23;
	st.global.u64 	[%rd1+16], %rd24;
	st.global.u64 	[%rd1+24], %rd25;
	st.global.u64 	[%rd1+32], %rd26;
	st.global.u64 	[%rd1+40], %rd27;
	// begin inline asm
	add.cc.u64 %rd22, %rd22, %rd17992;
	addc.cc.u64 %rd23, %rd23, %rd17993;
	addc.cc.u64 %rd24, %rd24, %rd17994;
	addc.cc.u64 %rd25, %rd25, %rd17995;
	addc.cc.u64 %rd26, %rd26, %rd17996;
	addc.u64 %rd27, %rd27, %rd17997;
	
	// end inline asm
	st.global.u64 	[%rd1], %rd22;
	st.global.u64 	[%rd1+8], %rd23;
	st.global.u64 	[%rd1+16], %rd24;
	st.global.u64 	[%rd1+24], %rd25;
	st.global.u64 	[%rd1+32], %rd26;
	st.global.u64 	[%rd1+40], %rd27;
	// begin inline asm
	add.cc.u64 %rd22, %rd22, %rd17992;
	addc.cc.u64 %rd23, %rd23, %rd17993;
	addc.cc.u64 %rd24, %rd24, %rd17994;
	addc.cc.u64 %rd25, %rd25, %rd17995;
	addc.cc.u64 %rd26, %rd26, %rd17996;
	addc.u64 %rd27, %rd27, %rd17997;
	
	// end inline asm
	st.global.u64 	[%rd1], %rd22;
	st.global.u64 	[%rd1+8], %rd23;
	st.global.u64 	[%rd1+16], %rd24;
	st.global.u64 	[%rd1+24], %rd25;
	st.global.u64 	[%rd1+32], %rd26;
	st.global.u64 	[%rd1+40], %rd27;
	// begin inline asm
	add.cc.u64 %rd22, %rd22, %rd17992;
	addc.cc.u64 %rd23, %rd23, %rd17993;
	addc.cc.u64 %rd24, %rd24, %rd17994;
	addc.cc.u64 %rd25, %rd25, %rd17995;
	addc.cc.u64 %rd26, %rd26, %rd17996;
	addc.u64 %rd27, %rd27, %rd17997;
	
	// end inline asm
	st.global.u64 	[%rd1], %rd22;
	st.global.u64 	[%rd1+8], %rd23;
	st.global.u64 	[%rd1+16], %rd24;
	st.global.u64 	[%rd1+24], %rd25;
	st.global.u64 	[%rd1+32], %rd26;
	st.global.u64 	[%rd1+40], %rd27;
	// begin inline asm
	add.cc.u64 %rd22, %rd22, %rd17992;
	addc.cc.u64 %rd23, %rd23, %rd17993;
	addc.cc.u64 %rd24, %rd24, %rd17994;
	addc.cc.u64 %rd25, %rd25, %rd17995;
	addc.cc.u64 %rd26, %rd26, %rd17996;
	addc.u64 %rd27, %rd27, %rd17997;
	
	// end inline asm
	st.global.u64 	[%rd1], %rd22;
	st.global.u64 	[%rd1+8], %rd23;
	st.global.u64 	[%rd1+16], %rd24;
	st.global.u64 	[%rd1+24], %rd25;
	st.global.u64 	[%rd1+32], %rd26;
	st.global.u64 	[%rd1+40], %rd27;
	// begin inline asm
	add.cc.u64 %rd22, %rd22, %rd17992;
	addc.cc.u64 %rd23, %rd23, %rd17993;
	addc.cc.u64 %rd24, %rd24, %rd17994;
	addc.cc.u64 %rd25, %rd25, %rd17995;
	addc.cc.u64 %rd26, %rd26, %rd17996;
	addc.u64 %rd27, %rd27, %rd17997;
	
	// end inline asm
	st.global.u64 	[%rd1], %rd22;
	st.global.u64 	[%rd1+8], %rd23;
	st.global.u64 	[%rd1+16], %rd24;
	st.global.u64 	[%rd1+24], %rd25;
	st.global.u64 	[%rd1+32], %rd26;
	st.global.u64 	[%rd1+40], %rd27;
	// begin inline asm
	add.cc.u64 %rd22, %rd22, %rd17992;
	addc.cc.u64 %rd23, %rd23, %rd17993;
	addc.cc.u64 %rd24, %rd24, %rd17994;
	addc.cc.u64 %rd25, %rd25, %rd17995;
	addc.cc.u64 %rd26, %rd26, %rd17996;
	addc.u64 %rd27, %rd27, %rd17997;
	
	// end inline asm
	st.global.u64 	[%rd1], %rd22;
	st.global.u64 	[%rd1+8], %rd23;
	st.global.u64 	[%rd1+16], %rd24;
	st.global.u64 	[%rd1+24], %rd25;
	st.global.u64 	[%rd1+32], %rd26;
	st.global.u64 	[%rd1+40], %rd27;
	// begin inline asm
	add.cc.u64 %rd22, %rd22, %rd17992;
	addc.cc.u64 %rd23, %rd23, %rd17993;
	addc.cc.u64 %rd24, %rd24, %rd17994;
	addc.cc.u64 %rd25, %rd25, %rd17995;
	addc.cc.u64 %rd26, %rd26, %rd17996;
	addc.u64 %rd27, %rd27, %rd17997;
	
	// end inline asm
	st.global.u64 	[%rd1], %rd22;
	st.global.u64 	[%rd1+8], %rd23;
	st.global.u64 	[%rd1+16], %rd24;
	st.global.u64 	[%rd1+24], %rd25;
	st.global.u64 	[%rd1+32], %rd26;
	st.global.u64 	[%rd1+40], %rd27;
	// begin inline asm
	add.cc.u64 %rd22, %rd22, %rd17992;
	addc.cc.u64 %rd23, %rd23, %rd17993;
	addc.cc.u64 %rd24, %rd24, %rd17994;
	addc.cc.u64 %rd25, %rd25, %rd17995;
	addc.cc.u64 %rd26, %rd26, %rd17996;
	addc.u64 %rd27, %rd27, %rd17997;
	
	// end inline asm
	st.global.u64 	[%rd1], %rd22;
	st.global.u64 	[%rd1+8], %rd23;
	st.global.u64 	[%rd1+16], %rd24;
	st.global.u64 	[%rd1+24], %rd25;
	st.global.u64 	[%rd1+32], %rd26;
	st.global.u64 	[%rd1+40], %rd27;
	// begin inline asm
	add.cc.u64 %rd22, %rd22, %rd17992;
	addc.cc.u64 %rd23, %rd23, %rd17993;
	addc.cc.u64 %rd24, %rd24, %rd17994;
	addc.cc.u64 %rd25, %rd25, %rd17995;
	addc.cc.u64 %rd26, %rd26, %rd17996;
	addc.u64 %rd27, %rd27, %rd17997;
	
	// end inline asm
	st.global.u64 	[%rd1], %rd22;
	st.global.u64 	[%rd1+8], %rd23;
	st.global.u64 	[%rd1+16], %rd24;
	st.global.u64 	[%rd1+24], %rd25;
	st.global.u64 	[%rd1+32], %rd26;
	st.global.u64 	[%rd1+40], %rd27;
	// begin inline asm
	add.cc.u64 %rd22, %rd22, %rd17992;
	addc.cc.u64 %rd23, %rd23, %rd17993;
	addc.cc.u64 %rd24, %rd24, %rd17994;
	addc.cc.u64 %rd25, %rd25, %rd17995;
	addc.cc.u64 %rd26, %rd26, %rd17996;
	addc.u64 %rd27, %rd27, %rd17997;
	
	// end inline asm
	st.global.u64 	[%rd1], %rd22;
	st.global.u64 	[%rd1+8], %rd23;
	st.global.u64 	[%rd1+16], %rd24;
	st.global.u64 	[%rd1+24], %rd25;
	st.global.u64 	[%rd1+32], %rd26;
	st.global.u64 	[%rd1+40], %rd27;
	// begin inline asm
	add.cc.u64 %rd22, %rd22, %rd17992;
	addc.cc.u64 %rd23, %rd23, %rd17993;
	addc.cc.u64 %rd24, %rd24, %rd17994;
	addc.cc.u64 %rd25, %rd25, %rd17995;
	addc.cc.u64 %rd26, %rd26, %rd17996;
	addc.u64 %rd27, %rd27, %rd17997;
	
	// end inline asm
	st.global.u64 	[%rd1], %rd22;
	st.global.u64 	[%rd1+8], %rd23;
	st.global.u64 	[%rd1+16], %rd24;
	st.global.u64 	[%rd1+24], %rd25;
	st.global.u64 	[%rd1+32], %rd26;
	st.global.u64 	[%rd1+40], %rd27;
	// begin inline asm
	add.cc.u64 %rd22, %rd22, %rd17992;
	addc.cc.u64 %rd23, %rd23, %rd17993;
	addc.cc.u64 %rd24, %rd24, %rd17994;
	addc.cc.u64 %rd25, %rd25, %rd17995;
	addc.cc.u64 %rd26, %rd26, %rd17996;
	addc.u64 %rd27, %rd27, %rd17997;
	
	// end inline asm
	st.global.u64 	[%rd1], %rd22;
	st.global.u64 	[%rd1+8], %rd23;
	st.global.u64 	[%rd1+16], %rd24;
	st.global.u64 	[%rd1+24], %rd25;
	st.global.u64 	[%rd1+32], %rd26;
	st.global.u64 	[%rd1+40], %rd27;
	// begin inline asm
	add.cc.u64 %rd22, %rd22, %rd17992;
	addc.cc.u64 %rd23, %rd23, %rd17993;
	addc.cc.u64 %rd24, %rd24, %rd17994;
	addc.cc.u64 %rd25, %rd25, %rd17995;
	addc.cc.u64 %rd26, %rd26, %rd17996;
	addc.u64 %rd27, %rd27, %rd17997;
	
	// end inline asm
	st.global.u64 	[%rd1], %rd22;
	st.global.u64 	[%rd1+8], %rd23;
	st.global.u64 	[%rd1+16], %rd24;
	st.global.u64 	[%rd1+24], %rd25;
	st.global.u64 	[%rd1+32], %rd26;
	st.global.u64 	[%rd1+40], %rd27;
	// begin inline asm
	add.cc.u64 %rd22, %rd22, %rd17992;
	addc.cc.u64 %rd23, %rd23, %rd17993;
	addc.cc.u64 %rd24, %rd24, %rd17994;
	addc.cc.u64 %rd25, %rd25, %rd17995;
	addc.cc.u64 %rd26, %rd26, %rd17996;
	addc.u64 %rd27, %rd27, %rd17997;
	
	// end inline asm
	st.global.u64 	[%rd1], %rd22;
	st.global.u64 	[%rd1+8], %rd23;
	st.global.u64 	[%rd1+16], %rd24;
	st.global.u64 	[%rd1+24], %rd25;
	st.global.u64 	[%rd1+32], %rd26;
	st.global.u64 	[%rd1+40], %rd27;
	// begin inline asm
	add.cc.u64 %rd22, %rd22, %rd17992;
	addc.cc.u64 %rd23, %rd23, %rd17993;
	addc.cc.u64 %rd24, %rd24, %rd17994;
	addc.cc.u64 %rd25, %rd25, %rd17995;
	addc.cc.u64 %rd26, %rd26, %rd17996;
	addc.u64 %rd27, %rd27, %rd17997;
	
	// end inline asm
	st.global.u64 	[%rd1], %rd22;
	st.global.u64 	[%rd1+8], %rd23;
	st.global.u64 	[%rd1+16], %rd24;
	st.global.u64 	[%rd1+24], %rd25;
	st.global.u64 	[%rd1+32], %rd26;
	st.global.u64 	[%rd1+40], %rd27;
	// begin inline asm
	add.cc.u64 %rd22, %rd22, %rd17992;
	addc.cc.u64 %rd23, %rd23, %rd17993;
	addc.cc.u64 %rd24, %rd24, %rd17994;
	addc.cc.u64 %rd25, %rd25, %rd17995;
	addc.cc.u64 %rd26, %rd26, %rd17996;
	addc.u64 %rd27, %rd27, %rd17997;
	
	// end inline asm
	st.global.u64 	[%rd1], %rd22;
	st.global.u64 	[%rd1+8], %rd23;
	st.global.u64 	[%rd1+16], %rd24;
	st.global.u64 	[%rd1+24], %rd25;
	st.global.u64 	[%rd1+32], %rd26;
	st.global.u64 	[%rd1+40], %rd27;
	// begin inline asm
	add.cc.u64 %rd22, %rd22, %rd17992;
	addc.cc.u64 %rd23, %rd23, %rd17993;
	addc.cc.u64 %rd24, %rd24, %rd17994;
	addc.cc.u64 %rd25, %rd25, %rd17995;
	addc.cc.u64 %rd26, %rd26, %rd17996;
	addc.u64 %rd27, %rd27, %rd17997;
	
	// end inline asm
	st.global.u64 	[%rd1], %rd22;
	st.global.u64 	[%rd1+8], %rd23;
	st.global.u64 	[%rd1+16], %rd24;
	st.global.u64 	[%rd1+24], %rd25;
	st.global.u64 	[%rd1+32], %rd26;
	st.global.u64 	[%rd1+40], %rd27;
	// begin inline asm
	add.cc.u64 %rd22, %rd22, %rd17992;
	addc.cc.u64 %rd23, %rd23, %rd17993;
	addc.cc.u64 %rd24, %rd24, %rd17994;
	addc.cc.u64 %rd25, %rd25, %rd17995;
	addc.cc.u64 %rd26, %rd26, %rd17996;
	addc.u64 %rd27, %rd27, %rd17997;
	
	// end inline asm
	st.global.u64 	[%rd1], %rd22;
	st.global.u64 	[%rd1+8], %rd23;
	st.global.u64 	[%rd1+16], %rd24;
	st.global.u64 	[%rd1+24], %rd25;
	st.global.u64 	[%rd1+32], %rd26;
	st.global.u64 	[%rd1+40], %rd27;
	// begin inline asm
	add.cc.u64 %rd22, %rd22, %rd17992;
	addc.cc.u64 %rd23, %rd23, %rd17993;
	addc.cc.u64 %rd24, %rd24, %rd17994;
	addc.cc.u64 %rd25, %rd25, %rd17995;
	addc.cc.u64 %rd26, %rd26, %rd17996;
	addc.u64 %rd27, %rd27, %rd17997;
	
	// end inline asm
	st.global.u64 	[%rd1], %rd22;
	st.global.u64 	[%rd1+8], %rd23;
	st.global.u64 	[%rd1+16], %rd24;
	st.global.u64 	[%rd1+24], %rd25;
	st.global.u64 	[%rd1+32], %rd26;
	st.global.u64 	[%rd1+40], %rd27;
	// begin inline asm
	add.cc.u64 %rd22, %rd22, %rd17992;
	addc.cc.u64 %rd23, %rd23, %rd17993;
	addc.cc.u64 %rd24, %rd24, %rd17994;
	addc.cc.u64 %rd25, %rd25, %rd17995;
	addc.cc.u64 %rd26, %rd26, %rd17996;
	addc.u64 %rd27, %rd27, %rd17997;
	
	// end inline asm
	st.global.u64 	[%rd1], %rd22;
	st.global.u64 	[%rd1+8], %rd23;
	st.global.u64 	[%rd1+16], %rd24;
	st.global.u64 	[%rd1+24], %rd25;
	st.global.u64 	[%rd1+32], %rd26;
	st.global.u64 	[%rd1+40], %rd27;
	// begin inline asm
	add.cc.u64 %rd22, %rd22, %rd17992;
	addc.cc.u64 %rd23, %rd23, %rd17993;
	addc.cc.u64 %rd24, %rd24, %rd17994;
	addc.cc.u64 %rd25, %rd25, %rd17995;
	addc.cc.u64 %rd26, %rd26, %rd17996;
	addc.u64 %rd27, %rd27, %rd17997;
	
	// end inline asm
	st.global.u64 	[%rd1], %rd22;
	st.global.u64 	[%rd1+8], %rd23;
	st.global.u64 	[%rd1+16], %rd24;
	st.global.u64 	[%rd1+24], %rd25;
	st.global.u64 	[%rd1+32], %rd26;
	st.global.u64 	[%rd1+40], %rd27;
	// begin inline asm
	add.cc.u64 %rd22, %rd22, %rd17992;
	addc.cc.u64 %rd23, %rd23, %rd17993;
	addc.cc.u64 %rd24, %rd24, %rd17994;
	addc.cc.u64 %rd25, %rd25, %rd17995;
	addc.cc.u64 %rd26, %rd26, %rd17996;
	addc.u64 %rd27, %rd27, %rd17997;
	
	// end inline asm
	st.global.u64 	[%rd1], %rd22;
	st.global.u64 	[%rd1+8], %rd23;
	st.global.u64 	[%rd1+16], %rd24;
	st.global.u64 	[%rd1+24], %rd25;
	st.global.u64 	[%rd1+32], %rd26;
	st.global.u64 	[%rd1+40], %rd27;
	// begin inline asm
	add.cc.u64 %rd22, %rd22, %rd17992;
	addc.cc.u64 %rd23, %rd23, %rd17993;
	addc.cc.u64 %rd24, %rd24, %rd17994;
	addc.cc.u64 %rd25, %rd25, %rd17995;
	addc.cc.u64 %rd26, %rd26, %rd17996;
	addc.u64 %rd27, %rd27, %rd17997;
	
	// end inline asm
	st.global.u64 	[%rd1], %rd22;
	st.global.u64 	[%rd1+8], %rd23;
	st.global.u64 	[%rd1+16], %rd24;
	st.global.u64 	[%rd1+24], %rd25;
	st.global.u64 	[%rd1+32], %rd26;
	st.global.u64 	[%rd1+40], %rd27;
	// begin inline asm
	add.cc.u64 %rd22, %rd22, %rd17992;
	addc.cc.u64 %rd23, %rd23, %rd17993;
	addc.cc.u64 %rd24, %rd24, %rd17994;
	addc.cc.u64 %rd25, %rd25, %rd17995;
	addc.cc.u64 %rd26, %rd26, %rd17996;
	addc.u64 %rd27, %rd27, %rd17997;
	
	// end inline asm
	st.global.u64 	[%rd1], %rd22;
	st.global.u64 	[%rd1+8], %rd23;
	st.global.u64 	[%rd1+16], %rd24;
	st.global.u64 	[%rd1+24], %rd25;
	st.global.u64 	[%rd1+32], %rd26;
	st.global.u64 	[%rd1+40], %rd27;
	// begin inline asm
	add.cc.u64 %rd22, %rd22, %rd17992;
	addc.cc.u64 %rd23, %rd23, %rd17993;
	addc.cc.u64 %rd24, %rd24, %rd17994;
	addc.cc.u64 %rd25, %rd25, %rd17995;
	addc.cc.u64 %rd26, %rd26, %rd17996;
	addc.u64 %rd27, %rd27, %rd17997;
	
	// end inline asm
	st.global.u64 	[%rd1], %rd22;
	st.global.u64 	[%rd1+8], %rd23;
	st.global.u64 	[%rd1+16], %rd24;
	st.global.u64 	[%rd1+24], %rd25;
	st.global.u64 	[%rd1+32], %rd26;
	st.global.u64 	[%rd1+40], %rd27;
	// begin inline asm
	add.cc.u64 %rd22, %rd22, %rd17992;
	addc.cc.u64 %rd23, %rd23, %rd17993;
	addc.cc.u64 %rd24, %rd24, %rd17994;
	addc.cc.u64 %rd25, %rd25, %rd17995;
	addc.cc.u64 %rd26, %rd26, %rd17996;
	addc.u64 %rd27, %rd27, %rd17997;
	
	// end inline asm
	st.global.u64 	[%rd1], %rd22;
	st.global.u64 	[%rd1+8], %rd23;
	st.global.u64 	[%rd1+16], %rd24;
	st.global.u64 	[%rd1+24], %rd25;
	st.global.u64 	[%rd1+32], %rd26;
	st.global.u64 	[%rd1+40], %rd27;
	// begin inline asm
	add.cc.u64 %rd22, %rd22, %rd17992;
	addc.cc.u64 %rd23, %rd23, %rd17993;
	addc.cc.u64 %rd24, %rd24, %rd17994;
	addc.cc.u64 %rd25, %rd25, %rd17995;
	addc.cc.u64 %rd26, %rd26, %rd17996;
	addc.u64 %rd27, %rd27, %rd17997;
	
	// end inline asm
	st.global.u64 	[%rd1], %rd22;
	st.global.u64 	[%rd1+8], %rd23;
	st.global.u64 	[%rd1+16], %rd24;
	st.global.u64 	[%rd1+24], %rd25;
	st.global.u64 	[%rd1+32], %rd26;
	st.global.u64 	[%rd1+40], %rd27;
	// begin inline asm
	add.cc.u64 %rd22, %rd22, %rd17992;
	addc.cc.u64 %rd23, %rd23, %rd17993;
	addc.cc.u64 %rd24, %rd24, %rd17994;
	addc.cc.u64 %rd25, %rd25, %rd17995;
	addc.cc.u64 %rd26, %rd26, %rd17996;
	addc.u64 %rd27, %rd27, %rd17997;
	
	// end inline asm
	st.global.u64 	[%rd1], %rd22;
	st.global.u64 	[%rd1+8], %rd23;
	st.global.u64 	[%rd1+16], %rd24;
	st.global.u64 	[%rd1+24], %rd25;
	st.global.u64 	[%rd1+32], %rd26;
	st.global.u64 	[%rd1+40], %rd27;
	// begin inline asm
	add.cc.u64 %rd22, %rd22, %rd17992;
	addc.cc.u64 %rd23, %rd23, %rd17993;
	addc.cc.u64 %rd24, %rd24, %rd17994;
	addc.cc.u64 %rd25, %rd25, %rd17995;
	addc.cc.u64 %rd26, %rd26, %rd17996;
	addc.u64 %rd27, %rd27, %rd17997;
	
	// end inline asm
	st.global.u64 	[%rd1], %rd22;
	st.global.u64 	[%rd1+8], %rd23;
	st.global.u64 	[%rd1+16], %rd24;
	st.global.u64 	[%rd1+24], %rd25;
	st.global.u64 	[%rd1+32], %rd26;
	st.global.u64 	[%rd1+40], %rd27;
	// begin inline asm
	add.cc.u64 %rd22, %rd22, %rd17992;
	addc.cc.u64 %rd23, %rd23, %rd17993;
	addc.cc.u64 %rd24, %rd24, %rd17994;
	addc.cc.u64 %rd25, %rd25, %rd17995;
	addc.cc.u64 %rd26, %rd26, %rd17996;
	addc.u64 %rd27, %rd27, %rd17997;
	
	// end inline asm
	st.global.u64 	[%rd1], %rd22;
	st.global.u64 	[%rd1+8], %rd23;
	st.global.u64 	[%rd1+16], %rd24;
	st.global.u64 	[%rd1+24], %rd25;
	st.global.u64 	[%rd1+32], %rd26;
	st.global.u64 	[%rd1+40], %rd27;
	// begin inline asm
	add.cc.u64 %rd22, %rd22, %rd17992;
	addc.cc.u64 %rd23, %rd23, %rd17993;
	addc.cc.u64 %rd24, %rd24, %rd17994;
	addc.cc.u64 %rd25, %rd25, %rd17995;
	addc.cc.u64 %rd26, %rd26, %rd17996;
	addc.u64 %rd27, %rd27, %rd17997;
	
	// end inline asm
	st.global.u64 	[%rd1], %rd22;
	st.global.u64 	[%rd1+8], %rd23;
	st.global.u64 	[%rd1+16], %rd24;
	st.global.u64 	[%rd1+24], %rd25;
	st.global.u64 	[%rd1+32], %rd26;
	st.global.u64 	[%rd1+40], %rd27;
	// begin inline asm
	add.cc.u64 %rd22, %rd22, %rd17992;
	addc.cc.u64 %rd23, %rd23, %rd17993;
	addc.cc.u64 %rd24, %rd24, %rd17994;
	addc.cc.u64 %rd25, %rd25, %rd17995;
	addc.cc.u64 %rd26, %rd26, %rd17996;
	addc.u64 %rd27, %rd27, %rd17997;
	
	// end inline asm
	st.global.u64 	[%rd1], %rd22;
	st.global.u64 	[%rd1+8], %rd23;
	st.global.u64 	[%rd1+16], %rd24;
	st.global.u64 	[%rd1+24], %rd25;
	st.global.u64 	[%rd1+32], %rd26;
	st.global.u64 	[%rd1+40], %rd27;
	// begin inline asm
	add.cc.u64 %rd22, %rd22, %rd17992;
	addc.cc.u64 %rd23, %rd23, %rd17993;
	addc.cc.u64 %rd24, %rd24, %rd17994;
	addc.cc.u64 %rd25, %rd25, %rd17995;
	addc.cc.u64 %rd26, %rd26, %rd17996;
	addc.u64 %rd27, %rd27, %rd17997;
	
	// end inline asm
	st.global.u64 	[%rd1], %rd22;
	st.global.u64 	[%rd1+8], %rd23;
	st.global.u64 	[%rd1+16], %rd24;
	st.global.u64 	[%rd1+24], %rd25;
	st.global.u64 	[%rd1+32], %rd26;
	st.global.u64 	[%rd1+40], %rd27;
	// begin inline asm
	add.cc.u64 %rd22, %rd22, %rd17992;
	addc.cc.u64 %rd23, %rd23, %rd17993;
	addc.cc.u64 %rd24, %rd24, %rd17994;
	addc.cc.u64 %rd25, %rd25, %rd17995;
	addc.cc.u64 %rd26, %rd26, %rd17996;
	addc.u64 %rd27, %rd27, %rd17997;
	
	// end inline asm
	st.global.u64 	[%rd1], %rd22;
	st.global.u64 	[%rd1+8], %rd23;
	st.global.u64 	[%rd1+16], %rd24;
	st.global.u64 	[%rd1+24], %rd25;
	st.global.u64 	[%rd1+32], %rd26;
	st.global.u64 	[%rd1+40], %rd27;
	// begin inline asm
	add.cc.u64 %rd22, %rd22, %rd17992;
	addc.cc.u64 %rd23, %rd23, %rd17993;
	addc.cc.u64 %rd24, %rd24, %rd17994;
	addc.cc.u64 %rd25, %rd25, %rd17995;
	addc.cc.u64 %rd26, %rd26, %rd17996;
	addc.u64 %rd27, %rd27, %rd17997;
	
	// end inline asm
	st.global.u64 	[%rd1], %rd22;
	st.global.u64 	[%rd1+8], %rd23;
	st.global.u64 	[%rd1+16], %rd24;
	st.global.u64 	[%rd1+24], %rd25;
	st.global.u64 	[%rd1+32], %rd26;
	st.global.u64 	[%rd1+40], %rd27;
	// begin inline asm
	add.cc.u64 %rd22, %rd22, %rd17992;
	addc.cc.u64 %rd23, %rd23, %rd17993;
	addc.cc.u64 %rd24, %rd24, %rd17994;
	addc.cc.u64 %rd25, %rd25, %rd17995;
	addc.cc.u64 %rd26, %rd26, %rd17996;
	addc.u64 %rd27, %rd27, %rd17997;
	
	// end inline asm
	st.global.u64 	[%rd1], %rd22;
	st.global.u64 	[%rd1+8], %rd23;
	st.global.u64 	[%rd1+16], %rd24;
	st.global.u64 	[%rd1+24], %rd25;
	st.global.u64 	[%rd1+32], %rd26;
	st.global.u64 	[%rd1+40], %rd27;
	// begin inline asm
	add.cc.u64 %rd22, %rd22, %rd17992;
	addc.cc.u64 %rd23, %rd23, %rd17993;
	addc.cc.u64 %rd24, %rd24, %rd17994;
	addc.cc.u64 %rd25, %rd25, %rd17995;
	addc.cc.u64 %rd26, %rd26, %rd17996;
	addc.u64 %rd27, %rd27, %rd17997;
	
	// end inline asm
	st.global.u64 	[%rd1], %rd22;
	st.global.u64 	[%rd1+8], %rd23;
	st.global.u64 	[%rd1+16], %rd24;
	st.global.u64 	[%rd1+24], %rd25;
	st.global.u64 	[%rd1+32], %rd26;
	st.global.u64 	[%rd1+40], %rd27;
	// begin inline asm
	add.cc.u64 %rd22, %rd22, %rd17992;
	addc.cc.u64 %rd23, %rd23, %rd17993;
	addc.cc.u64 %rd24, %rd24, %rd17994;
	addc.cc.u64 %rd25, %rd25, %rd17995;
	addc.cc.u64 %rd26, %rd26, %rd17996;
	addc.u64 %rd27, %rd27, %rd17997;
	
	// end inline asm
	st.global.u64 	[%rd1], %rd22;
	st.global.u64 	[%rd1+8], %rd23;
	st.global.u64 	[%rd1+16], %rd24;
	st.global.u64 	[%rd1+24], %rd25;
	st.global.u64 	[%rd1+32], %rd26;
	st.global.u64 	[%rd1+40], %rd27;
	// begin inline asm
	add.cc.u64 %rd22, %rd22, %rd17992;
	addc.cc.u64 %rd23, %rd23, %rd17993;
	addc.cc.u64 %rd24, %rd24, %rd17994;
	addc.cc.u64 %rd25, %rd25, %rd17995;
	addc.cc.u64 %rd26, %rd26, %rd17996;
	addc.u64 %rd27, %rd27, %rd17997;
	
	// end inline asm
	st.global.u64 	[%rd1], %rd22;
	st.global.u64 	[%rd1+8], %rd23;
	st.global.u64 	[%rd1+16], %rd24;
	st.global.u64 	[%rd1+24], %rd25;
	st.global.u64 	[%rd1+32], %rd26;
	st.global.u64 	[%rd1+40], %rd27;
	// begin inline asm
	add.cc.u64 %rd22, %rd22, %rd17992;
	addc.cc.u64 %rd23, %rd23, %rd17993;
	addc.cc.u64 %rd24, %rd24, %rd17994;
	addc.cc.u64 %rd25, %rd25, %rd17995;
	addc.cc.u64 %rd26, %rd26, %rd17996;
	addc.u64 %rd27, %rd27, %rd17997;
	
	// end inline asm
	st.global.u64 	[%rd1], %rd22;
	st.global.u64 	[%rd1+8], %rd23;
	st.global.u64 	[%rd1+16], %rd24;
	st.global.u64 	[%rd1+24], %rd25;
	st.global.u64 	[%rd1+32], %rd26;
	st.global.u64 	[%rd1+40], %rd27;
	// begin inline asm
	add.cc.u64 %rd22, %rd22, %rd17992;
	addc.cc.u64 %rd23, %rd23, %rd17993;
	addc.cc.u64 %rd24, %rd24, %rd17994;
	addc.cc.u64 %rd25, %rd25, %rd17995;
	addc.cc.u64 %rd26, %rd26, %rd17996;
	addc.u64 %rd27, %rd27, %rd17997;
	
	// end inline asm
	st.global.u64 	[%rd1], %rd22;
	st.global.u64 	[%rd1+8], %rd23;
	st.global.u64 	[%rd1+16], %rd24;
	st.global.u64 	[%rd1+24], %rd25;
	st.global.u64 	[%rd1+32], %rd26;
	st.global.u64 	[%rd1+40], %rd27;
	// begin inline asm
	add.cc.u64 %rd22, %rd22, %rd17992;
	addc.cc.u64 %rd23, %rd23, %rd17993;
	addc.cc.u64 %rd24, %rd24, %rd17994;
	addc.cc.u64 %rd25, %rd25, %rd17995;
	addc.cc.u64 %rd26, %rd26, %rd17996;
	addc.u64 %rd27, %rd27, %rd17997;
	
	// end inline asm
	st.global.u64 	[%rd1], %rd22;
	st.global.u64 	[%rd1+8], %rd23;
	st.global.u64 	[%rd1+16], %rd24;
	st.global.u64 	[%rd1+24], %rd25;
	st.global.u64 	[%rd1+32], %rd26;
	st.global.u64 	[%rd1+40], %rd27;
	// begin inline asm
	add.cc.u64 %rd22, %rd22, %rd17992;
	addc.cc.u64 %rd23, %rd23, %rd17993;
	addc.cc.u64 %rd24, %rd24, %rd17994;
	addc.cc.u64 %rd25, %rd25, %rd17995;
	addc.cc.u64 %rd26, %rd26, %rd17996;
	addc.u64 %rd27, %rd27, %rd17997;
	
	// end inline asm
	st.global.u64 	[%rd1], %rd22;
	st.global.u64 	[%rd1+8], %rd23;
	st.global.u64 	[%rd1+16], %rd24;
	st.global.u64 	[%rd1+24], %rd25;
	st.global.u64 	[%rd1+32], %rd26;
	st.global.u64 	[%rd1+40], %rd27;
	// begin inline asm
	add.cc.u64 %rd22, %rd22, %rd17992;
	addc.cc.u64 %rd23, %rd23, %rd17993;
	addc.cc.u64 %rd24, %rd24, %rd17994;
	addc.cc.u64 %rd25, %rd25, %rd17995;
	addc.cc.u64 %rd26, %rd26, %rd17996;
	addc.u64 %rd27, %rd27, %rd17997;
	
	// end inline asm
	st.global.u64 	[%rd1], %rd22;
	st.global.u64 	[%rd1+8], %rd23;
	st.global.u64 	[%rd1+16], %rd24;
	st.global.u64 	[%rd1+24], %rd25;
	st.global.u64 	[%rd1+32], %rd26;
	st.global.u64 	[%rd1+40], %rd27;
	// begin inline asm
	add.cc.u64 %rd22, %rd22, %rd17992;
	addc.cc.u64 %rd23, %rd23, %rd17993;
	addc.cc.u64 %rd24, %rd24, %rd17994;
	addc.cc.u64 %rd25, %rd25, %rd17995;
	addc.cc.u64 %rd26, %rd26, %rd17996;
	addc.u64 %rd27, %rd27, %rd17997;
	
	// end inline asm
	st.global.u64 	[%rd1], %rd22;
	st.global.u64 	[%rd1+8], %rd23;
	st.global.u64 	[%rd1+16], %rd24;
	st.global.u64 	[%rd1+24], %rd25;
	st.global.u64 	[%rd1+32], %rd26;
	st.global.u64 	[%rd1+40], %rd27;
	// begin inline asm
	add.cc.u64 %rd22, %rd22, %rd17992;
	addc.cc.u64 %rd23, %rd23, %rd17993;
	addc.cc.u64 %rd24, %rd24, %rd17994;
	addc.cc.u64 %rd25, %rd25, %rd17995;
	addc.cc.u64 %rd26, %rd26, %rd17996;
	addc.u64 %rd27, %rd27, %rd17997;
	
	// end inline asm
	st.global.u64 	[%rd1], %rd22;
	st.global.u64 	[%rd1+8], %rd23;
	st.global.u64 	[%rd1+16], %rd24;
	st.global.u64 	[%rd1+24], %rd25;
	st.global.u64 	[%rd1+32], %rd26;
	st.global.u64 	[%rd1+40], %rd27;
	// begin inline asm
	add.cc.u64 %rd22, %rd22, %rd17992;
	addc.cc.u64 %rd23, %rd23, %rd17993;
	addc.cc.u64 %rd24, %rd24, %rd17994;
	addc.cc.u64 %rd25, %rd25, %rd17995;
	addc.cc.u64 %rd26, %rd26, %rd17996;
	addc.u64 %rd27, %rd27, %rd17997;
	
	// end inline asm
	st.global.u64 	[%rd1], %rd22;
	st.global.u64 	[%rd1+8], %rd23;
	st.global.u64 	[%rd1+16], %rd24;
	st.global.u64 	[%rd1+24], %rd25;
	st.global.u64 	[%rd1+32], %rd26;
	st.global.u64 	[%rd1+40], %rd27;
	// begin inline asm
	add.cc.u64 %rd22, %rd22, %rd17992;
	addc.cc.u64 %rd23, %rd23, %rd17993;
	addc.cc.u64 %rd24, %rd24, %rd17994;
	addc.cc.u64 %rd25, %rd25, %rd17995;
	addc.cc.u64 %rd26, %rd26, %rd17996;
	addc.u64 %rd27, %rd27, %rd17997;
	
	// end inline asm
	st.global.u64 	[%rd1], %rd22;
	st.global.u64 	[%rd1+8], %rd23;
	st.global.u64 	[%rd1+16], %rd24;
	st.global.u64 	[%rd1+24], %rd25;
	st.global.u64 	[%rd1+32], %rd26;
	st.global.u64 	[%rd1+40], %rd27;
	// begin inline asm
	add.cc.u64 %rd22, %rd22, %rd17992;
	addc.cc.u64 %rd23, %rd23, %rd17993;
	addc.cc.u64 %rd24, %rd24, %rd17994;
	addc.cc.u64 %rd25, %rd25, %rd17995;
	addc.cc.u64 %rd26, %rd26, %rd17996;
	addc.u64 %rd27, %rd27, %rd17997;
	
	// end inline asm
	st.global.u64 	[%rd1], %rd22;
	st.global.u64 	[%rd1+8], %rd23;
	st.global.u64 	[%rd1+16], %rd24;
	st.global.u64 	[%rd1+24], %rd25;
	st.global.u64 	[%rd1+32], %rd26;
	st.global.u64 	[%rd1+40], %rd27;
	// begin inline asm
	add.cc.u64 %rd22, %rd22, %rd17992;
	addc.cc.u64 %rd23, %rd23, %rd17993;
	addc.cc.u64 %rd24, %rd24, %rd17994;
	addc.cc.u64 %rd25, %rd25, %rd17995;
	addc.cc.u64 %rd26, %rd26, %rd17996;
	addc.u64 %rd27, %rd27, %rd17997;
	
	// end inline asm
	st.global.u64 	[%rd1], %rd22;
	st.global.u64 	[%rd1+8], %rd23;
	st.global.u64 	[%rd1+16], %rd24;
	st.global.u64 	[%rd1+24], %rd25;
	st.global.u64 	[%rd1+32], %rd26;
	st.global.u64 	[%rd1+40], %rd27;
	// begin inline asm
	add.cc.u64 %rd22, %rd22, %rd17992;
	addc.cc.u64 %rd23, %rd23, %rd17993;
	addc.cc.u64 %rd24, %rd24, %rd17994;
	addc.cc.u64 %rd25, %rd25, %rd17995;
	addc.cc.u64 %rd26, %rd26, %rd17996;
	addc.u64 %rd27, %rd27, %rd17997;
	
	// end inline asm
	st.global.u64 	[%rd1], %rd22;
	st.global.u64 	[%rd1+8], %rd23;
	st.global.u64 	[%rd1+16], %rd24;
	st.global.u64 	[%rd1+24], %rd25;
	st.global.u64 	[%rd1+32], %rd26;
	st.global.u64 	[%rd1+40], %rd27;
	// begin inline asm
	add.cc.u64 %rd22, %rd22, %rd17992;
	addc.cc.u64 %rd23, %rd23, %rd17993;
	addc.cc.u64 %rd24, %rd24, %rd17994;
	addc.cc.u64 %rd25, %rd25, %rd17995;
	addc.cc.u64 %rd26, %rd26, %rd17996;
	addc.u64 %rd27, %rd27, %rd17997;
	
	// end inline asm
	st.global.u64 	[%rd1], %rd22;
	st.global.u64 	[%rd1+8], %rd23;
	st.global.u64 	[%rd1+16], %rd24;
	st.global.u64 	[%rd1+24], %rd25;
	st.global.u64 	[%rd1+32], %rd26;
	st.global.u64 	[%rd1+40], %rd27;
	// begin inline asm
	add.cc.u64 %rd22, %rd22, %rd17992;
	addc.cc.u64 %rd23, %rd23, %rd17993;
	addc.cc.u64 %rd24, %rd24, %rd17994;
	addc.cc.u64 %rd25, %rd25, %rd17995;
	addc.cc.u64 %rd26, %rd26, %rd17996;
	addc.u64 %rd27, %rd27, %rd17997;
	
	// end inline asm
	st.global.u64 	[%rd1], %rd22;
	st.global.u64 	[%rd1+8], %rd23;
	st.global.u64 	[%rd1+16], %rd24;
	st.global.u64 	[%rd1+24], %rd25;
	st.global.u64 	[%rd1+32], %rd26;
	st.global.u64 	[%rd1+40], %rd27;
	// begin inline asm
	add.cc.u64 %rd22, %rd22, %rd17992;
	addc.cc.u64 %rd23, %rd23, %rd17993;
	addc.cc.u64 %rd24, %rd24, %rd17994;
	addc.cc.u64 %rd25, %rd25, %rd17995;
	addc.cc.u64 %rd26, %rd26, %rd17996;
	addc.u64 %rd27, %rd27, %rd17997;
	
	// end inline asm
	st.global.u64 	[%rd1], %rd22;
	st.global.u64 	[%rd1+8], %rd23;
	st.global.u64 	[%rd1+16], %rd24;
	st.global.u64 	[%rd1+24], %rd25;
	st.global.u64 	[%rd1+32], %rd26;
	st.global.u64 	[%rd1+40], %rd27;
	// begin inline asm
	add.cc.u64 %rd22, %rd22, %rd17992;
	addc.cc.u64 %rd23, %rd23, %rd17993;
	addc.cc.u64 %rd24, %rd24, %rd17994;
	addc.cc.u64 %rd25, %rd25, %rd17995;
	addc.cc.u64 %rd26, %rd26, %rd17996;
	addc.u64 %rd27, %rd27, %rd17997;
	
	// end inline asm
	st.global.u64 	[%rd1], %rd22;
	st.global.u64 	[%rd1+8], %rd23;
	st.global.u64 	[%rd1+16], %rd24;
	st.global.u64 	[%rd1+24], %rd25;
	st.global.u64 	[%rd1+32], %rd26;
	st.global.u64 	[%rd1+40], %rd27;
	// begin inline asm
	add.cc.u64 %rd22, %rd22, %rd17992;
	addc.cc.u64 %rd23, %rd23, %rd17993;
	addc.cc.u64 %rd24, %rd24, %rd17994;
	addc.cc.u64 %rd25, %rd25, %rd17995;
	addc.cc.u64 %rd26, %rd26, %rd17996;
	addc.u64 %rd27, %rd27, %rd17997;
	
	// end inline asm
	st.global.u64 	[%rd1], %rd22;
	st.global.u64 	[%rd1+8], %rd23;
	st.global.u64 	[%rd1+16], %rd24;
	st.global.u64 	[%rd1+24], %rd25;
	st.global.u64 	[%rd1+32], %rd26;
	st.global.u64 	[%rd1+40], %rd27;
	// begin inline asm
	add.cc.u64 %rd22, %rd22, %rd17992;
	addc.cc.u64 %rd23, %rd23, %rd17993;
	addc.cc.u64 %rd24, %rd24, %rd17994;
	addc.cc.u64 %rd25, %rd25, %rd17995;
	addc.cc.u64 %rd26, %rd26, %rd17996;
	addc.u64 %rd27, %rd27, %rd17997;
	
	// end inline asm
	st.global.u64 	[%rd1], %rd22;
	st.global.u64 	[%rd1+8], %rd23;
	st.global.u64 	[%rd1+16], %rd24;
	st.global.u64 	[%rd1+24], %rd25;
	st.global.u64 	[%rd1+32], %rd26;
	st.global.u64 	[%rd1+40], %rd27;
	// begin inline asm
	add.cc.u64 %rd22, %rd22, %rd17992;
	addc.cc.u64 %rd23, %rd23, %rd17993;
	addc.cc.u64 %rd24, %rd24, %rd17994;
	addc.cc.u64 %rd25, %rd25, %rd17995;
	addc.cc.u64 %rd26, %rd26, %rd17996;
	addc.u64 %rd27, %rd27, %rd17997;
	
	// end inline asm
	st.global.u64 	[%rd1], %rd22;
	st.global.u64 	[%rd1+8], %rd23;
	st.global.u64 	[%rd1+16], %rd24;
	st.global.u64 	[%rd1+24], %rd25;
	st.global.u64 	[%rd1+32], %rd26;
	st.global.u64 	[%rd1+40], %rd27;
	// begin inline asm
	add.cc.u64 %rd22, %rd22, %rd17992;
	addc.cc.u64 %rd23, %rd23, %rd17993;
	addc.cc.u64 %rd24, %rd24, %rd17994;
	addc.cc.u64 %rd25, %rd25, %rd17995;
	addc.cc.u64 %rd26, %rd26, %rd17996;
	addc.u64 %rd27, %rd27, %rd17997;
	
	// end inline asm
	st.global.u64 	[%rd1], %rd22;
	st.global.u64 	[%rd1+8], %rd23;
	st.global.u64 	[%rd1+16], %rd24;
	st.global.u64 	[%rd1+24], %rd25;
	st.global.u64 	[%rd1+32], %rd26;
	st.global.u64 	[%rd1+40], %rd27;
	// begin inline asm
	add.cc.u64 %rd22, %rd22, %rd17992;
	addc.cc.u64 %rd23, %rd23, %rd17993;
	addc.cc.u64 %rd24, %rd24, %rd17994;
	addc.cc.u64 %rd25, %rd25, %rd17995;
	addc.cc.u64 %rd26, %rd26, %rd17996;
	addc.u64 %rd27, %rd27, %rd17997;
	
	// end inline asm
	st.global.u64 	[%rd1], %rd22;
	st.global.u64 	[%rd1+8], %rd23;
	st.global.u64 	[%rd1+16], %rd24;
	st.global.u64 	[%rd1+24], %rd25;
	st.global.u64 	[%rd1+32], %rd26;
	st.global.u64 	[%rd1+40], %rd27;
	// begin inline asm
	add.cc.u64 %rd22, %rd22, %rd17992;
	addc.cc.u64 %rd23, %rd23, %rd17993;
	addc.cc.u64 %rd24, %rd24, %rd17994;
	addc.cc.u64 %rd25, %rd25, %rd17995;
	addc.cc.u64 %rd26, %rd26, %rd17996;
	addc.u64 %rd27, %rd27, %rd17997;
	
	// end inline asm
	st.global.u64 	[%rd1], %rd22;
	st.global.u64 	[%rd1+8], %rd23;
	st.global.u64 	[%rd1+16], %rd24;
	st.global.u64 	[%rd1+24], %rd25;
	st.global.u64 	[%rd1+32], %rd26;
	st.global.u64 	[%rd1+40], %rd27;
	// begin inline asm
	add.cc.u64 %rd22, %rd22, %rd17992;
	addc.cc.u64 %rd23, %rd23, %rd17993;
	addc.cc.u64 %rd24, %rd24, %rd17994;
	addc.cc.u64 %rd25, %rd25, %rd17995;
	addc.cc.u64 %rd26, %rd26, %rd17996;
	addc.u64 %rd27, %rd27, %rd17997;
	
	// end inline asm
	st.global.u64 	[%rd1], %rd22;
	st.global.u64 	[%rd1+8], %rd23;
	st.global.u64 	[%rd1+16], %rd24;
	st.global.u64 	[%rd1+24], %rd25;
	st.global.u64 	[%rd1+32], %rd26;
	st.global.u64 	[%rd1+40], %rd27;
	// begin inline asm
	add.cc.u64 %rd22, %rd22, %rd17992;
	addc.cc.u64 %rd23, %rd23, %rd17993;
	addc.cc.u64 %rd24, %rd24, %rd17994;
	addc.cc.u64 %rd25, %rd25, %rd17995;
	addc.cc.u64 %rd26, %rd26, %rd17996;
	addc.u64 %rd27, %rd27, %rd17997;
	
	// end inline asm
	st.global.u64 	[%rd1], %rd22;
	st.global.u64 	[%rd1+8], %rd23;
	st.global.u64 	[%rd1+16], %rd24;
	st.global.u64 	[%rd1+24], %rd25;
	st.global.u64 	[%rd1+32], %rd26;
	st.global.u64 	[%rd1+40], %rd27;
	// begin inline asm
	add.cc.u64 %rd22, %rd22, %rd17992;
	addc.cc.u64 %rd23, %rd23, %rd17993;
	addc.cc.u64 %rd24, %rd24, %rd17994;
	addc.cc.u64 %rd25, %rd25, %rd17995;
	addc.cc.u64 %rd26, %rd26, %rd17996;
	addc.u64 %rd27, %rd27, %rd17997;
	
	// end inline asm
	st.global.u64 	[%rd1], %rd22;
	st.global.u64 	[%rd1+8], %rd23;
	st.global.u64 	[%rd1+16], %rd24;
	st.global.u64 	[%rd1+24], %rd25;
	st.global.u64 	[%rd1+32], %rd26;
	st.global.u64 	[%rd1+40], %rd27;
	// begin inline asm
	add.cc.u64 %rd22, %rd22, %rd17992;
	addc.cc.u64 %rd23, %rd23, %rd17993;
	addc.cc.u64 %rd24, %rd24, %rd17994;
	addc.cc.u64 %rd25, %rd25, %rd17995;
	addc.cc.u64 %rd26, %rd26, %rd17996;
	addc.u64 %rd27, %rd27, %rd17997;
	
	// end inline asm
	st.global.u64 	[%rd1], %rd22;
	st.global.u64 	[%rd1+8], %rd23;
	st.global.u64 	[%rd1+16], %rd24;
	st.global.u64 	[%rd1+24], %rd25;
	st.global.u64 	[%rd1+32], %rd26;
	st.global.u64 	[%rd1+40], %rd27;
	// begin inline asm
	add.cc.u64 %rd22, %rd22, %rd17992;
	addc.cc.u64 %rd23, %rd23, %rd17993;
	addc.cc.u64 %rd24, %rd24, %rd17994;
	addc.cc.u64 %rd25, %rd25, %rd17995;
	addc.cc.u64 %rd26, %rd26, %rd17996;
	addc.u64 %rd27, %rd27, %rd17997;
	
	// end inline asm
	st.global.u64 	[%rd1], %rd22;
	st.global.u64 	[%rd1+8], %rd23;
	st.global.u64 	[%rd1+16], %rd24;
	st.global.u64 	[%rd1+24], %rd25;
	st.global.u64 	[%rd1+32], %rd26;
	st.global.u64 	[%rd1+40], %rd27;
	// begin inline asm
	add.cc.u64 %rd22, %rd22, %rd17992;
	addc.cc.u64 %rd23, %rd23, %rd17993;
	addc.cc.u64 %rd24, %rd24, %rd17994;
	addc.cc.u64 %rd25, %rd25, %rd17995;
	addc.cc.u64 %rd26, %rd26, %rd17996;
	addc.u64 %rd27, %rd27, %rd17997;
	
	// end inline asm
	st.global.u64 	[%rd1], %rd22;
	st.global.u64 	[%rd1+8], %rd23;
	st.global.u64 	[%rd1+16], %rd24;
	st.global.u64 	[%rd1+24], %rd25;
	st.global.u64 	[%rd1+32], %rd26;
	st.global.u64 	[%rd1+40], %rd27;
	// begin inline asm
	add.cc.u64 %rd22, %rd22, %rd17992;
	addc.cc.u64 %rd23, %rd23, %rd17993;
	addc.cc.u64 %rd24, %rd24, %rd17994;
	addc.cc.u64 %rd25, %rd25, %rd17995;
	addc.cc.u64 %rd26, %rd26, %rd17996;
	addc.u64 %rd27, %rd27, %rd17997;
	
	// end inline asm
	st.global.u64 	[%rd1], %rd22;
	st.global.u64 	[%rd1+8], %rd23;
	st.global.u64 	[%rd1+16], %rd24;
	st.global.u64 	[%rd1+24], %rd25;
	st.global.u64 	[%rd1+32], %rd26;
	st.global.u64 	[%rd1+40], %rd27;
	// begin inline asm
	add.cc.u64 %rd22, %rd22, %rd17992;
	addc.cc.u64 %rd23, %rd23, %rd17993;
	addc.cc.u64 %rd24, %rd24, %rd17994;
	addc.cc.u64 %rd25, %rd25, %rd17995;
	addc.cc.u64 %rd26, %rd26, %rd17996;
	addc.u64 %rd27, %rd27, %rd17997;
	
	// end inline asm
	st.global.u64 	[%rd1], %rd22;
	st.global.u64 	[%rd1+8], %rd23;
	st.global.u64 	[%rd1+16], %rd24;
	st.global.u64 	[%rd1+24], %rd25;
	st.global.u64 	[%rd1+32], %rd26;
	st.global.u64 	[%rd1+40], %rd27;
	// begin inline asm
	add.cc.u64 %rd22, %rd22, %rd17992;
	addc.cc.u64 %rd23, %rd23, %rd17993;
	addc.cc.u64 %rd24, %rd24, %rd17994;
	addc.cc.u64 %rd25, %rd25, %rd17995;
	addc.cc.u64 %rd26, %rd26, %rd17996;
	addc.u64 %rd27, %rd27, %rd17997;
	
	// end inline asm
	st.global.u64 	[%rd1], %rd22;
	st.global.u64 	[%rd1+8], %rd23;
	st.global.u64 	[%rd1+16], %rd24;
	st.global.u64 	[%rd1+24], %rd25;
	st.global.u64 	[%rd1+32], %rd26;
	st.global.u64 	[%rd1+40], %rd27;
	// begin inline asm
	add.cc.u64 %rd22, %rd22, %rd17992;
	addc.cc.u64 %rd23, %rd23, %rd17993;
	addc.cc.u64 %rd24, %rd24, %rd17994;
	addc.cc.u64 %rd25, %rd25, %rd17995;
	addc.cc.u64 %rd26, %rd26, %rd17996;
	addc.u64 %rd27, %rd27, %rd17997;
	
	// end inline asm
	st.global.u64 	[%rd1], %rd22;
	st.global.u64 	[%rd1+8], %rd23;
	st.global.u64 	[%rd1+16], %rd24;
	st.global.u64 	[%rd1+24], %rd25;
	st.global.u64 	[%rd1+32], %rd26;
	st.global.u64 	[%rd1+40], %rd27;
	// begin inline asm
	add.cc.u64 %rd22, %rd22, %rd17992;
	addc.cc.u64 %rd23, %rd23, %rd17993;
	addc.cc.u64 %rd24, %rd24, %rd17994;
	addc.cc.u64 %rd25, %rd25, %rd17995;
	addc.cc.u64 %rd26, %rd26, %rd17996;
	addc.u64 %rd27, %rd27, %rd17997;
	
	// end inline asm
	st.global.u64 	[%rd1], %rd22;
	st.global.u64 	[%rd1+8], %rd23;
	st.global.u64 	[%rd1+16], %rd24;
	st.global.u64 	[%rd1+24], %rd25;
	st.global.u64 	[%rd1+32], %rd26;
	st.global.u64 	[%rd1+40], %rd27;
	// begin inline asm
	add.cc.u64 %rd22, %rd22, %rd17992;
	addc.cc.u64 %rd23, %rd23, %rd17993;
	addc.cc.u64 %rd24, %rd24, %rd17994;
	addc.cc.u64 %rd25, %rd25, %rd17995;
	addc.cc.u64 %rd26, %rd26, %rd17996;
	addc.u64 %rd27, %rd27, %rd17997;
	
	// end inline asm
	st.global.u64 	[%rd1], %rd22;
	st.global.u64 	[%rd1+8], %rd23;
	st.global.u64 	[%rd1+16], %rd24;
	st.global.u64 	[%rd1+24], %rd25;
	st.global.u64 	[%rd1+32], %rd26;
	st.global.u64 	[%rd1+40], %rd27;
	// begin inline asm
	add.cc.u64 %rd22, %rd22, %rd17992;
	addc.cc.u64 %rd23, %rd23, %rd17993;
	addc.cc.u64 %rd24, %rd24, %rd17994;
	addc.cc.u64 %rd25, %rd25, %rd17995;
	addc.cc.u64 %rd26, %rd26, %rd17996;
	addc.u64 %rd27, %rd27, %rd17997;
	
	// end inline asm
	st.global.u64 	[%rd1], %rd22;
	st.global.u64 	[%rd1+8], %rd23;
	st.global.u64 	[%rd1+16], %rd24;
	st.global.u64 	[%rd1+24], %rd25;
	st.global.u64 	[%rd1+32], %rd26;
	st.global.u64 	[%rd1+40], %rd27;
	// begin inline asm
	add.cc.u64 %rd22, %rd22, %rd17992;
	addc.cc.u64 %rd23, %rd23, %rd17993;
	addc.cc.u64 %rd24, %rd24, %rd17994;
	addc.cc.u64 %rd25, %rd25, %rd17995;
	addc.cc.u64 %rd26, %rd26, %rd17996;
	addc.u64 %rd27, %rd27, %rd17997;
	
	// end inline asm
	st.global.u64 	[%rd1], %rd22;
	st.global.u64 	[%rd1+8], %rd23;
	st.global.u64 	[%rd1+16], %rd24;
	st.global.u64 	[%rd1+24], %rd25;
	st.global.u64 	[%rd1+32], %rd26;
	st.global.u64 	[%rd1+40], %rd27;
	// begin inline asm
	add.cc.u64 %rd22, %rd22, %rd17992;
	addc.cc.u64 %rd23, %rd23, %rd17993;
	addc.cc.u64 %rd24, %rd24, %rd17994;
	addc.cc.u64 %rd25, %rd25, %rd17995;
	addc.cc.u64 %rd26, %rd26, %rd17996;
	addc.u64 %rd27, %rd27, %rd17997;
	
	// end inline asm
	st.global.u64 	[%rd1], %rd22;
	st.global.u64 	[%rd1+8], %rd23;
	st.global.u64 	[%rd1+16], %rd24;
	st.global.u64 	[%rd1+24], %rd25;
	st.global.u64 	[%rd1+32], %rd26;
	st.global.u64 	[%rd1+40], %rd27;
	// begin inline asm
	add.cc.u64 %rd22, %rd22, %rd17992;
	addc.cc.u64 %rd23, %rd23, %rd17993;
	addc.cc.u64 %rd24, %rd24, %rd17994;
	addc.cc.u64 %rd25, %rd25, %rd17995;
	addc.cc.u64 %rd26, %rd26, %rd17996;
	addc.u64 %rd27, %rd27, %rd17997;
	
	// end inline asm
	st.global.u64 	[%rd1], %rd22;
	st.global.u64 	[%rd1+8], %rd23;
	st.global.u64 	[%rd1+16], %rd24;
	st.global.u64 	[%rd1+24], %rd25;
	st.global.u64 	[%rd1+32], %rd26;
	st.global.u64 	[%rd1+40], %rd27;
	// begin inline asm
	add.cc.u64 %rd22, %rd22, %rd17992;
	addc.cc.u64 %rd23, %rd23, %rd17993;
	addc.cc.u64 %rd24, %rd24, %rd17994;
	addc.cc.u64 %rd25, %rd25, %rd17995;
	addc.cc.u64 %rd26, %rd26, %rd17996;
	addc.u64 %rd27, %rd27, %rd17997;
	
	// end inline asm
	st.global.u64 	[%rd1], %rd22;
	st.global.u64 	[%rd1+8], %rd23;
	st.global.u64 	[%rd1+16], %rd24;
	st.global.u64 	[%rd1+24], %rd25;
	st.global.u64 	[%rd1+32], %rd26;
	st.global.u64 	[%rd1+40], %rd27;
	// begin inline asm
	add.cc.u64 %rd22, %rd22, %rd17992;
	addc.cc.u64 %rd23, %rd23, %rd17993;
	addc.cc.u64 %rd24, %rd24, %rd17994;
	addc.cc.u64 %rd25, %rd25, %rd17995;
	addc.cc.u64 %rd26, %rd26, %rd17996;
	addc.u64 %rd27, %rd27, %rd17997;
	
	// end inline asm
	st.global.u64 	[%rd1], %rd22;
	st.global.u64 	[%rd1+8], %rd23;
	st.global.u64 	[%rd1+16], %rd24;
	st.global.u64 	[%rd1+24], %rd25;
	st.global.u64 	[%rd1+32], %rd26;
	st.global.u64 	[%rd1+40], %rd27;
	// begin inline asm
	add.cc.u64 %rd22, %rd22, %rd17992;
	addc.cc.u64 %rd23, %rd23, %rd17993;
	addc.cc.u64 %rd24, %rd24, %rd17994;
	addc.cc.u64 %rd25, %rd25, %rd17995;
	addc.cc.u64 %rd26, %rd26, %rd17996;
	addc.u64 %rd27, %rd27, %rd17997;
	
	// end inline asm
	st.global.u64 	[%rd1], %rd22;
	st.global.u64 	[%rd1+8], %rd23;
	st.global.u64 	[%rd1+16], %rd24;
	st.global.u64 	[%rd1+24], %rd25;
	st.global.u64 	[%rd1+32], %rd26;
	st.global.u64 	[%rd1+40], %rd27;
	// begin inline asm
	add.cc.u64 %rd22, %rd22, %rd17992;
	addc.cc.u64 %rd23, %rd23, %rd17993;
	addc.cc.u64 %rd24, %rd24, %rd17994;
	addc.cc.u64 %rd25, %rd25, %rd17995;
	addc.cc.u64 %rd26, %rd26, %rd17996;
	addc.u64 %rd27, %rd27, %rd17997;
	
	// end inline asm
	st.global.u64 	[%rd1], %rd22;
	st.global.u64 	[%rd1+8], %rd23;
	st.global.u64 	[%rd1+16], %rd24;
	st.global.u64 	[%rd1+24], %rd25;
	st.global.u64 	[%rd1+32], %rd26;
	st.global.u64 	[%rd1+40], %rd27;
	// begin inline asm
	add.cc.u64 %rd22, %rd22, %rd17992;
	addc.cc.u64 %rd23, %rd23, %rd17993;
	addc.cc.u64 %rd24, %rd24, %rd17994;
	addc.cc.u64 %rd25, %rd25, %rd17995;
	addc.cc.u64 %rd26, %rd26, %rd17996;
	addc.u64 %rd27, %rd27, %rd17997;
	
	// end inline asm
	st.global.u64 	[%rd1], %rd22;
	st.global.u64 	[%rd1+8], %rd23;
	st.global.u64 	[%rd1+16], %rd24;
	st.global.u64 	[%rd1+24], %rd25;
	st.global.u64 	[%rd1+32], %rd26;
	st.global.u64 	[%rd1+40], %rd27;
	// begin inline asm
	add.cc.u64 %rd22, %rd22, %rd17992;
	addc.cc.u64 %rd23, %rd23, %rd17993;
	addc.cc.u64 %rd24, %rd24, %rd17994;
	addc.cc.u64 %rd25, %rd25, %rd17995;
	addc.cc.u64 %rd26, %rd26, %rd17996;
	addc.u64 %rd27, %rd27, %rd17997;
	
	// end inline asm
	st.global.u64 	[%rd1], %rd22;
	st.global.u64 	[%rd1+8], %rd23;
	st.global.u64 	[%rd1+16], %rd24;
	st.global.u64 	[%rd1+24], %rd25;
	st.global.u64 	[%rd1+32], %rd26;
	st.global.u64 	[%rd1+40], %rd27;
	// begin inline asm
	add.cc.u64 %rd22, %rd22, %rd17992;
	addc.cc.u64 %rd23, %rd23, %rd17993;
	addc.cc.u64 %rd24, %rd24, %rd17994;
	addc.cc.u64 %rd25, %rd25, %rd17995;
	addc.cc.u64 %rd26, %rd26, %rd17996;
	addc.u64 %rd27, %rd27, %rd17997;
	
	// end inline asm
	st.global.u64 	[%rd1], %rd22;
	st.global.u64 	[%rd1+8], %rd23;
	st.global.u64 	[%rd1+16], %rd24;
	st.global.u64 	[%rd1+24], %rd25;
	st.global.u64 	[%rd1+32], %rd26;
	st.global.u64 	[%rd1+40], %rd27;
	// begin inline asm
	add.cc.u64 %rd22, %rd22, %rd17992;
	addc.cc.u64 %rd23, %rd23, %rd17993;
	addc.cc.u64 %rd24, %rd24, %rd17994;
	addc.cc.u64 %rd25, %rd25, %rd17995;
	addc.cc.u64 %rd26, %rd26, %rd17996;
	addc.u64 %rd27, %rd27, %rd17997;
	
	// end inline asm
	st.global.u64 	[%rd1], %rd22;
	st.global.u64 	[%rd1+8], %rd23;
	st.global.u64 	[%rd1+16], %rd24;
	st.global.u64 	[%rd1+24], %rd25;
	st.global.u64 	[%rd1+32], %rd26;
	st.global.u64 	[%rd1+40], %rd27;
	// begin inline asm
	add.cc.u64 %rd22, %rd22, %rd17992;
	addc.cc.u64 %rd23, %rd23, %rd17993;
	addc.cc.u64 %rd24, %rd24, %rd17994;
	addc.cc.u64 %rd25, %rd25, %rd17995;
	addc.cc.u64 %rd26, %rd26, %rd17996;
	addc.u64 %rd27, %rd27, %rd17997;
	
	// end inline asm
	st.global.u64 	[%rd1], %rd22;
	st.global.u64 	[%rd1+8], %rd23;
	st.global.u64 	[%rd1+16], %rd24;
	st.global.u64 	[%rd1+24], %rd25;
	st.global.u64 	[%rd1+32], %rd26;
	st.global.u64 	[%rd1+40], %rd27;
	// begin inline asm
	add.cc.u64 %rd22, %rd22, %rd17992;
	addc.cc.u64 %rd23, %rd23, %rd17993;
	addc.cc.u64 %rd24, %rd24, %rd17994;
	addc.cc.u64 %rd25, %rd25, %rd17995;
	addc.cc.u64 %rd26, %rd26, %rd17996;
	addc.u64 %rd27, %rd27, %rd17997;
	
	// end inline asm
	st.global.u64 	[%rd1], %rd22;
	st.global.u64 	[%rd1+8], %rd23;
	st.global.u64 	[%rd1+16], %rd24;
	st.global.u64 	[%rd1+24], %rd25;
	st.global.u64 	[%rd1+32], %rd26;
	st.global.u64 	[%rd1+40], %rd27;
	// begin inline asm
	add.cc.u64 %rd22, %rd22, %rd17992;
	addc.cc.u64 %rd23, %rd23, %rd17993;
	addc.cc.u64 %rd24, %rd24, %rd17994;
	addc.cc.u64 %rd25, %rd25, %rd17995;
	addc.cc.u64 %rd26, %rd26, %rd17996;
	addc.u64 %rd27, %rd27, %rd17997;
	
	// end inline asm
	st.global.u64 	[%rd1], %rd22;
	st.global.u64 	[%rd1+8], %rd23;
	st.global.u64 	[%rd1+16], %rd24;
	st.global.u64 	[%rd1+24], %rd25;
	st.global.u64 	[%rd1+32], %rd26;
	st.global.u64 	[%rd1+40], %rd27;
	// begin inline asm
	add.cc.u64 %rd22, %rd22, %rd17992;
	addc.cc.u64 %rd23, %rd23, %rd17993;
	addc.cc.u64 %rd24, %rd24, %rd17994;
	addc.cc.u64 %rd25, %rd25, %rd17995;
	addc.cc.u64 %rd26, %rd26, %rd17996;
	addc.u64 %rd27, %rd27, %rd17997;
	
	// end inline asm
	st.global.u64 	[%rd1], %rd22;
	st.global.u64 	[%rd1+8], %rd23;
	st.global.u64 	[%rd1+16], %rd24;
	st.global.u64 	[%rd1+24], %rd25;
	st.global.u64 	[%rd1+32], %rd26;
	st.global.u64 	[%rd1+40], %rd27;
	// begin inline asm
	add.cc.u64 %rd22, %rd22, %rd17992;
	addc.cc.u64 %rd23, %rd23, %rd17993;
	addc.cc.u64 %rd24, %rd24, %rd17994;
	addc.cc.u64 %rd25, %rd25, %rd17995;
	addc.cc.u64 %rd26, %rd26, %rd17996;
	addc.u64 %rd27, %rd27, %rd17997;
	
	// end inline asm
	st.global.u64 	[%rd1], %rd22;
	st.global.u64 	[%rd1+8], %rd23;
	st.global.u64 	[%rd1+16], %rd24;
	st.global.u64 	[%rd1+24], %rd25;
	st.global.u64 	[%rd1+32], %rd26;
	st.global.u64 	[%rd1+40], %rd27;
	// begin inline asm
	add.cc.u64 %rd22, %rd22, %rd17992;
	addc.cc.u64 %rd23, %rd23, %rd17993;
	addc.cc.u64 %rd24, %rd24, %rd17994;
	addc.cc.u64 %rd25, %rd25, %rd17995;
	addc.cc.u64 %rd26, %rd26, %rd17996;
	addc.u64 %rd27, %rd27, %rd17997;
	
	// end inline asm
	st.global.u64 	[%rd1], %rd22;
	st.global.u64 	[%rd1+8], %rd23;
	st.global.u64 	[%rd1+16], %rd24;
	st.global.u64 	[%rd1+24], %rd25;
	st.global.u64 	[%rd1+32], %rd26;
	st.global.u64 	[%rd1+40], %rd27;
	// begin inline asm
	add.cc.u64 %rd22, %rd22, %rd17992;
	addc.cc.u64 %rd23, %rd23, %rd17993;
	addc.cc.u64 %rd24, %rd24, %rd17994;
	addc.cc.u64 %rd25, %rd25, %rd17995;
	addc.cc.u64 %rd26, %rd26, %rd17996;
	addc.u64 %rd27, %rd27, %rd17997;
	
	// end inline asm
	st.global.u64 	[%rd1], %rd22;
	st.global.u64 	[%rd1+8], %rd23;
	st.global.u64 	[%rd1+16], %rd24;
	st.global.u64 	[%rd1+24], %rd25;
	st.global.u64 	[%rd1+32], %rd26;
	st.global.u64 	[%rd1+40], %rd27;
	// begin inline asm
	add.cc.u64 %rd22, %rd22, %rd17992;
	addc.cc.u64 %rd23, %rd23, %rd17993;
	addc.cc.u64 %rd24, %rd24, %rd17994;
	addc.cc.u64 %rd25, %rd25, %rd17995;
	addc.cc.u64 %rd26, %rd26, %rd17996;
	addc.u64 %rd27, %rd27, %rd17997;
	
	// end inline asm
	st.global.u64 	[%rd1], %rd22;
	st.global.u64 	[%rd1+8], %rd23;
	st.global.u64 	[%rd1+16], %rd24;
	st.global.u64 	[%rd1+24], %rd25;
	st.global.u64 	[%rd1+32], %rd26;
	st.global.u64 	[%rd1+40], %rd27;
	// begin inline asm
	add.cc.u64 %rd22, %rd22, %rd17992;
	addc.cc.u64 %rd23, %rd23, %rd17993;
	addc.cc.u64 %rd24, %rd24, %rd17994;
	addc.cc.u64 %rd25, %rd25, %rd17995;
	addc.cc.u64 %rd26, %rd26, %rd17996;
	addc.u64 %rd27, %rd27, %rd17997;
	
	// end inline asm
	st.global.u64 	[%rd1], %rd22;
	st.global.u64 	[%rd1+8], %rd23;
	st.global.u64 	[%rd1+16], %rd24;
	st.global.u64 	[%rd1+24], %rd25;
	st.global.u64 	[%rd1+32], %rd26;
	st.global.u64 	[%rd1+40], %rd27;
	// begin inline asm
	add.cc.u64 %rd22, %rd22, %rd17992;
	addc.cc.u64 %rd23, %rd23, %rd17993;
	addc.cc.u64 %rd24, %rd24, %rd17994;
	addc.cc.u64 %rd25, %rd25, %rd17995;
	addc.cc.u64 %rd26, %rd26, %rd17996;
	addc.u64 %rd27, %rd27, %rd17997;
	
	// end inline asm
	st.global.u64 	[%rd1], %rd22;
	st.global.u64 	[%rd1+8], %rd23;
	st.global.u64 	[%rd1+16], %rd24;
	st.global.u64 	[%rd1+24], %rd25;
	st.global.u64 	[%rd1+32], %rd26;
	st.global.u64 	[%rd1+40], %rd27;
	// begin inline asm
	add.cc.u64 %rd22, %rd22, %rd17992;
	addc.cc.u64 %rd23, %rd23, %rd17993;
	addc.cc.u64 %rd24, %rd24, %rd17994;
	addc.cc.u64 %rd25, %rd25, %rd17995;
	addc.cc.u64 %rd26, %rd26, %rd17996;
	addc.u64 %rd27, %rd27, %rd17997;
	
	// end inline asm
	st.global.u64 	[%rd1], %rd22;
	st.global.u64 	[%rd1+8], %rd23;
	st.global.u64 	[%rd1+16], %rd24;
	st.global.u64 	[%rd1+24], %rd25;
	st.global.u64 	[%rd1+32], %rd26;
	st.global.u64 	[%rd1+40], %rd27;
	// begin inline asm
	add.cc.u64 %rd22, %rd22, %rd17992;
	addc.cc.u64 %rd23, %rd23, %rd17993;
	addc.cc.u64 %rd24, %rd24, %rd17994;
	addc.cc.u64 %rd25, %rd25, %rd17995;
	addc.cc.u64 %rd26, %rd26, %rd17996;
	addc.u64 %rd27, %rd27, %rd17997;
	
	// end inline asm
	st.global.u64 	[%rd1], %rd22;
	st.global.u64 	[%rd1+8], %rd23;
	st.global.u64 	[%rd1+16], %rd24;
	st.global.u64 	[%rd1+24], %rd25;
	st.global.u64 	[%rd1+32], %rd26;
	st.global.u64 	[%rd1+40], %rd27;
	// begin inline asm
	add.cc.u64 %rd22, %rd22, %rd17992;
	addc.cc.u64 %rd23, %rd23, %rd17993;
	addc.cc.u64 %rd24, %rd24, %rd17994;
	addc.cc.u64 %rd25, %rd25, %rd17995;
	addc.cc.u64 %rd26, %rd26, %rd17996;
	addc.u64 %rd27, %rd27, %rd17997;
	
	// end inline asm
	st.global.u64 	[%rd1], %rd22;
	st.global.u64 	[%rd1+8], %rd23;
	st.global.u64 	[%rd1+16], %rd24;
	st.global.u64 	[%rd1+24], %rd25;
	st.global.u64 	[%rd1+32], %rd26;
	st.global.u64 	[%rd1+40], %rd27;
	// begin inline asm
	add.cc.u64 %rd22, %rd22, %rd17992;
	addc.cc.u64 %rd23, %rd23, %rd17993;
	addc.cc.u64 %rd24, %rd24, %rd17994;
	addc.cc.u64 %rd25, %rd25, %rd17995;
	addc.cc.u64 %rd26, %rd26, %rd17996;
	addc.u64 %rd27, %rd27, %rd17997;
	
	// end inline asm
	st.global.u64 	[%rd1], %rd22;
	st.global.u64 	[%rd1+8], %rd23;
	st.global.u64 	[%rd1+16], %rd24;
	st.global.u64 	[%rd1+24], %rd25;
	st.global.u64 	[%rd1+32], %rd26;
	st.global.u64 	[%rd1+40], %rd27;
	// begin inline asm
	add.cc.u64 %rd22, %rd22, %rd17992;
	addc.cc.u64 %rd23, %rd23, %rd17993;
	addc.cc.u64 %rd24, %rd24, %rd17994;
	addc.cc.u64 %rd25, %rd25, %rd17995;
	addc.cc.u64 %rd26, %rd26, %rd17996;
	addc.u64 %rd27, %rd27, %rd17997;
	
	// end inline asm
	st.global.u64 	[%rd1], %rd22;
	st.global.u64 	[%rd1+8], %rd23;
	st.global.u64 	[%rd1+16], %rd24;
	st.global.u64 	[%rd1+24], %rd25;
	st.global.u64 	[%rd1+32], %rd26;
	st.global.u64 	[%rd1+40], %rd27;
	// begin inline asm
	add.cc.u64 %rd22, %rd22, %rd17992;
	addc.cc.u64 %rd23, %rd23, %rd17993;
	addc.cc.u64 %rd24, %rd24, %rd17994;
	addc.cc.u64 %rd25, %rd25, %rd17995;
	addc.cc.u64 %rd26, %rd26, %rd17996;
	addc.u64 %rd27, %rd27, %rd17997;
	
	// end inline asm
	st.global.u64 	[%rd1], %rd22;
	st.global.u64 	[%rd1+8], %rd23;
	st.global.u64 	[%rd1+16], %rd24;
	st.global.u64 	[%rd1+24], %rd25;
	st.global.u64 	[%rd1+32], %rd26;
	st.global.u64 	[%rd1+40], %rd27;
	// begin inline asm
	add.cc.u64 %rd22, %rd22, %rd17992;
	addc.cc.u64 %rd23, %rd23, %rd17993;
	addc.cc.u64 %rd24, %rd24, %rd17994;
	addc.cc.u64 %rd25, %rd25, %rd17995;
	addc.cc.u64 %rd26, %rd26, %rd17996;
	addc.u64 %rd27, %rd27, %rd17997;
	
	// end inline asm
	st.global.u64 	[%rd1], %rd22;
	st.global.u64 	[%rd1+8], %rd23;
	st.global.u64 	[%rd1+16], %rd24;
	st.global.u64 	[%rd1+24], %rd25;
	st.global.u64 	[%rd1+32], %rd26;
	st.global.u64 	[%rd1+40], %rd27;
	// begin inline asm
	add.cc.u64 %rd22, %rd22, %rd17992;
	addc.cc.u64 %rd23, %rd23, %rd17993;
	addc.cc.u64 %rd24, %rd24, %rd17994;
	addc.cc.u64 %rd25, %rd25, %rd17995;
	addc.cc.u64 %rd26, %rd26, %rd17996;
	addc.u64 %rd27, %rd27, %rd17997;
	
	// end inline asm
	st.global.u64 	[%rd1], %rd22;
	st.global.u64 	[%rd1+8], %rd23;
	st.global.u64 	[%rd1+16], %rd24;
	st.global.u64 	[%rd1+24], %rd25;
	st.global.u64 	[%rd1+32], %rd26;
	st.global.u64 	[%rd1+40], %rd27;
	// begin inline asm
	add.cc.u64 %rd22, %rd22, %rd17992;
	addc.cc.u64 %rd23, %rd23, %rd17993;
	addc.cc.u64 %rd24, %rd24, %rd17994;
	addc.cc.u64 %rd25, %rd25, %rd17995;
	addc.cc.u64 %rd26, %rd26, %rd17996;
	addc.u64 %rd27, %rd27, %rd17997;
	
	// end inline asm
	st.global.u64 	[%rd1], %rd22;
	st.global.u64 	[%rd1+8], %rd23;
	st.global.u64 	[%rd1+16], %rd24;
	st.global.u64 	[%rd1+24], %rd25;
	st.global.u64 	[%rd1+32], %rd26;
	st.global.u64 	[%rd1+40], %rd27;
	// begin inline asm
	add.cc.u64 %rd22, %rd22, %rd17992;
	addc.cc.u64 %rd23, %rd23, %rd17993;
	addc.cc.u64 %rd24, %rd24, %rd17994;
	addc.cc.u64 %rd25, %rd25, %rd17995;
	addc.cc.u64 %rd26, %rd26, %rd17996;
	addc.u64 %rd27, %rd27, %rd17997;
	
	// end inline asm
	st.global.u64 	[%rd1], %rd22;
	st.global.u64 	[%rd1+8], %rd23;
	st.global.u64 	[%rd1+16], %rd24;
	st.global.u64 	[%rd1+24], %rd25;
	st.global.u64 	[%rd1+32], %rd26;
	st.global.u64 	[%rd1+40], %rd27;
	// begin inline asm
	add.cc.u64 %rd22, %rd22, %rd17992;
	addc.cc.u64 %rd23, %rd23, %rd17993;
	addc.cc.u64 %rd24, %rd24, %rd17994;
	addc.cc.u64 %rd25, %rd25, %rd17995;
	addc.cc.u64 %rd26, %rd26, %rd17996;
	addc.u64 %rd27, %rd27, %rd17997;
	
	// end inline asm
	st.global.u64 	[%rd1], %rd22;
	st.global.u64 	[%rd1+8], %rd23;
	st.global.u64 	[%rd1+16], %rd24;
	st.global.u64 	[%rd1+24], %rd25;
	st.global.u64 	[%rd1+32], %rd26;
	st.global.u64 	[%rd1+40], %rd27;
	// begin inline asm
	add.cc.u64 %rd22, %rd22, %rd17992;
	addc.cc.u64 %rd23, %rd23, %rd17993;
	addc.cc.u64 %rd24, %rd24, %rd17994;
	addc.cc.u64 %rd25, %rd25, %rd17995;
	addc.cc.u64 %rd26, %rd26, %rd17996;
	addc.u64 %rd27, %rd27, %rd17997;
	
	// end inline asm
	st.global.u64 	[%rd1], %rd22;
	st.global.u64 	[%rd1+8], %rd23;
	st.global.u64 	[%rd1+16], %rd24;
	st.global.u64 	[%rd1+24], %rd25;
	st.global.u64 	[%rd1+32], %rd26;
	st.global.u64 	[%rd1+40], %rd27;
	// begin inline asm
	add.cc.u64 %rd22, %rd22, %rd17992;
	addc.cc.u64 %rd23, %rd23, %rd17993;
	addc.cc.u64 %rd24, %rd24, %rd17994;
	addc.cc.u64 %rd25, %rd25, %rd17995;
	addc.cc.u64 %rd26, %rd26, %rd17996;
	addc.u64 %rd27, %rd27, %rd17997;
	
	// end inline asm
	st.global.u64 	[%rd1], %rd22;
	st.global.u64 	[%rd1+8], %rd23;
	st.global.u64 	[%rd1+16], %rd24;
	st.global.u64 	[%rd1+24], %rd25;
	st.global.u64 	[%rd1+32], %rd26;
	st.global.u64 	[%rd1+40], %rd27;
	// begin inline asm
	add.cc.u64 %rd22, %rd22, %rd17992;
	addc.cc.u64 %rd23, %rd23, %rd17993;
	addc.cc.u64 %rd24, %rd24, %rd17994;
	addc.cc.u64 %rd25, %rd25, %rd17995;
	addc.cc.u64 %rd26, %rd26, %rd17996;
	addc.u64 %rd27, %rd27, %rd17997;
	
	// end inline asm
	st.global.u64 	[%rd1], %rd22;
	st.global.u64 	[%rd1+8], %rd23;
	st.global.u64 	[%rd1+16], %rd24;
	st.global.u64 	[%rd1+24], %rd25;
	st.global.u64 	[%rd1+32], %rd26;
	st.global.u64 	[%rd1+40], %rd27;
	// begin inline asm
	add.cc.u64 %rd22, %rd22, %rd17992;
	addc.cc.u64 %rd23, %rd23, %rd17993;
	addc.cc.u64 %rd24, %rd24, %rd17994;
	addc.cc.u64 %rd25, %rd25, %rd17995;
	addc.cc.u64 %rd26, %rd26, %rd17996;
	addc.u64 %rd27, %rd27, %rd17997;
	
	// end inline asm
	st.global.u64 	[%rd1], %rd22;
	st.global.u64 	[%rd1+8], %rd23;
	st.global.u64 	[%rd1+16], %rd24;
	st.global.u64 	[%rd1+24], %rd25;
	st.global.u64 	[%rd1+32], %rd26;
	st.global.u64 	[%rd1+40], %rd27;
	// begin inline asm
	add.cc.u64 %rd22, %rd22, %rd17992;
	addc.cc.u64 %rd23, %rd23, %rd17993;
	addc.cc.u64 %rd24, %rd24, %rd17994;
	addc.cc.u64 %rd25, %rd25, %rd17995;
	addc.cc.u64 %rd26, %rd26, %rd17996;
	addc.u64 %rd27, %rd27, %rd17997;
	
	// end inline asm
	st.global.u64 	[%rd1], %rd22;
	st.global.u64 	[%rd1+8], %rd23;
	st.global.u64 	[%rd1+16], %rd24;
	st.global.u64 	[%rd1+24], %rd25;
	st.global.u64 	[%rd1+32], %rd26;
	st.global.u64 	[%rd1+40], %rd27;
	// begin inline asm
	add.cc.u64 %rd22, %rd22, %rd17992;
	addc.cc.u64 %rd23, %rd23, %rd17993;
	addc.cc.u64 %rd24, %rd24, %rd17994;
	addc.cc.u64 %rd25, %rd25, %rd17995;
	addc.cc.u64 %rd26, %rd26, %rd17996;
	addc.u64 %rd27, %rd27, %rd17997;
	
	// end inline asm
	st.global.u64 	[%rd1], %rd22;
	st.global.u64 	[%rd1+8], %rd23;
	st.global.u64 	[%rd1+16], %rd24;
	st.global.u64 	[%rd1+24], %rd25;
	st.global.u64 	[%rd1+32], %rd26;
	st.global.u64 	[%rd1+40], %rd27;
	// begin inline asm
	add.cc.u64 %rd22, %rd22, %rd17992;
	addc.cc.u64 %rd23, %rd23, %rd17993;
	addc.cc.u64 %rd24, %rd24, %rd17994;
	addc.cc.u64 %rd25, %rd25, %rd17995;
	addc.cc.u64 %rd26, %rd26, %rd17996;
	addc.u64 %rd27, %rd27, %rd17997;
	
	// end inline asm
	st.global.u64 	[%rd1], %rd22;
	st.global.u64 	[%rd1+8], %rd23;
	st.global.u64 	[%rd1+16], %rd24;
	st.global.u64 	[%rd1+24], %rd25;
	st.global.u64 	[%rd1+32], %rd26;
	st.global.u64 	[%rd1+40], %rd27;
	// begin inline asm
	add.cc.u64 %rd22, %rd22, %rd17992;
	addc.cc.u64 %rd23, %rd23, %rd17993;
	addc.cc.u64 %rd24, %rd24, %rd17994;
	addc.cc.u64 %rd25, %rd25, %rd17995;
	addc.cc.u64 %rd26, %rd26, %rd17996;
	addc.u64 %rd27, %rd27, %rd17997;
	
	// end inline asm
	st.global.u64 	[%rd1], %rd22;
	st.global.u64 	[%rd1+8], %rd23;
	st.global.u64 	[%rd1+16], %rd24;
	st.global.u64 	[%rd1+24], %rd25;
	st.global.u64 	[%rd1+32], %rd26;
	st.global.u64 	[%rd1+40], %rd27;
	// begin inline asm
	add.cc.u64 %rd22, %rd22, %rd17992;
	addc.cc.u64 %rd23, %rd23, %rd17993;
	addc.cc.u64 %rd24, %rd24, %rd17994;
	addc.cc.u64 %rd25, %rd25, %rd17995;
	addc.cc.u64 %rd26, %rd26, %rd17996;
	addc.u64 %rd27, %rd27, %rd17997;
	
	// end inline asm
	st.global.u64 	[%rd1], %rd22;
	st.global.u64 	[%rd1+8], %rd23;
	st.global.u64 	[%rd1+16], %rd24;
	st.global.u64 	[%rd1+24], %rd25;
	st.global.u64 	[%rd1+32], %rd26;
	st.global.u64 	[%rd1+40], %rd27;
	// begin inline asm
	add.cc.u64 %rd22, %rd22, %rd17992;
	addc.cc.u64 %rd23, %rd23, %rd17993;
	addc.cc.u64 %rd24, %rd24, %rd17994;
	addc.cc.u64 %rd25, %rd25, %rd17995;
	addc.cc.u64 %rd26, %rd26, %rd17996;
	addc.u64 %rd27, %rd27, %rd17997;
	
	// end inline asm
	st.global.u64 	[%rd1], %rd22;
	st.global.u64 	[%rd1+8], %rd23;
	st.global.u64 	[%rd1+16], %rd24;
	st.global.u64 	[%rd1+24], %rd25;
	st.global.u64 	[%rd1+32], %rd26;
	st.global.u64 	[%rd1+40], %rd27;
	// begin inline asm
	add.cc.u64 %rd22, %rd22, %rd17992;
	addc.cc.u64 %rd23, %rd23, %rd17993;
	addc.cc.u64 %rd24, %rd24, %rd17994;
	addc.cc.u64 %rd25, %rd25, %rd17995;
	addc.cc.u64 %rd26, %rd26, %rd17996;
	addc.u64 %rd27, %rd27, %rd17997;
	
	// end inline asm
	st.global.u64 	[%rd1], %rd22;
	st.global.u64 	[%rd1+8], %rd23;
	st.global.u64 	[%rd1+16], %rd24;
	st.global.u64 	[%rd1+24], %rd25;
	st.global.u64 	[%rd1+32], %rd26;
	st.global.u64 	[%rd1+40], %rd27;
	// begin inline asm
	add.cc.u64 %rd22, %rd22, %rd17992;
	addc.cc.u64 %rd23, %rd23, %rd17993;
	addc.cc.u64 %rd24, %rd24, %rd17994;
	addc.cc.u64 %rd25, %rd25, %rd17995;
	addc.cc.u64 %rd26, %rd26, %rd17996;
	addc.u64 %rd27, %rd27, %rd17997;
	
	// end inline asm
	st.global.u64 	[%rd1], %rd22;
	st.global.u64 	[%rd1+8], %rd23;
	st.global.u64 	[%rd1+16], %rd24;
	st.global.u64 	[%rd1+24], %rd25;
	st.global.u64 	[%rd1+32], %rd26;
	st.global.u64 	[%rd1+40], %rd27;
	// begin inline asm
	add.cc.u64 %rd22, %rd22, %rd17992;
	addc.cc.u64 %rd23, %rd23, %rd17993;
	addc.cc.u64 %rd24, %rd24, %rd17994;
	addc.cc.u64 %rd25, %rd25, %rd17995;
	addc.cc.u64 %rd26, %rd26, %rd17996;
	addc.u64 %rd27, %rd27, %rd17997;
	
	// end inline asm
	st.global.u64 	[%rd1], %rd22;
	st.global.u64 	[%rd1+8], %rd23;
	st.global.u64 	[%rd1+16], %rd24;
	st.global.u64 	[%rd1+24], %rd25;
	st.global.u64 	[%rd1+32], %rd26;
	st.global.u64 	[%rd1+40], %rd27;
	// begin inline asm
	add.cc.u64 %rd22, %rd22, %rd17992;
	addc.cc.u64 %rd23, %rd23, %rd17993;
	addc.cc.u64 %rd24, %rd24, %rd17994;
	addc.cc.u64 %rd25, %rd25, %rd17995;
	addc.cc.u64 %rd26, %rd26, %rd17996;
	addc.u64 %rd27, %rd27, %rd17997;
	
	// end inline asm
	st.global.u64 	[%rd1], %rd22;
	st.global.u64 	[%rd1+8], %rd23;
	st.global.u64 	[%rd1+16], %rd24;
	st.global.u64 	[%rd1+24], %rd25;
	st.global.u64 	[%rd1+32], %rd26;
	st.global.u64 	[%rd1+40], %rd27;
	// begin inline asm
	add.cc.u64 %rd22, %rd22, %rd17992;
	addc.cc.u64 %rd23, %rd23, %rd17993;
	addc.cc.u64 %rd24, %rd24, %rd17994;
	addc.cc.u64 %rd25, %rd25, %rd17995;
	addc.cc.u64 %rd26, %rd26, %rd17996;
	addc.u64 %rd27, %rd27, %rd17997;
	
	// end inline asm
	st.global.u64 	[%rd1], %rd22;
	st.global.u64 	[%rd1+8], %rd23;
	st.global.u64 	[%rd1+16], %rd24;
	st.global.u64 	[%rd1+24], %rd25;
	st.global.u64 	[%rd1+32], %rd26;
	st.global.u64 	[%rd1+40], %rd27;
	// begin inline asm
	add.cc.u64 %rd22, %rd22, %rd17992;
	addc.cc.u64 %rd23, %rd23, %rd17993;
	addc.cc.u64 %rd24, %rd24, %rd17994;
	addc.cc.u64 %rd25, %rd25, %rd17995;
	addc.cc.u64 %rd26, %rd26, %rd17996;
	addc.u64 %rd27, %rd27, %rd17997;
	
	// end inline asm
	st.global.u64 	[%rd1], %rd22;
	st.global.u64 	[%rd1+8], %rd23;
	st.global.u64 	[%rd1+16], %rd24;
	st.global.u64 	[%rd1+24], %rd25;
	st.global.u64 	[%rd1+32], %rd26;
	st.global.u64 	[%rd1+40], %rd27;
	// begin inline asm
	add.cc.u64 %rd22, %rd22, %rd17992;
	addc.cc.u64 %rd23, %rd23, %rd17993;
	addc.cc.u64 %rd24, %rd24, %rd17994;
	addc.cc.u64 %rd25, %rd25, %rd17995;
	addc.cc.u64 %rd26, %rd26, %rd17996;
	addc.u64 %rd27, %rd27, %rd17997;
	
	// end inline asm
	st.global.u64 	[%rd1], %rd22;
	st.global.u64 	[%rd1+8], %rd23;
	st.global.u64 	[%rd1+16], %rd24;
	st.global.u64 	[%rd1+24], %rd25;
	st.global.u64 	[%rd1+32], %rd26;
	st.global.u64 	[%rd1+40], %rd27;
	// begin inline asm
	add.cc.u64 %rd22, %rd22, %rd17992;
	addc.cc.u64 %rd23, %rd23, %rd17993;
	addc.cc.u64 %rd24, %rd24, %rd17994;
	addc.cc.u64 %rd25, %rd25, %rd17995;
	addc.cc.u64 %rd26, %rd26, %rd17996;
	addc.u64 %rd27, %rd27, %rd17997;
	
	// end inline asm
	st.global.u64 	[%rd1], %rd22;
	st.global.u64 	[%rd1+8], %rd23;
	st.global.u64 	[%rd1+16], %rd24;
	st.global.u64 	[%rd1+24], %rd25;
	st.global.u64 	[%rd1+32], %rd26;
	st.global.u64 	[%rd1+40], %rd27;
	// begin inline asm
	add.cc.u64 %rd22, %rd22, %rd17992;
	addc.cc.u64 %rd23, %rd23, %rd17993;
	addc.cc.u64 %rd24, %rd24, %rd17994;
	addc.cc.u64 %rd25, %rd25, %rd17995;
	addc.cc.u64 %rd26, %rd26, %rd17996;
	addc.u64 %rd27, %rd27, %rd17997;
	
	// end inline asm
	st.global.u64 	[%rd1], %rd22;
	st.global.u64 	[%rd1+8], %rd23;
	st.global.u64 	[%rd1+16], %rd24;
	st.global.u64 	[%rd1+24], %rd25;
	st.global.u64 	[%rd1+32], %rd26;
	st.global.u64 	[%rd1+40], %rd27;
	// begin inline asm
	add.cc.u64 %rd22, %rd22, %rd17992;
	addc.cc.u64 %rd23, %rd23, %rd17993;
	addc.cc.u64 %rd24, %rd24, %rd17994;
	addc.cc.u64 %rd25, %rd25, %rd17995;
	addc.cc.u64 %rd26, %rd26, %rd17996;
	addc.u64 %rd27, %rd27, %rd17997;
	
	// end inline asm
	st.global.u64 	[%rd1], %rd22;
	st.global.u64 	[%rd1+8], %rd23;
	st.global.u64 	[%rd1+16], %rd24;
	st.global.u64 	[%rd1+24], %rd25;
	st.global.u64 	[%rd1+32], %rd26;
	st.global.u64 	[%rd1+40], %rd27;
	// begin inline asm
	add.cc.u64 %rd22, %rd22, %rd17992;
	addc.cc.u64 %rd23, %rd23, %rd17993;
	addc.cc.u64 %rd24, %rd24, %rd17994;
	addc.cc.u64 %rd25, %rd25, %rd17995;
	addc.cc.u64 %rd26, %rd26, %rd17996;
	addc.u64 %rd27, %rd27, %rd17997;
	
	// end inline asm
	st.global.u64 	[%rd1], %rd22;
	st.global.u64 	[%rd1+8], %rd23;
	st.global.u64 	[%rd1+16], %rd24;
	st.global.u64 	[%rd1+24], %rd25;
	st.global.u64 	[%rd1+32], %rd26;
	st.global.u64 	[%rd1+40], %rd27;
	// begin inline asm
	add.cc.u64 %rd22, %rd22, %rd17992;
	addc.cc.u64 %rd23, %rd23, %rd17993;
	addc.cc.u64 %rd24, %rd24, %rd17994;
	addc.cc.u64 %rd25, %rd25, %rd17995;
	addc.cc.u64 %rd26, %rd26, %rd17996;
	addc.u64 %rd27, %rd27, %rd17997;
	
	// end inline asm
	st.global.u64 	[%rd1], %rd22;
	st.global.u64 	[%rd1+8], %rd23;
	st.global.u64 	[%rd1+16], %rd24;
	st.global.u64 	[%rd1+24], %rd25;
	st.global.u64 	[%rd1+32], %rd26;
	st.global.u64 	[%rd1+40], %rd27;
	// begin inline asm
	add.cc.u64 %rd22, %rd22, %rd17992;
	addc.cc.u64 %rd23, %rd23, %rd17993;
	addc.cc.u64 %rd24, %rd24, %rd17994;
	addc.cc.u64 %rd25, %rd25, %rd17995;
	addc.cc.u64 %rd26, %rd26, %rd17996;
	addc.u64 %rd27, %rd27, %rd17997;
	
	// end inline asm
	st.global.u64 	[%rd1], %rd22;
	st.global.u64 	[%rd1+8], %rd23;
	st.global.u64 	[%rd1+16], %rd24;
	st.global.u64 	[%rd1+24], %rd25;
	st.global.u64 	[%rd1+32], %rd26;
	st.global.u64 	[%rd1+40], %rd27;
	// begin inline asm
	add.cc.u64 %rd22, %rd22, %rd17992;
	addc.cc.u64 %rd23, %rd23, %rd17993;
	addc.cc.u64 %rd24, %rd24, %rd17994;
	addc.cc.u64 %rd25, %rd25, %rd17995;
	addc.cc.u64 %rd26, %rd26, %rd17996;
	addc.u64 %rd27, %rd27, %rd17997;
	
	// end inline asm
	st.global.u64 	[%rd1], %rd22;
	st.global.u64 	[%rd1+8], %rd23;
	st.global.u64 	[%rd1+16], %rd24;
	st.global.u64 	[%rd1+24], %rd25;
	st.global.u64 	[%rd1+32], %rd26;
	st.global.u64 	[%rd1+40], %rd27;
	// begin inline asm
	add.cc.u64 %rd22, %rd22, %rd17992;
	addc.cc.u64 %rd23, %rd23, %rd17993;
	addc.cc.u64 %rd24, %rd24, %rd17994;
	addc.cc.u64 %rd25, %rd25, %rd17995;
	addc.cc.u64 %rd26, %rd26, %rd17996;
	addc.u64 %rd27, %rd27, %rd17997;
	
	// end inline asm
	st.global.u64 	[%rd1], %rd22;
	st.global.u64 	[%rd1+8], %rd23;
	st.global.u64 	[%rd1+16], %rd24;
	st.global.u64 	[%rd1+24], %rd25;
	st.global.u64 	[%rd1+32], %rd26;
	st.global.u64 	[%rd1+40], %rd27;
	// begin inline asm
	add.cc.u64 %rd22, %rd22, %rd17992;
	addc.cc.u64 %rd23, %rd23, %rd17993;
	addc.cc.u64 %rd24, %rd24, %rd17994;
	addc.cc.u64 %rd25, %rd25, %rd17995;
	addc.cc.u64 %rd26, %rd26, %rd17996;
	addc.u64 %rd27, %rd27, %rd17997;
	
	// end inline asm
	st.global.u64 	[%rd1], %rd22;
	st.global.u64 	[%rd1+8], %rd23;
	st.global.u64 	[%rd1+16], %rd24;
	st.global.u64 	[%rd1+24], %rd25;
	st.global.u64 	[%rd1+32], %rd26;
	st.global.u64 	[%rd1+40], %rd27;
	// begin inline asm
	add.cc.u64 %rd22, %rd22, %rd17992;
	addc.cc.u64 %rd23, %rd23, %rd17993;
	addc.cc.u64 %rd24, %rd24, %rd17994;
	addc.cc.u64 %rd25, %rd25, %rd17995;
	addc.cc.u64 %rd26, %rd26, %rd17996;
	addc.u64 %rd27, %rd27, %rd17997;
	
	// end inline asm
	st.global.u64 	[%rd1], %rd22;
	st.global.u64 	[%rd1+8], %rd23;
	st.global.u64 	[%rd1+16], %rd24;
	st.global.u64 	[%rd1+24], %rd25;
	st.global.u64 	[%rd1+32], %rd26;
	st.global.u64 	[%rd1+40], %rd27;
	// begin inline asm
	add.cc.u64 %rd22, %rd22, %rd17992;
	addc.cc.u64 %rd23, %rd23, %rd17993;
	addc.cc.u64 %rd24, %rd24, %rd17994;
	addc.cc.u64 %rd25, %rd25, %rd17995;
	addc.cc.u64 %rd26, %rd26, %rd17996;
	addc.u64 %rd27, %rd27, %rd17997;
	
	// end inline asm
	st.global.u64 	[%rd1], %rd22;
	st.global.u64 	[%rd1+8], %rd23;
	st.global.u64 	[%rd1+16], %rd24;
	st.global.u64 	[%rd1+24], %rd25;
	st.global.u64 	[%rd1+32], %rd26;
	st.global.u64 	[%rd1+40], %rd27;
	// begin inline asm
	add.cc.u64 %rd22, %rd22, %rd17992;
	addc.cc.u64 %rd23, %rd23, %rd17993;
	addc.cc.u64 %rd24, %rd24, %rd17994;
	addc.cc.u64 %rd25, %rd25, %rd17995;
	addc.cc.u64 %rd26, %rd26, %rd17996;
	addc.u64 %rd27, %rd27, %rd17997;
	
	// end inline asm
	st.global.u64 	[%rd1], %rd22;
	st.global.u64 	[%rd1+8], %rd23;
	st.global.u64 	[%rd1+16], %rd24;
	st.global.u64 	[%rd1+24], %rd25;
	st.global.u64 	[%rd1+32], %rd26;
	st.global.u64 	[%rd1+40], %rd27;
	// begin inline asm
	add.cc.u64 %rd22, %rd22, %rd17992;
	addc.cc.u64 %rd23, %rd23, %rd17993;
	addc.cc.u64 %rd24, %rd24, %rd17994;
	addc.cc.u64 %rd25, %rd25, %rd17995;
	addc.cc.u64 %rd26, %rd26, %rd17996;
	addc.u64 %rd27, %rd27, %rd17997;
	
	// end inline asm
	st.global.u64 	[%rd1], %rd22;
	st.global.u64 	[%rd1+8], %rd23;
	st.global.u64 	[%rd1+16], %rd24;
	st.global.u64 	[%rd1+24], %rd25;
	st.global.u64 	[%rd1+32], %rd26;
	st.global.u64 	[%rd1+40], %rd27;
	// begin inline asm
	add.cc.u64 %rd22, %rd22, %rd17992;
	addc.cc.u64 %rd23, %rd23, %rd17993;
	addc.cc.u64 %rd24, %rd24, %rd17994;
	addc.cc.u64 %rd25, %rd25, %rd17995;
	addc.cc.u64 %rd26, %rd26, %rd17996;
	addc.u64 %rd27, %rd27, %rd17997;
	
	// end inline asm
	st.global.u64 	[%rd1], %rd22;
	st.global.u64 	[%rd1+8], %rd23;
	st.global.u64 	[%rd1+16], %rd24;
	st.global.u64 	[%rd1+24], %rd25;
	st.global.u64 	[%rd1+32], %rd26;
	st.global.u64 	[%rd1+40], %rd27;
	// begin inline asm
	add.cc.u64 %rd22, %rd22, %rd17992;
	addc.cc.u64 %rd23, %rd23, %rd17993;
	addc.cc.u64 %rd24, %rd24, %rd17994;
	addc.cc.u64 %rd25, %rd25, %rd17995;
	addc.cc.u64 %rd26, %rd26, %rd17996;
	addc.u64 %rd27, %rd27, %rd17997;
	
	// end inline asm
	st.global.u64 	[%rd1], %rd22;
	st.global.u64 	[%rd1+8], %rd23;
	st.global.u64 	[%rd1+16], %rd24;
	st.global.u64 	[%rd1+24], %rd25;
	st.global.u64 	[%rd1+32], %rd26;
	st.global.u64 	[%rd1+40], %rd27;
	// begin inline asm
	add.cc.u64 %rd22, %rd22, %rd17992;
	addc.cc.u64 %rd23, %rd23, %rd17993;
	addc.cc.u64 %rd24, %rd24, %rd17994;
	addc.cc.u64 %rd25, %rd25, %rd17995;
	addc.cc.u64 %rd26, %rd26, %rd17996;
	addc.u64 %rd27, %rd27, %rd17997;
	
	// end inline asm
	st.global.u64 	[%rd1], %rd22;
	st.global.u64 	[%rd1+8], %rd23;
	st.global.u64 	[%rd1+16], %rd24;
	st.global.u64 	[%rd1+24], %rd25;
	st.global.u64 	[%rd1+32], %rd26;
	st.global.u64 	[%rd1+40], %rd27;
	// begin inline asm
	add.cc.u64 %rd22, %rd22, %rd17992;
	addc.cc.u64 %rd23, %rd23, %rd17993;
	addc.cc.u64 %rd24, %rd24, %rd17994;
	addc.cc.u64 %rd25, %rd25, %rd17995;
	addc.cc.u64 %rd26, %rd26, %rd17996;
	addc.u64 %rd27, %rd27, %rd17997;
	
	// end inline asm
	st.global.u64 	[%rd1], %rd22;
	st.global.u64 	[%rd1+8], %rd23;
	st.global.u64 	[%rd1+16], %rd24;
	st.global.u64 	[%rd1+24], %rd25;
	st.global.u64 	[%rd1+32], %rd26;
	st.global.u64 	[%rd1+40], %rd27;
	// begin inline asm
	add.cc.u64 %rd22, %rd22, %rd17992;
	addc.cc.u64 %rd23, %rd23, %rd17993;
	addc.cc.u64 %rd24, %rd24, %rd17994;
	addc.cc.u64 %rd25, %rd25, %rd17995;
	addc.cc.u64 %rd26, %rd26, %rd17996;
	addc.u64 %rd27, %rd27, %rd17997;
	
	// end inline asm
	st.global.u64 	[%rd1], %rd22;
	st.global.u64 	[%rd1+8], %rd23;
	st.global.u64 	[%rd1+16], %rd24;
	st.global.u64 	[%rd1+24], %rd25;
	st.global.u64 	[%rd1+32], %rd26;
	st.global.u64 	[%rd1+40], %rd27;
	// begin inline asm
	add.cc.u64 %rd22, %rd22, %rd17992;
	addc.cc.u64 %rd23, %rd23, %rd17993;
	addc.cc.u64 %rd24, %rd24, %rd17994;
	addc.cc.u64 %rd25, %rd25, %rd17995;
	addc.cc.u64 %rd26, %rd26, %rd17996;
	addc.u64 %rd27, %rd27, %rd17997;
	
	// end inline asm
	st.global.u64 	[%rd1], %rd22;
	st.global.u64 	[%rd1+8], %rd23;
	st.global.u64 	[%rd1+16], %rd24;
	st.global.u64 	[%rd1+24], %rd25;
	st.global.u64 	[%rd1+32], %rd26;
	st.global.u64 	[%rd1+40], %rd27;
	// begin inline asm
	add.cc.u64 %rd22, %rd22, %rd17992;
	addc.cc.u64 %rd23, %rd23, %rd17993;
	addc.cc.u64 %rd24, %rd24, %rd17994;
	addc.cc.u64 %rd25, %rd25, %rd17995;
	addc.cc.u64 %rd26, %rd26, %rd17996;
	addc.u64 %rd27, %rd27, %rd17997;
	
	// end inline asm
	st.global.u64 	[%rd1], %rd22;
	st.global.u64 	[%rd1+8], %rd23;
	st.global.u64 	[%rd1+16], %rd24;
	st.global.u64 	[%rd1+24], %rd25;
	st.global.u64 	[%rd1+32], %rd26;
	st.global.u64 	[%rd1+40], %rd27;
	// begin inline asm
	add.cc.u64 %rd22, %rd22, %rd17992;
	addc.cc.u64 %rd23, %rd23, %rd17993;
	addc.cc.u64 %rd24, %rd24, %rd17994;
	addc.cc.u64 %rd25, %rd25, %rd17995;
	addc.cc.u64 %rd26, %rd26, %rd17996;
	addc.u64 %rd27, %rd27, %rd17997;
	
	// end inline asm
	st.global.u64 	[%rd1], %rd22;
	st.global.u64 	[%rd1+8], %rd23;
	st.global.u64 	[%rd1+16], %rd24;
	st.global.u64 	[%rd1+24], %rd25;
	st.global.u64 	[%rd1+32], %rd26;
	st.global.u64 	[%rd1+40], %rd27;
	// begin inline asm
	add.cc.u64 %rd22, %rd22, %rd17992;
	addc.cc.u64 %rd23, %rd23, %rd17993;
	addc.cc.u64 %rd24, %rd24, %rd17994;
	addc.cc.u64 %rd25, %rd25, %rd17995;
	addc.cc.u64 %rd26, %rd26, %rd17996;
	addc.u64 %rd27, %rd27, %rd17997;
	
	// end inline asm
	st.global.u64 	[%rd1], %rd22;
	st.global.u64 	[%rd1+8], %rd23;
	st.global.u64 	[%rd1+16], %rd24;
	st.global.u64 	[%rd1+24], %rd25;
	st.global.u64 	[%rd1+32], %rd26;
	st.global.u64 	[%rd1+40], %rd27;
	// begin inline asm
	add.cc.u64 %rd22, %rd22, %rd17992;
	addc.cc.u64 %rd23, %rd23, %rd17993;
	addc.cc.u64 %rd24, %rd24, %rd17994;
	addc.cc.u64 %rd25, %rd25, %rd17995;
	addc.cc.u64 %rd26, %rd26, %rd17996;
	addc.u64 %rd27, %rd27, %rd17997;
	
	// end inline asm
	st.global.u64 	[%rd1], %rd22;
	st.global.u64 	[%rd1+8], %rd23;
	st.global.u64 	[%rd1+16], %rd24;
	st.global.u64 	[%rd1+24], %rd25;
	st.global.u64 	[%rd1+32], %rd26;
	st.global.u64 	[%rd1+40], %rd27;
	// begin inline asm
	add.cc.u64 %rd22, %rd22, %rd17992;
	addc.cc.u64 %rd23, %rd23, %rd17993;
	addc.cc.u64 %rd24, %rd24, %rd17994;
	addc.cc.u64 %rd25, %rd25, %rd17995;
	addc.cc.u64 %rd26, %rd26, %rd17996;
	addc.u64 %rd27, %rd27, %rd17997;
	
	// end inline asm
	st.global.u64 	[%rd1], %rd22;
	st.global.u64 	[%rd1+8], %rd23;
	st.global.u64 	[%rd1+16], %rd24;
	st.global.u64 	[%rd1+24], %rd25;
	st.global.u64 	[%rd1+32], %rd26;
	st.global.u64 	[%rd1+40], %rd27;
	// begin inline asm
	add.cc.u64 %rd22, %rd22, %rd17992;
	addc.cc.u64 %rd23, %rd23, %rd17993;
	addc.cc.u64 %rd24, %rd24, %rd17994;
	addc.cc.u64 %rd25, %rd25, %rd17995;
	addc.cc.u64 %rd26, %rd26, %rd17996;
	addc.u64 %rd27, %rd27, %rd17997;
	
	// end inline asm
	st.global.u64 	[%rd1], %rd22;
	st.global.u64 	[%rd1+8], %rd23;
	st.global.u64 	[%rd1+16], %rd24;
	st.global.u64 	[%rd1+24], %rd25;
	st.global.u64 	[%rd1+32], %rd26;
	st.global.u64 	[%rd1+40], %rd27;
	// begin inline asm
	add.cc.u64 %rd22, %rd22, %rd17992;
	addc.cc.u64 %rd23, %rd23, %rd17993;
	addc.cc.u64 %rd24, %rd24, %rd17994;
	addc.cc.u64 %rd25, %rd25, %rd17995;
	addc.cc.u64 %rd26, %rd26, %rd17996;
	addc.u64 %rd27, %rd27, %rd17997;
	
	// end inline asm
	st.global.u64 	[%rd1], %rd22;
	st.global.u64 	[%rd1+8], %rd23;
	st.global.u64 	[%rd1+16], %rd24;
	st.global.u64 	[%rd1+24], %rd25;
	st.global.u64 	[%rd1+32], %rd26;
	st.global.u64 	[%rd1+40], %rd27;
	// begin inline asm
	add.cc.u64 %rd22, %rd22, %rd17992;
	addc.cc.u64 %rd23, %rd23, %rd17993;
	addc.cc.u64 %rd24, %rd24, %rd17994;
	addc.cc.u64 %rd25, %rd25, %rd17995;
	addc.cc.u64 %rd26, %rd26, %rd17996;
	addc.u64 %rd27, %rd27, %rd17997;
	
	// end inline asm
	st.global.u64 	[%rd1], %rd22;
	st.global.u64 	[%rd1+8], %rd23;
	st.global.u64 	[%rd1+16], %rd24;
	st.global.u64 	[%rd1+24], %rd25;
	st.global.u64 	[%rd1+32], %rd26;
	st.global.u64 	[%rd1+40], %rd27;
	// begin inline asm
	add.cc.u64 %rd22, %rd22, %rd17992;
	addc.cc.u64 %rd23, %rd23, %rd17993;
	addc.cc.u64 %rd24, %rd24, %rd17994;
	addc.cc.u64 %rd25, %rd25, %rd17995;
	addc.cc.u64 %rd26, %rd26, %rd17996;
	addc.u64 %rd27, %rd27, %rd17997;
	
	// end inline asm
	st.global.u64 	[%rd1], %rd22;
	st.global.u64 	[%rd1+8], %rd23;
	st.global.u64 	[%rd1+16], %rd24;
	st.global.u64 	[%rd1+24], %rd25;
	st.global.u64 	[%rd1+32], %rd26;
	st.global.u64 	[%rd1+40], %rd27;
	// begin inline asm
	add.cc.u64 %rd22, %rd22, %rd17992;
	addc.cc.u64 %rd23, %rd23, %rd17993;
	addc.cc.u64 %rd24, %rd24, %rd17994;
	addc.cc.u64 %rd25, %rd25, %rd17995;
	addc.cc.u64 %rd26, %rd26, %rd17996;
	addc.u64 %rd27, %rd27, %rd17997;
	
	// end inline asm
	st.global.u64 	[%rd1], %rd22;
	st.global.u64 	[%rd1+8], %rd23;
	st.global.u64 	[%rd1+16], %rd24;
	st.global.u64 	[%rd1+24], %rd25;
	st.global.u64 	[%rd1+32], %rd26;
	st.global.u64 	[%rd1+40], %rd27;
	// begin inline asm
	add.cc.u64 %rd22, %rd22, %rd17992;
	addc.cc.u64 %rd23, %rd23, %rd17993;
	addc.cc.u64 %rd24, %rd24, %rd17994;
	addc.cc.u64 %rd25, %rd25, %rd17995;
	addc.cc.u64 %rd26, %rd26, %rd17996;
	addc.u64 %rd27, %rd27, %rd17997;
	
	// end inline asm
	st.global.u64 	[%rd1], %rd22;
	st.global.u64 	[%rd1+8], %rd23;
	st.global.u64 	[%rd1+16], %rd24;
	st.global.u64 	[%rd1+24], %rd25;
	st.global.u64 	[%rd1+32], %rd26;
	st.global.u64 	[%rd1+40], %rd27;
	// begin inline asm
	add.cc.u64 %rd22, %rd22, %rd17992;
	addc.cc.u64 %rd23, %rd23, %rd17993;
	addc.cc.u64 %rd24, %rd24, %rd17994;
	addc.cc.u64 %rd25, %rd25, %rd17995;
	addc.cc.u64 %rd26, %rd26, %rd17996;
	addc.u64 %rd27, %rd27, %rd17997;
	
	// end inline asm
	st.global.u64 	[%rd1], %rd22;
	st.global.u64 	[%rd1+8], %rd23;
	st.global.u64 	[%rd1+16], %rd24;
	st.global.u64 	[%rd1+24], %rd25;
	st.global.u64 	[%rd1+32], %rd26;
	st.global.u64 	[%rd1+40], %rd27;
	// begin inline asm
	add.cc.u64 %rd22, %rd22, %rd17992;
	addc.cc.u64 %rd23, %rd23, %rd17993;
	addc.cc.u64 %rd24, %rd24, %rd17994;
	addc.cc.u64 %rd25, %rd25, %rd17995;
	addc.cc.u64 %rd26, %rd26, %rd17996;
	addc.u64 %rd27, %rd27, %rd17997;
	
	// end inline asm
	st.global.u64 	[%rd1], %rd22;
	st.global.u64 	[%rd1+8], %rd23;
	st.global.u64 	[%rd1+16], %rd24;
	st.global.u64 	[%rd1+24], %rd25;
	st.global.u64 	[%rd1+32], %rd26;
	st.global.u64 	[%rd1+40], %rd27;
	// begin inline asm
	add.cc.u64 %rd22, %rd22, %rd17992;
	addc.cc.u64 %rd23, %rd23, %rd17993;
	addc.cc.u64 %rd24, %rd24, %rd17994;
	addc.cc.u64 %rd25, %rd25, %rd17995;
	addc.cc.u64 %rd26, %rd26, %rd17996;
	addc.u64 %rd27, %rd27, %rd17997;
	
	// end inline asm
	st.global.u64 	[%rd1], %rd22;
	st.global.u64 	[%rd1+8], %rd23;
	st.global.u64 	[%rd1+16], %rd24;
	st.global.u64 	[%rd1+24], %rd25;
	st.global.u64 	[%rd1+32], %rd26;
	st.global.u64 	[%rd1+40], %rd27;
	// begin inline asm
	add.cc.u64 %rd22, %rd22, %rd17992;
	addc.cc.u64 %rd23, %rd23, %rd17993;
	addc.cc.u64 %rd24, %rd24, %rd17994;
	addc.cc.u64 %rd25, %rd25, %rd17995;
	addc.cc.u64 %rd26, %rd26, %rd17996;
	addc.u64 %rd27, %rd27, %rd17997;
	
	// end inline asm
	st.global.u64 	[%rd1], %rd22;
	st.global.u64 	[%rd1+8], %rd23;
	st.global.u64 	[%rd1+16], %rd24;
	st.global.u64 	[%rd1+24], %rd25;
	st.global.u64 	[%rd1+32], %rd26;
	st.global.u64 	[%rd1+40], %rd27;
	// begin inline asm
	add.cc.u64 %rd22, %rd22, %rd17992;
	addc.cc.u64 %rd23, %rd23, %rd17993;
	addc.cc.u64 %rd24, %rd24, %rd17994;
	addc.cc.u64 %rd25, %rd25, %rd17995;
	addc.cc.u64 %rd26, %rd26, %rd17996;
	addc.u64 %rd27, %rd27, %rd17997;
	
	// end inline asm
	st.global.u64 	[%rd1], %rd22;
	st.global.u64 	[%rd1+8], %rd23;
	st.global.u64 	[%rd1+16], %rd24;
	st.global.u64 	[%rd1+24], %rd25;
	st.global.u64 	[%rd1+32], %rd26;
	st.global.u64 	[%rd1+40], %rd27;
	// begin inline asm
	add.cc.u64 %rd22, %rd22, %rd17992;
	addc.cc.u64 %rd23, %rd23, %rd17993;
	addc.cc.u64 %rd24, %rd24, %rd17994;
	addc.cc.u64 %rd25, %rd25, %rd17995;
	addc.cc.u64 %rd26, %rd26, %rd17996;
	addc.u64 %rd27, %rd27, %rd17997;
	
	// end inline asm
	st.global.u64 	[%rd1], %rd22;
	st.global.u64 	[%rd1+8], %rd23;
	st.global.u64 	[%rd1+16], %rd24;
	st.global.u64 	[%rd1+24], %rd25;
	st.global.u64 	[%rd1+32], %rd26;
	st.global.u64 	[%rd1+40], %rd27;
	// begin inline asm
	add.cc.u64 %rd22, %rd22, %rd17992;
	addc.cc.u64 %rd23, %rd23, %rd17993;
	addc.cc.u64 %rd24, %rd24, %rd17994;
	addc.cc.u64 %rd25, %rd25, %rd17995;
	addc.cc.u64 %rd26, %rd26, %rd17996;
	addc.u64 %rd27, %rd27, %rd17997;
	
	// end inline asm
	st.global.u64 	[%rd1], %rd22;
	st.global.u64 	[%rd1+8], %rd23;
	st.global.u64 	[%rd1+16], %rd24;
	st.global.u64 	[%rd1+24], %rd25;
	st.global.u64 	[%rd1+32], %rd26;
	st.global.u64 	[%rd1+40], %rd27;
	// begin inline asm
	add.cc.u64 %rd22, %rd22, %rd17992;
	addc.cc.u64 %rd23, %rd23, %rd17993;
	addc.cc.u64 %rd24, %rd24, %rd17994;
	addc.cc.u64 %rd25, %rd25, %rd17995;
	addc.cc.u64 %rd26, %rd26, %rd17996;
	addc.u64 %rd27, %rd27, %rd17997;
	
	// end inline asm
	st.global.u64 	[%rd1], %rd22;
	st.global.u64 	[%rd1+8], %rd23;
	st.global.u64 	[%rd1+16], %rd24;
	st.global.u64 	[%rd1+24], %rd25;
	st.global.u64 	[%rd1+32], %rd26;
	st.global.u64 	[%rd1+40], %rd27;
	// begin inline asm
	add.cc.u64 %rd22, %rd22, %rd17992;
	addc.cc.u64 %rd23, %rd23, %rd17993;
	addc.cc.u64 %rd24, %rd24, %rd17994;
	addc.cc.u64 %rd25, %rd25, %rd17995;
	addc.cc.u64 %rd26, %rd26, %rd17996;
	addc.u64 %rd27, %rd27, %rd17997;
	
	// end inline asm
	st.global.u64 	[%rd1], %rd22;
	st.global.u64 	[%rd1+8], %rd23;
	st.global.u64 	[%rd1+16], %rd24;
	st.global.u64 	[%rd1+24], %rd25;
	st.global.u64 	[%rd1+32], %rd26;
	st.global.u64 	[%rd1+40], %rd27;
	// begin inline asm
	add.cc.u64 %rd22, %rd22, %rd17992;
	addc.cc.u64 %rd23, %rd23, %rd17993;
	addc.cc.u64 %rd24, %rd24, %rd17994;
	addc.cc.u64 %rd25, %rd25, %rd17995;
	addc.cc.u64 %rd26, %rd26, %rd17996;
	addc.u64 %rd27, %rd27, %rd17997;
	
	// end inline asm
	st.global.u64 	[%rd1], %rd22;
	st.global.u64 	[%rd1+8], %rd23;
	st.global.u64 	[%rd1+16], %rd24;
	st.global.u64 	[%rd1+24], %rd25;
	st.global.u64 	[%rd1+32], %rd26;
	st.global.u64 	[%rd1+40], %rd27;
	// begin inline asm
	add.cc.u64 %rd22, %rd22, %rd17992;
	addc.cc.u64 %rd23, %rd23, %rd17993;
	addc.cc.u64 %rd24, %rd24, %rd17994;
	addc.cc.u64 %rd25, %rd25, %rd17995;
	addc.cc.u64 %rd26, %rd26, %rd17996;
	addc.u64 %rd27, %rd27, %rd17997;
	
	// end inline asm
	st.global.u64 	[%rd1], %rd22;
	st.global.u64 	[%rd1+8], %rd23;
	st.global.u64 	[%rd1+16], %rd24;
	st.global.u64 	[%rd1+24], %rd25;
	st.global.u64 	[%rd1+32], %rd26;
	st.global.u64 	[%rd1+40], %rd27;
	// begin inline asm
	add.cc.u64 %rd22, %rd22, %rd17992;
	addc.cc.u64 %rd23, %rd23, %rd17993;
	addc.cc.u64 %rd24, %rd24, %rd17994;
	addc.cc.u64 %rd25, %rd25, %rd17995;
	addc.cc.u64 %rd26, %rd26, %rd17996;
	addc.u64 %rd27, %rd27, %rd17997;
	
	// end inline asm
	st.global.u64 	[%rd1], %rd22;
	st.global.u64 	[%rd1+8], %rd23;
	st.global.u64 	[%rd1+16], %rd24;
	st.global.u64 	[%rd1+24], %rd25;
	st.global.u64 	[%rd1+32], %rd26;
	st.global.u64 	[%rd1+40], %rd27;
	// begin inline asm
	add.cc.u64 %rd22, %rd22, %rd17992;
	addc.cc.u64 %rd23, %rd23, %rd17993;
	addc.cc.u64 %rd24, %rd24, %rd17994;
	addc.cc.u64 %rd25, %rd25, %rd17995;
	addc.cc.u64 %rd26, %rd26, %rd17996;
	addc.u64 %rd27, %rd27, %rd17997;
	
	// end inline asm
	st.global.u64 	[%rd1], %rd22;
	st.global.u64 	[%rd1+8], %rd23;
	st.global.u64 	[%rd1+16], %rd24;
	st.global.u64 	[%rd1+24], %rd25;
	st.global.u64 	[%rd1+32], %rd26;
	st.global.u64 	[%rd1+40], %rd27;
	// begin inline asm
	add.cc.u64 %rd22, %rd22, %rd17992;
	addc.cc.u64 %rd23, %rd23, %rd17993;
	addc.cc.u64 %rd24, %rd24, %rd17994;
	addc.cc.u64 %rd25, %rd25, %rd17995;
	addc.cc.u64 %rd26, %rd26, %rd17996;
	addc.u64 %rd27, %rd27, %rd17997;
	
	// end inline asm
	st.global.u64 	[%rd1], %rd22;
	st.global.u64 	[%rd1+8], %rd23;
	st.global.u64 	[%rd1+16], %rd24;
	st.global.u64 	[%rd1+24], %rd25;
	st.global.u64 	[%rd1+32], %rd26;
	st.global.u64 	[%rd1+40], %rd27;
	// begin inline asm
	add.cc.u64 %rd22, %rd22, %rd17992;
	addc.cc.u64 %rd23, %rd23, %rd17993;
	addc.cc.u64 %rd24, %rd24, %rd17994;
	addc.cc.u64 %rd25, %rd25, %rd17995;
	addc.cc.u64 %rd26, %rd26, %rd17996;
	addc.u64 %rd27, %rd27, %rd17997;
	
	// end inline asm
	st.global.u64 	[%rd1], %rd22;
	st.global.u64 	[%rd1+8], %rd23;
	st.global.u64 	[%rd1+16], %rd24;
	st.global.u64 	[%rd1+24], %rd25;
	st.global.u64 	[%rd1+32], %rd26;
	st.global.u64 	[%rd1+40], %rd27;
	// begin inline asm
	add.cc.u64 %rd22, %rd22, %rd17992;
	addc.cc.u64 %rd23, %rd23, %rd17993;
	addc.cc.u64 %rd24, %rd24, %rd17994;
	addc.cc.u64 %rd25, %rd25, %rd17995;
	addc.cc.u64 %rd26, %rd26, %rd17996;
	addc.u64 %rd27, %rd27, %rd17997;
	
	// end inline asm
	st.global.u64 	[%rd1], %rd22;
	st.global.u64 	[%rd1+8], %rd23;
	st.global.u64 	[%rd1+16], %rd24;
	st.global.u64 	[%rd1+24], %rd25;
	st.global.u64 	[%rd1+32], %rd26;
	st.global.u64 	[%rd1+40], %rd27;
	// begin inline asm
	add.cc.u64 %rd22, %rd22, %rd17992;
	addc.cc.u64 %rd23, %rd23, %rd17993;
	addc.cc.u64 %rd24, %rd24, %rd17994;
	addc.cc.u64 %rd25, %rd25, %rd17995;
	addc.cc.u64 %rd26, %rd26, %rd17996;
	addc.u64 %rd27, %rd27, %rd17997;
	
	// end inline asm
	st.global.u64 	[%rd1], %rd22;
	st.global.u64 	[%rd1+8], %rd23;
	st.global.u64 	[%rd1+16], %rd24;
	st.global.u64 	[%rd1+24], %rd25;
	st.global.u64 	[%rd1+32], %rd26;
	st.global.u64 	[%rd1+40], %rd27;
	// begin inline asm
	add.cc.u64 %rd22, %rd22, %rd17992;
	addc.cc.u64 %rd23, %rd23, %rd17993;
	addc.cc.u64 %rd24, %rd24, %rd17994;
	addc.cc.u64 %rd25, %rd25, %rd17995;
	addc.cc.u64 %rd26, %rd26, %rd17996;
	addc.u64 %rd27, %rd27, %rd17997;
	
	// end inline asm
	st.global.u64 	[%rd1], %rd22;
	st.global.u64 	[%rd1+8], %rd23;
	st.global.u64 	[%rd1+16], %rd24;
	st.global.u64 	[%rd1+24], %rd25;
	st.global.u64 	[%rd1+32], %rd26;
	st.global.u64 	[%rd1+40], %rd27;
	// begin inline asm
	add.cc.u64 %rd22, %rd22, %rd17992;
	addc.cc.u64 %rd23, %rd23, %rd17993;
	addc.cc.u64 %rd24, %rd24, %rd17994;
	addc.cc.u64 %rd25, %rd25, %rd17995;
	addc.cc.u64 %rd26, %rd26, %rd17996;
	addc.u64 %rd27, %rd27, %rd17997;
	
	// end inline asm
	st.global.u64 	[%rd1], %rd22;
	st.global.u64 	[%rd1+8], %rd23;
	st.global.u64 	[%rd1+16], %rd24;
	st.global.u64 	[%rd1+24], %rd25;
	st.global.u64 	[%rd1+32], %rd26;
	st.global.u64 	[%rd1+40], %rd27;
	// begin inline asm
	add.cc.u64 %rd22, %rd22, %rd17992;
	addc.cc.u64 %rd23, %rd23, %rd17993;
	addc.cc.u64 %rd24, %rd24, %rd17994;
	addc.cc.u64 %rd25, %rd25, %rd17995;
	addc.cc.u64 %rd26, %rd26, %rd17996;
	addc.u64 %rd27, %rd27, %rd17997;
	
	// end inline asm
	st.global.u64 	[%rd1], %rd22;
	st.global.u64 	[%rd1+8], %rd23;
	st.global.u64 	[%rd1+16], %rd24;
	st.global.u64 	[%rd1+24], %rd25;
	st.global.u64 	[%rd1+32], %rd26;
	st.global.u64 	[%rd1+40], %rd27;
	// begin inline asm
	add.cc.u64 %rd22, %rd22, %rd17992;
	addc.cc.u64 %rd23, %rd23, %rd17993;
	addc.cc.u64 %rd24, %rd24, %rd17994;
	addc.cc.u64 %rd25, %rd25, %rd17995;
	addc.cc.u64 %rd26, %rd26, %rd17996;
	addc.u64 %rd27, %rd27, %rd17997;
	
	// end inline asm
	st.global.u64 	[%rd1], %rd22;
	st.global.u64 	[%rd1+8], %rd23;
	st.global.u64 	[%rd1+16], %rd24;
	st.global.u64 	[%rd1+24], %rd25;
	st.global.u64 	[%rd1+32], %rd26;
	st.global.u64 	[%rd1+40], %rd27;
	// begin inline asm
	add.cc.u64 %rd22, %rd22, %rd17992;
	addc.cc.u64 %rd23, %rd23, %rd17993;
	addc.cc.u64 %rd24, %rd24, %rd17994;
	addc.cc.u64 %rd25, %rd25, %rd17995;
	addc.cc.u64 %rd26, %rd26, %rd17996;
	addc.u64 %rd27, %rd27, %rd17997;
	
	// end inline asm
	st.global.u64 	[%rd1], %rd22;
	st.global.u64 	[%rd1+8], %rd23;
	st.global.u64 	[%rd1+16], %rd24;
	st.global.u64 	[%rd1+24], %rd25;
	st.global.u64 	[%rd1+32], %rd26;
	st.global.u64 	[%rd1+40], %rd27;
	// begin inline asm
	add.cc.u64 %rd22, %rd22, %rd17992;
	addc.cc.u64 %rd23, %rd23, %rd17993;
	addc.cc.u64 %rd24, %rd24, %rd17994;
	addc.cc.u64 %rd25, %rd25, %rd17995;
	addc.cc.u64 %rd26, %rd26, %rd17996;
	addc.u64 %rd27, %rd27, %rd17997;
	
	// end inline asm
	st.global.u64 	[%rd1], %rd22;
	st.global.u64 	[%rd1+8], %rd23;
	st.global.u64 	[%rd1+16], %rd24;
	st.global.u64 	[%rd1+24], %rd25;
	st.global.u64 	[%rd1+32], %rd26;
	st.global.u64 	[%rd1+40], %rd27;
	// begin inline asm
	add.cc.u64 %rd22, %rd22, %rd17992;
	addc.cc.u64 %rd23, %rd23, %rd17993;
	addc.cc.u64 %rd24, %rd24, %rd17994;
	addc.cc.u64 %rd25, %rd25, %rd17995;
	addc.cc.u64 %rd26, %rd26, %rd17996;
	addc.u64 %rd27, %rd27, %rd17997;
	
	// end inline asm
	st.global.u64 	[%rd1], %rd22;
	st.global.u64 	[%rd1+8], %rd23;
	st.global.u64 	[%rd1+16], %rd24;
	st.global.u64 	[%rd1+24], %rd25;
	st.global.u64 	[%rd1+32], %rd26;
	st.global.u64 	[%rd1+40], %rd27;
	// begin inline asm
	add.cc.u64 %rd22, %rd22, %rd17992;
	addc.cc.u64 %rd23, %rd23, %rd17993;
	addc.cc.u64 %rd24, %rd24, %rd17994;
	addc.cc.u64 %rd25, %rd25, %rd17995;
	addc.cc.u64 %rd26, %rd26, %rd17996;
	addc.u64 %rd27, %rd27, %rd17997;
	
	// end inline asm
	st.global.u64 	[%rd1], %rd22;
	st.global.u64 	[%rd1+8], %rd23;
	st.global.u64 	[%rd1+16], %rd24;
	st.global.u64 	[%rd1+24], %rd25;
	st.global.u64 	[%rd1+32], %rd26;
	st.global.u64 	[%rd1+40], %rd27;
	// begin inline asm
	add.cc.u64 %rd22, %rd22, %rd17992;
	addc.cc.u64 %rd23, %rd23, %rd17993;
	addc.cc.u64 %rd24, %rd24, %rd17994;
	addc.cc.u64 %rd25, %rd25, %rd17995;
	addc.cc.u64 %rd26, %rd26, %rd17996;
	addc.u64 %rd27, %rd27, %rd17997;
	
	// end inline asm
	st.global.u64 	[%rd1], %rd22;
	st.global.u64 	[%rd1+8], %rd23;
	st.global.u64 	[%rd1+16], %rd24;
	st.global.u64 	[%rd1+24], %rd25;
	st.global.u64 	[%rd1+32], %rd26;
	st.global.u64 	[%rd1+40], %rd27;
	// begin inline asm
	add.cc.u64 %rd22, %rd22, %rd17992;
	addc.cc.u64 %rd23, %rd23, %rd17993;
	addc.cc.u64 %rd24, %rd24, %rd17994;
	addc.cc.u64 %rd25, %rd25, %rd17995;
	addc.cc.u64 %rd26, %rd26, %rd17996;
	addc.u64 %rd27, %rd27, %rd17997;
	
	// end inline asm
	st.global.u64 	[%rd1], %rd22;
	st.global.u64 	[%rd1+8], %rd23;
	st.global.u64 	[%rd1+16], %rd24;
	st.global.u64 	[%rd1+24], %rd25;
	st.global.u64 	[%rd1+32], %rd26;
	st.global.u64 	[%rd1+40], %rd27;
	// begin inline asm
	add.cc.u64 %rd22, %rd22, %rd17992;
	addc.cc.u64 %rd23, %rd23, %rd17993;
	addc.cc.u64 %rd24, %rd24, %rd17994;
	addc.cc.u64 %rd25, %rd25, %rd17995;
	addc.cc.u64 %rd26, %rd26, %rd17996;
	addc.u64 %rd27, %rd27, %rd17997;
	
	// end inline asm
	st.global.u64 	[%rd1], %rd22;
	st.global.u64 	[%rd1+8], %rd23;
	st.global.u64 	[%rd1+16], %rd24;
	st.global.u64 	[%rd1+24], %rd25;
	st.global.u64 	[%rd1+32], %rd26;
	st.global.u64 	[%rd1+40], %rd27;
	// begin inline asm
	add.cc.u64 %rd22, %rd22, %rd17992;
	addc.cc.u64 %rd23, %rd23, %rd17993;
	addc.cc.u64 %rd24, %rd24, %rd17994;
	addc.cc.u64 %rd25, %rd25, %rd17995;
	addc.cc.u64 %rd26, %rd26, %rd17996;
	addc.u64 %rd27, %rd27, %rd17997;
	
	// end inline asm
	st.global.u64 	[%rd1], %rd22;
	st.global.u64 	[%rd1+8], %rd23;
	st.global.u64 	[%rd1+16], %rd24;
	st.global.u64 	[%rd1+24], %rd25;
	st.global.u64 	[%rd1+32], %rd26;
	st.global.u64 	[%rd1+40], %rd27;
	// begin inline asm
	add.cc.u64 %rd22, %rd22, %rd17992;
	addc.cc.u64 %rd23, %rd23, %rd17993;
	addc.cc.u64 %rd24, %rd24, %rd17994;
	addc.cc.u64 %rd25, %rd25, %rd17995;
	addc.cc.u64 %rd26, %rd26, %rd17996;
	addc.u64 %rd27, %rd27, %rd17997;
	
	// end inline asm
	st.global.u64 	[%rd1], %rd22;
	st.global.u64 	[%rd1+8], %rd23;
	st.global.u64 	[%rd1+16], %rd24;
	st.global.u64 	[%rd1+24], %rd25;
	st.global.u64 	[%rd1+32], %rd26;
	st.global.u64 	[%rd1+40], %rd27;
	// begin inline asm
	add.cc.u64 %rd22, %rd22, %rd17992;
	addc.cc.u64 %rd23, %rd23, %rd17993;
	addc.cc.u64 %rd24, %rd24, %rd17994;
	addc.cc.u64 %rd25, %rd25, %rd17995;
	addc.cc.u64 %rd26, %rd26, %rd17996;
	addc.u64 %rd27, %rd27, %rd17997;
	
	// end inline asm
	st.global.u64 	[%rd1], %rd22;
	st.global.u64 	[%rd1+8], %rd23;
	st.global.u64 	[%rd1+16], %rd24;
	st.global.u64 	[%rd1+24], %rd25;
	st.global.u64 	[%rd1+32], %rd26;
	st.global.u64 	[%rd1+40], %rd27;
	// begin inline asm
	add.cc.u64 %rd22, %rd22, %rd17992;
	addc.cc.u64 %rd23, %rd23, %rd17993;
	addc.cc.u64 %rd24, %rd24, %rd17994;
	addc.cc.u64 %rd25, %rd25, %rd17995;
	addc.cc.u64 %rd26, %rd26, %rd17996;
	addc.u64 %rd27, %rd27, %rd17997;
	
	// end inline asm
	st.global.u64 	[%rd1], %rd22;
	st.global.u64 	[%rd1+8], %rd23;
	st.global.u64 	[%rd1+16], %rd24;
	st.global.u64 	[%rd1+24], %rd25;
	st.global.u64 	[%rd1+32], %rd26;
	st.global.u64 	[%rd1+40], %rd27;
	// begin inline asm
	add.cc.u64 %rd22, %rd22, %rd17992;
	addc.cc.u64 %rd23, %rd23, %rd17993;
	addc.cc.u64 %rd24, %rd24, %rd17994;
	addc.cc.u64 %rd25, %rd25, %rd17995;
	addc.cc.u64 %rd26, %rd26, %rd17996;
	addc.u64 %rd27, %rd27, %rd17997;
	
	// end inline asm
	st.global.u64 	[%rd1], %rd22;
	st.global.u64 	[%rd1+8], %rd23;
	st.global.u64 	[%rd1+16], %rd24;
	st.global.u64 	[%rd1+24], %rd25;
	st.global.u64 	[%rd1+32], %rd26;
	st.global.u64 	[%rd1+40], %rd27;
	// begin inline asm
	add.cc.u64 %rd22, %rd22, %rd17992;
	addc.cc.u64 %rd23, %rd23, %rd17993;
	addc.cc.u64 %rd24, %rd24, %rd17994;
	addc.cc.u64 %rd25, %rd25, %rd17995;
	addc.cc.u64 %rd26, %rd26, %rd17996;
	addc.u64 %rd27, %rd27, %rd17997;
	
	// end inline asm
	st.global.u64 	[%rd1], %rd22;
	st.global.u64 	[%rd1+8], %rd23;
	st.global.u64 	[%rd1+16], %rd24;
	st.global.u64 	[%rd1+24], %rd25;
	st.global.u64 	[%rd1+32], %rd26;
	st.global.u64 	[%rd1+40], %rd27;
	// begin inline asm
	add.cc.u64 %rd22, %rd22, %rd17992;
	addc.cc.u64 %rd23, %rd23, %rd17993;
	addc.cc.u64 %rd24, %rd24, %rd17994;
	addc.cc.u64 %rd25, %rd25, %rd17995;
	addc.cc.u64 %rd26, %rd26, %rd17996;
	addc.u64 %rd27, %rd27, %rd17997;
	
	// end inline asm
	st.global.u64 	[%rd1], %rd22;
	st.global.u64 	[%rd1+8], %rd23;
	st.global.u64 	[%rd1+16], %rd24;
	st.global.u64 	[%rd1+24], %rd25;
	st.global.u64 	[%rd1+32], %rd26;
	st.global.u64 	[%rd1+40], %rd27;
	// begin inline asm
	add.cc.u64 %rd22, %rd22, %rd17992;
	addc.cc.u64 %rd23, %rd23, %rd17993;
	addc.cc.u64 %rd24, %rd24, %rd17994;
	addc.cc.u64 %rd25, %rd25, %rd17995;
	addc.cc.u64 %rd26, %rd26, %rd17996;
	addc.u64 %rd27, %rd27, %rd17997;
	
	// end inline asm
	st.global.u64 	[%rd1], %rd22;
	st.global.u64 	[%rd1+8], %rd23;
	st.global.u64 	[%rd1+16], %rd24;
	st.global.u64 	[%rd1+24], %rd25;
	st.global.u64 	[%rd1+32], %rd26;
	st.global.u64 	[%rd1+40], %rd27;
	// begin inline asm
	add.cc.u64 %rd22, %rd22, %rd17992;
	addc.cc.u64 %rd23, %rd23, %rd17993;
	addc.cc.u64 %rd24, %rd24, %rd17994;
	addc.cc.u64 %rd25, %rd25, %rd17995;
	addc.cc.u64 %rd26, %rd26, %rd17996;
	addc.u64 %rd27, %rd27, %rd17997;
	
	// end inline asm
	st.global.u64 	[%rd1], %rd22;
	st.global.u64 	[%rd1+8], %rd23;
	st.global.u64 	[%rd1+16], %rd24;
	st.global.u64 	[%rd1+24], %rd25;
	st.global.u64 	[%rd1+32], %rd26;
	st.global.u64 	[%rd1+40], %rd27;
	// begin inline asm
	add.cc.u64 %rd22, %rd22, %rd17992;
	addc.cc.u64 %rd23, %rd23, %rd17993;
	addc.cc.u64 %rd24, %rd24, %rd17994;
	addc.cc.u64 %rd25, %rd25, %rd17995;
	addc.cc.u64 %rd26, %rd26, %rd17996;
	addc.u64 %rd27, %rd27, %rd17997;
	
	// end inline asm
	st.global.u64 	[%rd1], %rd22;
	st.global.u64 	[%rd1+8], %rd23;
	st.global.u64 	[%rd1+16], %rd24;
	st.global.u64 	[%rd1+24], %rd25;
	st.global.u64 	[%rd1+32], %rd26;
	st.global.u64 	[%rd1+40], %rd27;
	// begin inline asm
	add.cc.u64 %rd22, %rd22, %rd17992;
	addc.cc.u64 %rd23, %rd23, %rd17993;
	addc.cc.u64 %rd24, %rd24, %rd17994;
	addc.cc.u64 %rd25, %rd25, %rd17995;
	addc.cc.u64 %rd26, %rd26, %rd17996;
	addc.u64 %rd27, %rd27, %rd17997;
	
	// end inline asm
	st.global.u64 	[%rd1], %rd22;
	st.global.u64 	[%rd1+8], %rd23;
	st.global.u64 	[%rd1+16], %rd24;
	st.global.u64 	[%rd1+24], %rd25;
	st.global.u64 	[%rd1+32], %rd26;
	st.global.u64 	[%rd1+40], %rd27;
	// begin inline asm
	add.cc.u64 %rd22, %rd22, %rd17992;
	addc.cc.u64 %rd23, %rd23, %rd17993;
	addc.cc.u64 %rd24, %rd24, %rd17994;
	addc.cc.u64 %rd25, %rd25, %rd17995;
	addc.cc.u64 %rd26, %rd26, %rd17996;
	addc.u64 %rd27, %rd27, %rd17997;
	
	// end inline asm
	st.global.u64 	[%rd1], %rd22;
	st.global.u64 	[%rd1+8], %rd23;
	st.global.u64 	[%rd1+16], %rd24;
	st.global.u64 	[%rd1+24], %rd25;
	st.global.u64 	[%rd1+32], %rd26;
	st.global.u64 	[%rd1+40], %rd27;
	// begin inline asm
	add.cc.u64 %rd22, %rd22, %rd17992;
	addc.cc.u64 %rd23, %rd23, %rd17993;
	addc.cc.u64 %rd24, %rd24, %rd17994;
	addc.cc.u64 %rd25, %rd25, %rd17995;
	addc.cc.u64 %rd26, %rd26, %rd17996;
	addc.u64 %rd27, %rd27, %rd17997;
	
	// end inline asm
	st.global.u64 	[%rd1], %rd22;
	st.global.u64 	[%rd1+8], %rd23;
	st.global.u64 	[%rd1+16], %rd24;
	st.global.u64 	[%rd1+24], %rd25;
	st.global.u64 	[%rd1+32], %rd26;
	st.global.u64 	[%rd1+40], %rd27;
	// begin inline asm
	add.cc.u64 %rd22, %rd22, %rd17992;
	addc.cc.u64 %rd23, %rd23, %rd17993;
	addc.cc.u64 %rd24, %rd24, %rd17994;
	addc.cc.u64 %rd25, %rd25, %rd17995;
	addc.cc.u64 %rd26, %rd26, %rd17996;
	addc.u64 %rd27, %rd27, %rd17997;
	
	// end inline asm
	st.global.u64 	[%rd1], %rd22;
	st.global.u64 	[%rd1+8], %rd23;
	st.global.u64 	[%rd1+16], %rd24;
	st.global.u64 	[%rd1+24], %rd25;
	st.global.u64 	[%rd1+32], %rd26;
	st.global.u64 	[%rd1+40], %rd27;
	// begin inline asm
	add.cc.u64 %rd22, %rd22, %rd17992;
	addc.cc.u64 %rd23, %rd23, %rd17993;
	addc.cc.u64 %rd24, %rd24, %rd17994;
	addc.cc.u64 %rd25, %rd25, %rd17995;
	addc.cc.u64 %rd26, %rd26, %rd17996;
	addc.u64 %rd27, %rd27, %rd17997;
	
	// end inline asm
	st.global.u64 	[%rd1], %rd22;
	st.global.u64 	[%rd1+8], %rd23;
	st.global.u64 	[%rd1+16], %rd24;
	st.global.u64 	[%rd1+24], %rd25;
	st.global.u64 	[%rd1+32], %rd26;
	st.global.u64 	[%rd1+40], %rd27;
	// begin inline asm
	add.cc.u64 %rd22, %rd22, %rd17992;
	addc.cc.u64 %rd23, %rd23, %rd17993;
	addc.cc.u64 %rd24, %rd24, %rd17994;
	addc.cc.u64 %rd25, %rd25, %rd17995;
	addc.cc.u64 %rd26, %rd26, %rd17996;
	addc.u64 %rd27, %rd27, %rd17997;
	
	// end inline asm
	st.global.u64 	[%rd1], %rd22;
	st.global.u64 	[%rd1+8], %rd23;
	st.global.u64 	[%rd1+16], %rd24;
	st.global.u64 	[%rd1+24], %rd25;
	st.global.u64 	[%rd1+32], %rd26;
	st.global.u64 	[%rd1+40], %rd27;
	// begin inline asm
	add.cc.u64 %rd22, %rd22, %rd17992;
	addc.cc.u64 %rd23, %rd23, %rd17993;
	addc.cc.u64 %rd24, %rd24, %rd17994;
	addc.cc.u64 %rd25, %rd25, %rd17995;
	addc.cc.u64 %rd26, %rd26, %rd17996;
	addc.u64 %rd27, %rd27, %rd17997;
	
	// end inline asm
	st.global.u64 	[%rd1], %rd22;
	st.global.u64 	[%rd1+8], %rd23;
	st.global.u64 	[%rd1+16], %rd24;
	st.global.u64 	[%rd1+24], %rd25;
	st.global.u64 	[%rd1+32], %rd26;
	st.global.u64 	[%rd1+40], %rd27;
	// begin inline asm
	add.cc.u64 %rd22, %rd22, %rd17992;
	addc.cc.u64 %rd23, %rd23, %rd17993;
	addc.cc.u64 %rd24, %rd24, %rd17994;
	addc.cc.u64 %rd25, %rd25, %rd17995;
	addc.cc.u64 %rd26, %rd26, %rd17996;
	addc.u64 %rd27, %rd27, %rd17997;
	
	// end inline asm
	st.global.u64 	[%rd1], %rd22;
	st.global.u64 	[%rd1+8], %rd23;
	st.global.u64 	[%rd1+16], %rd24;
	st.global.u64 	[%rd1+24], %rd25;
	st.global.u64 	[%rd1+32], %rd26;
	st.global.u64 	[%rd1+40], %rd27;
	// begin inline asm
	add.cc.u64 %rd22, %rd22, %rd17992;
	addc.cc.u64 %rd23, %rd23, %rd17993;
	addc.cc.u64 %rd24, %rd24, %rd17994;
	addc.cc.u64 %rd25, %rd25, %rd17995;
	addc.cc.u64 %rd26, %rd26, %rd17996;
	addc.u64 %rd27, %rd27, %rd17997;
	
	// end inline asm
	st.global.u64 	[%rd1], %rd22;
	st.global.u64 	[%rd1+8], %rd23;
	st.global.u64 	[%rd1+16], %rd24;
	st.global.u64 	[%rd1+24], %rd25;
	st.global.u64 	[%rd1+32], %rd26;
	st.global.u64 	[%rd1+40], %rd27;
	// begin inline asm
	add.cc.u64 %rd22, %rd22, %rd17992;
	addc.cc.u64 %rd23, %rd23, %rd17993;
	addc.cc.u64 %rd24, %rd24, %rd17994;
	addc.cc.u64 %rd25, %rd25, %rd17995;
	addc.cc.u64 %rd26, %rd26, %rd17996;
	addc.u64 %rd27, %rd27, %rd17997;
	
	// end inline asm
	st.global.u64 	[%rd1], %rd22;
	st.global.u64 	[%rd1+8], %rd23;
	st.global.u64 	[%rd1+16], %rd24;
	st.global.u64 	[%rd1+24], %rd25;
	st.global.u64 	[%rd1+32], %rd26;
	st.global.u64 	[%rd1+40], %rd27;
	// begin inline asm
	add.cc.u64 %rd22, %rd22, %rd17992;
	addc.cc.u64 %rd23, %rd23, %rd17993;
	addc.cc.u64 %rd24, %rd24, %rd17994;
	addc.cc.u64 %rd25, %rd25, %rd17995;
	addc.cc.u64 %rd26, %rd26, %rd17996;
	addc.u64 %rd27, %rd27, %rd17997;
	
	// end inline asm
	st.global.u64 	[%rd1], %rd22;
	st.global.u64 	[%rd1+8], %rd23;
	st.global.u64 	[%rd1+16], %rd24;
	st.global.u64 	[%rd1+24], %rd25;
	st.global.u64 	[%rd1+32], %rd26;
	st.global.u64 	[%rd1+40], %rd27;
	// begin inline asm
	add.cc.u64 %rd22, %rd22, %rd17992;
	addc.cc.u64 %rd23, %rd23, %rd17993;
	addc.cc.u64 %rd24, %rd24, %rd17994;
	addc.cc.u64 %rd25, %rd25, %rd17995;
	addc.cc.u64 %rd26, %rd26, %rd17996;
	addc.u64 %rd27, %rd27, %rd17997;
	
	// end inline asm
	st.global.u64 	[%rd1], %rd22;
	st.global.u64 	[%rd1+8], %rd23;
	st.global.u64 	[%rd1+16], %rd24;
	st.global.u64 	[%rd1+24], %rd25;
	st.global.u64 	[%rd1+32], %rd26;
	st.global.u64 	[%rd1+40], %rd27;
	// begin inline asm
	add.cc.u64 %rd22, %rd22, %rd17992;
	addc.cc.u64 %rd23, %rd23, %rd17993;
	addc.cc.u64 %rd24, %rd24, %rd17994;
	addc.cc.u64 %rd25, %rd25, %rd17995;
	addc.cc.u64 %rd26, %rd26, %rd17996;
	addc.u64 %rd27, %rd27, %rd17997;
	
	// end inline asm
	st.global.u64 	[%rd1], %rd22;
	st.global.u64 	[%rd1+8], %rd23;
	st.global.u64 	[%rd1+16], %rd24;
	st.global.u64 	[%rd1+24], %rd25;
	st.global.u64 	[%rd1+32], %rd26;
	st.global.u64 	[%rd1+40], %rd27;
	// begin inline asm
	add.cc.u64 %rd22, %rd22, %rd17992;
	addc.cc.u64 %rd23, %rd23, %rd17993;
	addc.cc.u64 %rd24, %rd24, %rd17994;
	addc.cc.u64 %rd25, %rd25, %rd17995;
	addc.cc.u64 %rd26, %rd26, %rd17996;
	addc.u64 %rd27, %rd27, %rd17997;
	
	// end inline asm
	st.global.u64 	[%rd1], %rd22;
	st.global.u64 	[%rd1+8], %rd23;
	st.global.u64 	[%rd1+16], %rd24;
	st.global.u64 	[%rd1+24], %rd25;
	st.global.u64 	[%rd1+32], %rd26;
	st.global.u64 	[%rd1+40], %rd27;
	// begin inline asm
	add.cc.u64 %rd22, %rd22, %rd17992;
	addc.cc.u64 %rd23, %rd23, %rd17993;
	addc.cc.u64 %rd24, %rd24, %rd17994;
	addc.cc.u64 %rd25, %rd25, %rd17995;
	addc.cc.u64 %rd26, %rd26, %rd17996;
	addc.u64 %rd27, %rd27, %rd17997;
	
	// end inline asm
	st.global.u64 	[%rd1], %rd22;
	st.global.u64 	[%rd1+8], %rd23;
	st.global.u64 	[%rd1+16], %rd24;
	st.global.u64 	[%rd1+24], %rd25;
	st.global.u64 	[%rd1+32], %rd26;
	st.global.u64 	[%rd1+40], %rd27;
	// begin inline asm
	add.cc.u64 %rd22, %rd22, %rd17992;
	addc.cc.u64 %rd23, %rd23, %rd17993;
	addc.cc.u64 %rd24, %rd24, %rd17994;
	addc.cc.u64 %rd25, %rd25, %rd17995;
	addc.cc.u64 %rd26, %rd26, %rd17996;
	addc.u64 %rd27, %rd27, %rd17997;
	
	// end inline asm
	st.global.u64 	[%rd1], %rd22;
	st.global.u64 	[%rd1+8], %rd23;
	st.global.u64 	[%rd1+16], %rd24;
	st.global.u64 	[%rd1+24], %rd25;
	st.global.u64 	[%rd1+32], %rd26;
	st.global.u64 	[%rd1+40], %rd27;
	// begin inline asm
	add.cc.u64 %rd22, %rd22, %rd17992;
	addc.cc.u64 %rd23, %rd23, %rd17993;
	addc.cc.u64 %rd24, %rd24, %rd17994;
	addc.cc.u64 %rd25, %rd25, %rd17995;
	addc.cc.u64 %rd26, %rd26, %rd17996;
	addc.u64 %rd27, %rd27, %rd17997;
	
	// end inline asm
	st.global.u64 	[%rd1], %rd22;
	st.global.u64 	[%rd1+8], %rd23;
	st.global.u64 	[%rd1+16], %rd24;
	st.global.u64 	[%rd1+24], %rd25;
	st.global.u64 	[%rd1+32], %rd26;
	st.global.u64 	[%rd1+40], %rd27;
	// begin inline asm
	add.cc.u64 %rd22, %rd22, %rd17992;
	addc.cc.u64 %rd23, %rd23, %rd17993;
	addc.cc.u64 %rd24, %rd24, %rd17994;
	addc.cc.u64 %rd25, %rd25, %rd17995;
	addc.cc.u64 %rd26, %rd26, %rd17996;
	addc.u64 %rd27, %rd27, %rd17997;
	
	// end inline asm
	st.global.u64 	[%rd1], %rd22;
	st.global.u64 	[%rd1+8], %rd23;
	st.global.u64 	[%rd1+16], %rd24;
	st.global.u64 	[%rd1+24], %rd25;
	st.global.u64 	[%rd1+32], %rd26;
	st.global.u64 	[%rd1+40], %rd27;
	// begin inline asm
	add.cc.u64 %rd22, %rd22, %rd17992;
	addc.cc.u64 %rd23, %rd23, %rd17993;
	addc.cc.u64 %rd24, %rd24, %rd17994;
	addc.cc.u64 %rd25, %rd25, %rd17995;
	addc.cc.u64 %rd26, %rd26, %rd17996;
	addc.u64 %rd27, %rd27, %rd17997;
	
	// end inline asm
	st.global.u64 	[%rd1], %rd22;
	st.global.u64 	[%rd1+8], %rd23;
	st.global.u64 	[%rd1+16], %rd24;
	st.global.u64 	[%rd1+24], %rd25;
	st.global.u64 	[%rd1+32], %rd26;
	st.global.u64 	[%rd1+40], %rd27;
	// begin inline asm
	add.cc.u64 %rd22, %rd22, %rd17992;
	addc.cc.u64 %rd23, %rd23, %rd17993;
	addc.cc.u64 %rd24, %rd24, %rd17994;
	addc.cc.u64 %rd25, %rd25, %rd17995;
	addc.cc.u64 %rd26, %rd26, %rd17996;
	addc.u64 %rd27, %rd27, %rd17997;
	
	// end inline asm
	st.global.u64 	[%rd1], %rd22;
	st.global.u64 	[%rd1+8], %rd23;
	st.global.u64 	[%rd1+16], %rd24;
	st.global.u64 	[%rd1+24], %rd25;
	st.global.u64 	[%rd1+32], %rd26;
	st.global.u64 	[%rd1+40], %rd27;
	// begin inline asm
	add.cc.u64 %rd22, %rd22, %rd17992;
	addc.cc.u64 %rd23, %rd23, %rd17993;
	addc.cc.u64 %rd24, %rd24, %rd17994;
	addc.cc.u64 %rd25, %rd25, %rd17995;
	addc.cc.u64 %rd26, %rd26, %rd17996;
	addc.u64 %rd27, %rd27, %rd17997;
	
	// end inline asm
	st.global.u64 	[%rd1], %rd22;
	st.global.u64 	[%rd1+8], %rd23;
	st.global.u64 	[%rd1+16], %rd24;
	st.global.u64 	[%rd1+24], %rd25;
	st.global.u64 	[%rd1+32], %rd26;
	st.global.u64 	[%rd1+40], %rd27;
	// begin inline asm
	add.cc.u64 %rd22, %rd22, %rd17992;
	addc.cc.u64 %rd23, %rd23, %rd17993;
	addc.cc.u64 %rd24, %rd24, %rd17994;
	addc.cc.u64 %rd25, %rd25, %rd17995;
	addc.cc.u64 %rd26, %rd26, %rd17996;
	addc.u64 %rd27, %rd27, %rd17997;
	
	// end inline asm
	st.global.u64 	[%rd1], %rd22;
	st.global.u64 	[%rd1+8], %rd23;
	st.global.u64 	[%rd1+16], %rd24;
	st.global.u64 	[%rd1+24], %rd25;
	st.global.u64 	[%rd1+32], %rd26;
	st.global.u64 	[%rd1+40], %rd27;
	// begin inline asm
	add.cc.u64 %rd22, %rd22, %rd17992;
	addc.cc.u64 %rd23, %rd23, %rd17993;
	addc.cc.u64 %rd24, %rd24, %rd17994;
	addc.cc.u64 %rd25, %rd25, %rd17995;
	addc.cc.u64 %rd26, %rd26, %rd17996;
	addc.u64 %rd27, %rd27, %rd17997;
	
	// end inline asm
	st.global.u64 	[%rd1], %rd22;
	st.global.u64 	[%rd1+8], %rd23;
	st.global.u64 	[%rd1+16], %rd24;
	st.global.u64 	[%rd1+24], %rd25;
	st.global.u64 	[%rd1+32], %rd26;
	st.global.u64 	[%rd1+40], %rd27;
	// begin inline asm
	add.cc.u64 %rd22, %rd22, %rd17992;
	addc.cc.u64 %rd23, %rd23, %rd17993;
	addc.cc.u64 %rd24, %rd24, %rd17994;
	addc.cc.u64 %rd25, %rd25, %rd17995;
	addc.cc.u64 %rd26, %rd26, %rd17996;
	addc.u64 %rd27, %rd27, %rd17997;
	
	// end inline asm
	st.global.u64 	[%rd1], %rd22;
	st.global.u64 	[%rd1+8], %rd23;
	st.global.u64 	[%rd1+16], %rd24;
	st.global.u64 	[%rd1+24], %rd25;
	st.global.u64 	[%rd1+32], %rd26;
	st.global.u64 	[%rd1+40], %rd27;
	// begin inline asm
	add.cc.u64 %rd22, %rd22, %rd17992;
	addc.cc.u64 %rd23, %rd23, %rd17993;
	addc.cc.u64 %rd24, %rd24, %rd17994;
	addc.cc.u64 %rd25, %rd25, %rd17995;
	addc.cc.u64 %rd26, %rd26, %rd17996;
	addc.u64 %rd27, %rd27, %rd17997;
	
	// end inline asm
	st.global.u64 	[%rd1], %rd22;
	st.global.u64 	[%rd1+8], %rd23;
	st.global.u64 	[%rd1+16], %rd24;
	st.global.u64 	[%rd1+24], %rd25;
	st.global.u64 	[%rd1+32], %rd26;
	st.global.u64 	[%rd1+40], %rd27;
	// begin inline asm
	add.cc.u64 %rd22, %rd22, %rd17992;
	addc.cc.u64 %rd23, %rd23, %rd17993;
	addc.cc.u64 %rd24, %rd24, %rd17994;
	addc.cc.u64 %rd25, %rd25, %rd17995;
	addc.cc.u64 %rd26, %rd26, %rd17996;
	addc.u64 %rd27, %rd27, %rd17997;
	
	// end inline asm
	st.global.u64 	[%rd1], %rd22;
	st.global.u64 	[%rd1+8], %rd23;
	st.global.u64 	[%rd1+16], %rd24;
	st.global.u64 	[%rd1+24], %rd25;
	st.global.u64 	[%rd1+32], %rd26;
	st.global.u64 	[%rd1+40], %rd27;
	// begin inline asm
	add.cc.u64 %rd22, %rd22, %rd17992;
	addc.cc.u64 %rd23, %rd23, %rd17993;
	addc.cc.u64 %rd24, %rd24, %rd17994;
	addc.cc.u64 %rd25, %rd25, %rd17995;
	addc.cc.u64 %rd26, %rd26, %rd17996;
	addc.u64 %rd27, %rd27, %rd17997;
	
	// end inline asm
	st.global.u64 	[%rd1], %rd22;
	st.global.u64 	[%rd1+8], %rd23;
	st.global.u64 	[%rd1+16], %rd24;
	st.global.u64 	[%rd1+24], %rd25;
	st.global.u64 	[%rd1+32], %rd26;
	st.global.u64 	[%rd1+40], %rd27;
	// begin inline asm
	add.cc.u64 %rd22, %rd22, %rd17992;
	addc.cc.u64 %rd23, %rd23, %rd17993;
	addc.cc.u64 %rd24, %rd24, %rd17994;
	addc.cc.u64 %rd25, %rd25, %rd17995;
	addc.cc.u64 %rd26, %rd26, %rd17996;
	addc.u64 %rd27, %rd27, %rd17997;
	
	// end inline asm
	st.global.u64 	[%rd1], %rd22;
	st.global.u64 	[%rd1+8], %rd23;
	st.global.u64 	[%rd1+16], %rd24;
	st.global.u64 	[%rd1+24], %rd25;
	st.global.u64 	[%rd1+32], %rd26;
	st.global.u64 	[%rd1+40], %rd27;
	// begin inline asm
	add.cc.u64 %rd22, %rd22, %rd17992;
	addc.cc.u64 %rd23, %rd23, %rd17993;
	addc.cc.u64 %rd24, %rd24, %rd17994;
	addc.cc.u64 %rd25, %rd25, %rd17995;
	addc.cc.u64 %rd26, %rd26, %rd17996;
	addc.u64 %rd27, %rd27, %rd17997;
	
	// end inline asm
	st.global.u64 	[%rd1], %rd22;
	st.global.u64 	[%rd1+8], %rd23;
	st.global.u64 	[%rd1+16], %rd24;
	st.global.u64 	[%rd1+24], %rd25;
	st.global.u64 	[%rd1+32], %rd26;
	st.global.u64 	[%rd1+40], %rd27;
	// begin inline asm
	add.cc.u64 %rd22, %rd22, %rd17992;
	addc.cc.u64 %rd23, %rd23, %rd17993;
	addc.cc.u64 %rd24, %rd24, %rd17994;
	addc.cc.u64 %rd25, %rd25, %rd17995;
	addc.cc.u64 %rd26, %rd26, %rd17996;
	addc.u64 %rd27, %rd27, %rd17997;
	
	// end inline asm
	st.global.u64 	[%rd1], %rd22;
	st.global.u64 	[%rd1+8], %rd23;
	st.global.u64 	[%rd1+16], %rd24;
	st.global.u64 	[%rd1+24], %rd25;
	st.global.u64 	[%rd1+32], %rd26;
	st.global.u64 	[%rd1+40], %rd27;
	// begin inline asm
	add.cc.u64 %rd22, %rd22, %rd17992;
	addc.cc.u64 %rd23, %rd23, %rd17993;
	addc.cc.u64 %rd24, %rd24, %rd17994;
	addc.cc.u64 %rd25, %rd25, %rd17995;
	addc.cc.u64 %rd26, %rd26, %rd17996;
	addc.u64 %rd27, %rd27, %rd17997;
	
	// end inline asm
	st.global.u64 	[%rd1], %rd22;
	st.global.u64 	[%rd1+8], %rd23;
	st.global.u64 	[%rd1+16], %rd24;
	st.global.u64 	[%rd1+24], %rd25;
	st.global.u64 	[%rd1+32], %rd26;
	st.global.u64 	[%rd1+40], %rd27;
	// begin inline asm
	add.cc.u64 %rd22, %rd22, %rd17992;
	addc.cc.u64 %rd23, %rd23, %rd17993;
	addc.cc.u64 %rd24, %rd24, %rd17994;
	addc.cc.u64 %rd25, %rd25, %rd17995;
	addc.cc.u64 %rd26, %rd26, %rd17996;
	addc.u64 %rd27, %rd27, %rd17997;
	
	// end inline asm
	st.global.u64 	[%rd1], %rd22;
	st.global.u64 	[%rd1+8], %rd23;
	st.global.u64 	[%rd1+16], %rd24;
	st.global.u64 	[%rd1+24], %rd25;
	st.global.u64 	[%rd1+32], %rd26;
	st.global.u64 	[%rd1+40], %rd27;
	// begin inline asm
	add.cc.u64 %rd22, %rd22, %rd17992;
	addc.cc.u64 %rd23, %rd23, %rd17993;
	addc.cc.u64 %rd24, %rd24, %rd17994;
	addc.cc.u64 %rd25, %rd25, %rd17995;
	addc.cc.u64 %rd26, %rd26, %rd17996;
	addc.u64 %rd27, %rd27, %rd17997;
	
	// end inline asm
	st.global.u64 	[%rd1], %rd22;
	st.global.u64 	[%rd1+8], %rd23;
	st.global.u64 	[%rd1+16], %rd24;
	st.global.u64 	[%rd1+24], %rd25;
	st.global.u64 	[%rd1+32], %rd26;
	st.global.u64 	[%rd1+40], %rd27;
	// begin inline asm
	add.cc.u64 %rd22, %rd22, %rd17992;
	addc.cc.u64 %rd23, %rd23, %rd17993;
	addc.cc.u64 %rd24, %rd24, %rd17994;
	addc.cc.u64 %rd25, %rd25, %rd17995;
	addc.cc.u64 %rd26, %rd26, %rd17996;
	addc.u64 %rd27, %rd27, %rd17997;
	
	// end inline asm
	st.global.u64 	[%rd1], %rd22;
	st.global.u64 	[%rd1+8], %rd23;
	st.global.u64 	[%rd1+16], %rd24;
	st.global.u64 	[%rd1+24], %rd25;
	st.global.u64 	[%rd1+32], %rd26;
	st.global.u64 	[%rd1+40], %rd27;
	// begin inline asm
	add.cc.u64 %rd22, %rd22, %rd17992;
	addc.cc.u64 %rd23, %rd23, %rd17993;
	addc.cc.u64 %rd24, %rd24, %rd17994;
	addc.cc.u64 %rd25, %rd25, %rd17995;
	addc.cc.u64 %rd26, %rd26, %rd17996;
	addc.u64 %rd27, %rd27, %rd17997;
	
	// end inline asm
	st.global.u64 	[%rd1], %rd22;
	st.global.u64 	[%rd1+8], %rd23;
	st.global.u64 	[%rd1+16], %rd24;
	st.global.u64 	[%rd1+24], %rd25;
	st.global.u64 	[%rd1+32], %rd26;
	st.global.u64 	[%rd1+40], %rd27;
	// begin inline asm
	add.cc.u64 %rd22, %rd22, %rd17992;
	addc.cc.u64 %rd23, %rd23, %rd17993;
	addc.cc.u64 %rd24, %rd24, %rd17994;
	addc.cc.u64 %rd25, %rd25, %rd17995;
	addc.cc.u64 %rd26, %rd26, %rd17996;
	addc.u64 %rd27, %rd27, %rd17997;
	
	// end inline asm
	st.global.u64 	[%rd1], %rd22;
	st.global.u64 	[%rd1+8], %rd23;
	st.global.u64 	[%rd1+16], %rd24;
	st.global.u64 	[%rd1+24], %rd25;
	st.global.u64 	[%rd1+32], %rd26;
	st.global.u64 	[%rd1+40], %rd27;
	// begin inline asm
	add.cc.u64 %rd22, %rd22, %rd17992;
	addc.cc.u64 %rd23, %rd23, %rd17993;
	addc.cc.u64 %rd24, %rd24, %rd17994;
	addc.cc.u64 %rd25, %rd25, %rd17995;
	addc.cc.u64 %rd26, %rd26, %rd17996;
	addc.u64 %rd27, %rd27, %rd17997;
	
	// end inline asm
	st.global.u64 	[%rd1], %rd22;
	st.global.u64 	[%rd1+8], %rd23;
	st.global.u64 	[%rd1+16], %rd24;
	st.global.u64 	[%rd1+24], %rd25;
	st.global.u64 	[%rd1+32], %rd26;
	st.global.u64 	[%rd1+40], %rd27;
	// begin inline asm
	add.cc.u64 %rd22, %rd22, %rd17992;
	addc.cc.u64 %rd23, %rd23, %rd17993;
	addc.cc.u64 %rd24, %rd24, %rd17994;
	addc.cc.u64 %rd25, %rd25, %rd17995;
	addc.cc.u64 %rd26, %rd26, %rd17996;
	addc.u64 %rd27, %rd27, %rd17997;
	
	// end inline asm
	st.global.u64 	[%rd1], %rd22;
	st.global.u64 	[%rd1+8], %rd23;
	st.global.u64 	[%rd1+16], %rd24;
	st.global.u64 	[%rd1+24], %rd25;
	st.global.u64 	[%rd1+32], %rd26;
	st.global.u64 	[%rd1+40], %rd27;
	// begin inline asm
	add.cc.u64 %rd22, %rd22, %rd17992;
	addc.cc.u64 %rd23, %rd23, %rd17993;
	addc.cc.u64 %rd24, %rd24, %rd17994;
	addc.cc.u64 %rd25, %rd25, %rd17995;
	addc.cc.u64 %rd26, %rd26, %rd17996;
	addc.u64 %rd27, %rd27, %rd17997;
	
	// end inline asm
	st.global.u64 	[%rd1], %rd22;
	st.global.u64 	[%rd1+8], %rd23;
	st.global.u64 	[%rd1+16], %rd24;
	st.global.u64 	[%rd1+24], %rd25;
	st.global.u64 	[%rd1+32], %rd26;
	st.global.u64 	[%rd1+40], %rd27;
	// begin inline asm
	add.cc.u64 %rd22, %rd22, %rd17992;
	addc.cc.u64 %rd23, %rd23, %rd17993;
	addc.cc.u64 %rd24, %rd24, %rd17994;
	addc.cc.u64 %rd25, %rd25, %rd17995;
	addc.cc.u64 %rd26, %rd26, %rd17996;
	addc.u64 %rd27, %rd27, %rd17997;
	
	// end inline asm
	st.global.u64 	[%rd1], %rd22;
	st.global.u64 	[%rd1+8], %rd23;
	st.global.u64 	[%rd1+16], %rd24;
	st.global.u64 	[%rd1+24], %rd25;
	st.global.u64 	[%rd1+32], %rd26;
	st.global.u64 	[%rd1+40], %rd27;
	// begin inline asm
	add.cc.u64 %rd22, %rd22, %rd17992;
	addc.cc.u64 %rd23, %rd23, %rd17993;
	addc.cc.u64 %rd24, %rd24, %rd17994;
	addc.cc.u64 %rd25, %rd25, %rd17995;
	addc.cc.u64 %rd26, %rd26, %rd17996;
	addc.u64 %rd27, %rd27, %rd17997;
	
	// end inline asm
	st.global.u64 	[%rd1], %rd22;
	st.global.u64 	[%rd1+8], %rd23;
	st.global.u64 	[%rd1+16], %rd24;
	st.global.u64 	[%rd1+24], %rd25;
	st.global.u64 	[%rd1+32], %rd26;
	st.global.u64 	[%rd1+40], %rd27;
	// begin inline asm
	add.cc.u64 %rd22, %rd22, %rd17992;
	addc.cc.u64 %rd23, %rd23, %rd17993;
	addc.cc.u64 %rd24, %rd24, %rd17994;
	addc.cc.u64 %rd25, %rd25, %rd17995;
	addc.cc.u64 %rd26, %rd26, %rd17996;
	addc.u64 %rd27, %rd27, %rd17997;
	
	// end inline asm
	st.global.u64 	[%rd1], %rd22;
	st.global.u64 	[%rd1+8], %rd23;
	st.global.u64 	[%rd1+16], %rd24;
	st.global.u64 	[%rd1+24], %rd25;
	st.global.u64 	[%rd1+32], %rd26;
	st.global.u64 	[%rd1+40], %rd27;
	// begin inline asm
	add.cc.u64 %rd22, %rd22, %rd17992;
	addc.cc.u64 %rd23, %rd23, %rd17993;
	addc.cc.u64 %rd24, %rd24, %rd17994;
	addc.cc.u64 %rd25, %rd25, %rd17995;
	addc.cc.u64 %rd26, %rd26, %rd17996;
	addc.u64 %rd27, %rd27, %rd17997;
	
	// end inline asm
	st.global.u64 	[%rd1], %rd22;
	st.global.u64 	[%rd1+8], %rd23;
	st.global.u64 	[%rd1+16], %rd24;
	st.global.u64 	[%rd1+24], %rd25;
	st.global.u64 	[%rd1+32], %rd26;
	st.global.u64 	[%rd1+40], %rd27;
	// begin inline asm
	add.cc.u64 %rd22, %rd22, %rd17992;
	addc.cc.u64 %rd23, %rd23, %rd17993;
	addc.cc.u64 %rd24, %rd24, %rd17994;
	addc.cc.u64 %rd25, %rd25, %rd17995;
	addc.cc.u64 %rd26, %rd26, %rd17996;
	addc.u64 %rd27, %rd27, %rd17997;
	
	// end inline asm
	st.global.u64 	[%rd1], %rd22;
	st.global.u64 	[%rd1+8], %rd23;
	st.global.u64 	[%rd1+16], %rd24;
	st.global.u64 	[%rd1+24], %rd25;
	st.global.u64 	[%rd1+32], %rd26;
	st.global.u64 	[%rd1+40], %rd27;
	// begin inline asm
	add.cc.u64 %rd22, %rd22, %rd17992;
	addc.cc.u64 %rd23, %rd23, %rd17993;
	addc.cc.u64 %rd24, %rd24, %rd17994;
	addc.cc.u64 %rd25, %rd25, %rd17995;
	addc.cc.u64 %rd26, %rd26, %rd17996;
	addc.u64 %rd27, %rd27, %rd17997;
	
	// end inline asm
	st.global.u64 	[%rd1], %rd22;
	st.global.u64 	[%rd1+8], %rd23;
	st.global.u64 	[%rd1+16], %rd24;
	st.global.u64 	[%rd1+24], %rd25;
	st.global.u64 	[%rd1+32], %rd26;
	st.global.u64 	[%rd1+40], %rd27;
	// begin inline asm
	add.cc.u64 %rd22, %rd22, %rd17992;
	addc.cc.u64 %rd23, %rd23, %rd17993;
	addc.cc.u64 %rd24, %rd24, %rd17994;
	addc.cc.u64 %rd25, %rd25, %rd17995;
	addc.cc.u64 %rd26, %rd26, %rd17996;
	addc.u64 %rd27, %rd27, %rd17997;
	
	// end inline asm
	st.global.u64 	[%rd1], %rd22;
	st.global.u64 	[%rd1+8], %rd23;
	st.global.u64 	[%rd1+16], %rd24;
	st.global.u64 	[%rd1+24], %rd25;
	st.global.u64 	[%rd1+32], %rd26;
	st.global.u64 	[%rd1+40], %rd27;
	// begin inline asm
	add.cc.u64 %rd22, %rd22, %rd17992;
	addc.cc.u64 %rd23, %rd23, %rd17993;
	addc.cc.u64 %rd24, %rd24, %rd17994;
	addc.cc.u64 %rd25, %rd25, %rd17995;
	addc.cc.u64 %rd26, %rd26, %rd17996;
	addc.u64 %rd27, %rd27, %rd17997;
	
	// end inline asm
	st.global.u64 	[%rd1], %rd22;
	st.global.u64 	[%rd1+8], %rd23;
	st.global.u64 	[%rd1+16], %rd24;
	st.global.u64 	[%rd1+24], %rd25;
	st.global.u64 	[%rd1+32], %rd26;
	st.global.u64 	[%rd1+40], %rd27;
	// begin inline asm
	add.cc.u64 %rd22, %rd22, %rd17992;
	addc.cc.u64 %rd23, %rd23, %rd17993;
	addc.cc.u64 %rd24, %rd24, %rd17994;
	addc.cc.u64 %rd25, %rd25, %rd17995;
	addc.cc.u64 %rd26, %rd26, %rd17996;
	addc.u64 %rd27, %rd27, %rd17997;
	
	// end inline asm
	st.global.u64 	[%rd1], %rd22;
	st.global.u64 	[%rd1+8], %rd23;
	st.global.u64 	[%rd1+16], %rd24;
	st.global.u64 	[%rd1+24], %rd25;
	st.global.u64 	[%rd1+32], %rd26;
	st.global.u64 	[%rd1+40], %rd27;
	// begin inline asm
	add.cc.u64 %rd22, %rd22, %rd17992;
	addc.cc.u64 %rd23, %rd23, %rd17993;
	addc.cc.u64 %rd24, %rd24, %rd17994;
	addc.cc.u64 %rd25, %rd25, %rd17995;
	addc.cc.u64 %rd26, %rd26, %rd17996;
	addc.u64 %rd27, %rd27, %rd17997;
	
	// end inline asm
	st.global.u64 	[%rd1], %rd22;
	st.global.u64 	[%rd1+8], %rd23;
	st.global.u64 	[%rd1+16], %rd24;
	st.global.u64 	[%rd1+24], %rd25;
	st.global.u64 	[%rd1+32], %rd26;
	st.global.u64 	[%rd1+40], %rd27;
	// begin inline asm
	add.cc.u64 %rd22, %rd22, %rd17992;
	addc.cc.u64 %rd23, %rd23, %rd17993;
	addc.cc.u64 %rd24, %rd24, %rd17994;
	addc.cc.u64 %rd25, %rd25, %rd17995;
	addc.cc.u64 %rd26, %rd26, %rd17996;
	addc.u64 %rd27, %rd27, %rd17997;
	
	// end inline asm
	st.global.u64 	[%rd1], %rd22;
	st.global.u64 	[%rd1+8], %rd23;
	st.global.u64 	[%rd1+16], %rd24;
	st.global.u64 	[%rd1+24], %rd25;
	st.global.u64 	[%rd1+32], %rd26;
	st.global.u64 	[%rd1+40], %rd27;
	// begin inline asm
	add.cc.u64 %rd22, %rd22, %rd17992;
	addc.cc.u64 %rd23, %rd23, %rd17993;
	addc.cc.u64 %rd24, %rd24, %rd17994;
	addc.cc.u64 %rd25, %rd25, %rd17995;
	addc.cc.u64 %rd26, %rd26, %rd17996;
	addc.u64 %rd27, %rd27, %rd17997;
	
	// end inline asm
	st.global.u64 	[%rd1], %rd22;
	st.global.u64 	[%rd1+8], %rd23;
	st.global.u64 	[%rd1+16], %rd24;
	st.global.u64 	[%rd1+24], %rd25;
	st.global.u64 	[%rd1+32], %rd26;
	st.global.u64 	[%rd1+40], %rd27;
	// begin inline asm
	add.cc.u64 %rd22, %rd22, %rd17992;
	addc.cc.u64 %rd23, %rd23, %rd17993;
	addc.cc.u64 %rd24, %rd24, %rd17994;
	addc.cc.u64 %rd25, %rd25, %rd17995;
	addc.cc.u64 %rd26, %rd26, %rd17996;
	addc.u64 %rd27, %rd27, %rd17997;
	
	// end inline asm
	st.global.u64 	[%rd1], %rd22;
	st.global.u64 	[%rd1+8], %rd23;
	st.global.u64 	[%rd1+16], %rd24;
	st.global.u64 	[%rd1+24], %rd25;
	st.global.u64 	[%rd1+32], %rd26;
	st.global.u64 	[%rd1+40], %rd27;
	// begin inline asm
	add.cc.u64 %rd22, %rd22, %rd17992;
	addc.cc.u64 %rd23, %rd23, %rd17993;
	addc.cc.u64 %rd24, %rd24, %rd17994;
	addc.cc.u64 %rd25, %rd25, %rd17995;
	addc.cc.u64 %rd26, %rd26, %rd17996;
	addc.u64 %rd27, %rd27, %rd17997;
	
	// end inline asm
	st.global.u64 	[%rd1], %rd22;
	st.global.u64 	[%rd1+8], %rd23;
	st.global.u64 	[%rd1+16], %rd24;
	st.global.u64 	[%rd1+24], %rd25;
	st.global.u64 	[%rd1+32], %rd26;
	st.global.u64 	[%rd1+40], %rd27;
	// begin inline asm
	add.cc.u64 %rd22, %rd22, %rd17992;
	addc.cc.u64 %rd23, %rd23, %rd17993;
	addc.cc.u64 %rd24, %rd24, %rd17994;
	addc.cc.u64 %rd25, %rd25, %rd17995;
	addc.cc.u64 %rd26, %rd26, %rd17996;
	addc.u64 %rd27, %rd27, %rd17997;
	
	// end inline asm
	st.global.u64 	[%rd1], %rd22;
	st.global.u64 	[%rd1+8], %rd23;
	st.global.u64 	[%rd1+16], %rd24;
	st.global.u64 	[%rd1+24], %rd25;
	st.global.u64 	[%rd1+32], %rd26;
	st.global.u64 	[%rd1+40], %rd27;
	// begin inline asm
	add.cc.u64 %rd22, %rd22, %rd17992;
	addc.cc.u64 %rd23, %rd23, %rd17993;
	addc.cc.u64 %rd24, %rd24, %rd17994;
	addc.cc.u64 %rd25, %rd25, %rd17995;
	addc.cc.u64 %rd26, %rd26, %rd17996;
	addc.u64 %rd27, %rd27, %rd17997;
	
	// end inline asm
	st.global.u64 	[%rd1], %rd22;
	st.global.u64 	[%rd1+8], %rd23;
	st.global.u64 	[%rd1+16], %rd24;
	st.global.u64 	[%rd1+24], %rd25;
	st.global.u64 	[%rd1+32], %rd26;
	st.global.u64 	[%rd1+40], %rd27;
	// begin inline asm
	add.cc.u64 %rd22, %rd22, %rd17992;
	addc.cc.u64 %rd23, %rd23, %rd17993;
	addc.cc.u64 %rd24, %rd24, %rd17994;
	addc.cc.u64 %rd25, %rd25, %rd17995;
	addc.cc.u64 %rd26, %rd26, %rd17996;
	addc.u64 %rd27, %rd27, %rd17997;
	
	// end inline asm
	st.global.u64 	[%rd1], %rd22;
	st.global.u64 	[%rd1+8], %rd23;
	st.global.u64 	[%rd1+16], %rd24;
	st.global.u64 	[%rd1+24], %rd25;
	st.global.u64 	[%rd1+32], %rd26;
	st.global.u64 	[%rd1+40], %rd27;
	// begin inline asm
	add.cc.u64 %rd22, %rd22, %rd17992;
	addc.cc.u64 %rd23, %rd23, %rd17993;
	addc.cc.u64 %rd24, %rd24, %rd17994;
	addc.cc.u64 %rd25, %rd25, %rd17995;
	addc.cc.u64 %rd26, %rd26, %rd17996;
	addc.u64 %rd27, %rd27, %rd17997;
	
	// end inline asm
	st.global.u64 	[%rd1], %rd22;
	st.global.u64 	[%rd1+8], %rd23;
	st.global.u64 	[%rd1+16], %rd24;
	st.global.u64 	[%rd1+24], %rd25;
	st.global.u64 	[%rd1+32], %rd26;
	st.global.u64 	[%rd1+40], %rd27;
	// begin inline asm
	add.cc.u64 %rd22, %rd22, %rd17992;
	addc.cc.u64 %rd23, %rd23, %rd17993;
	addc.cc.u64 %rd24, %rd24, %rd17994;
	addc.cc.u64 %rd25, %rd25, %rd17995;
	addc.cc.u64 %rd26, %rd26, %rd17996;
	addc.u64 %rd27, %rd27, %rd17997;
	
	// end inline asm
	st.global.u64 	[%rd1], %rd22;
	st.global.u64 	[%rd1+8], %rd23;
	st.global.u64 	[%rd1+16], %rd24;
	st.global.u64 	[%rd1+24], %rd25;
	st.global.u64 	[%rd1+32], %rd26;
	st.global.u64 	[%rd1+40], %rd27;
	// begin inline asm
	add.cc.u64 %rd22, %rd22, %rd17992;
	addc.cc.u64 %rd23, %rd23, %rd17993;
	addc.cc.u64 %rd24, %rd24, %rd17994;
	addc.cc.u64 %rd25, %rd25, %rd17995;
	addc.cc.u64 %rd26, %rd26, %rd17996;
	addc.u64 %rd27, %rd27, %rd17997;
	
	// end inline asm
	st.global.u64 	[%rd1], %rd22;
	st.global.u64 	[%rd1+8], %rd23;
	st.global.u64 	[%rd1+16], %rd24;
	st.global.u64 	[%rd1+24], %rd25;
	st.global.u64 	[%rd1+32], %rd26;
	st.global.u64 	[%rd1+40], %rd27;
	// begin inline asm
	add.cc.u64 %rd22, %rd22, %rd17992;
	addc.cc.u64 %rd23, %rd23, %rd17993;
	addc.cc.u64 %rd24, %rd24, %rd17994;
	addc.cc.u64 %rd25, %rd25, %rd17995;
	addc.cc.u64 %rd26, %rd26, %rd17996;
	addc.u64 %rd27, %rd27, %rd17997;
	
	// end inline asm
	st.global.u64 	[%rd1], %rd22;
	st.global.u64 	[%rd1+8], %rd23;
	st.global.u64 	[%rd1+16], %rd24;
	st.global.u64 	[%rd1+24], %rd25;
	st.global.u64 	[%rd1+32], %rd26;
	st.global.u64 	[%rd1+40], %rd27;
	// begin inline asm
	add.cc.u64 %rd22, %rd22, %rd17992;
	addc.cc.u64 %rd23, %rd23, %rd17993;
	addc.cc.u64 %rd24, %rd24, %rd17994;
	addc.cc.u64 %rd25, %rd25, %rd17995;
	addc.cc.u64 %rd26, %rd26, %rd17996;
	addc.u64 %rd27, %rd27, %rd17997;
	
	// end inline asm
	st.global.u64 	[%rd1], %rd22;
	st.global.u64 	[%rd1+8], %rd23;
	st.global.u64 	[%rd1+16], %rd24;
	st.global.u64 	[%rd1+24], %rd25;
	st.global.u64 	[%rd1+32], %rd26;
	st.global.u64 	[%rd1+40], %rd27;
	// begin inline asm
	add.cc.u64 %rd22, %rd22, %rd17992;
	addc.cc.u64 %rd23, %rd23, %rd17993;
	addc.cc.u64 %rd24, %rd24, %rd17994;
	addc.cc.u64 %rd25, %rd25, %rd17995;
	addc.cc.u64 %rd26, %rd26, %rd17996;
	addc.u64 %rd27, %rd27, %rd17997;
	
	// end inline asm
	st.global.u64 	[%rd1], %rd22;
	st.global.u64 	[%rd1+8], %rd23;
	st.global.u64 	[%rd1+16], %rd24;
	st.global.u64 	[%rd1+24], %rd25;
	st.global.u64 	[%rd1+32], %rd26;
	st.global.u64 	[%rd1+40], %rd27;
	// begin inline asm
	add.cc.u64 %rd22, %rd22, %rd17992;
	addc.cc.u64 %rd23, %rd23, %rd17993;
	addc.cc.u64 %rd24, %rd24, %rd17994;
	addc.cc.u64 %rd25, %rd25, %rd17995;
	addc.cc.u64 %rd26, %rd26, %rd17996;
	addc.u64 %rd27, %rd27, %rd17997;
	
	// end inline asm
	st.global.u64 	[%rd1], %rd22;
	st.global.u64 	[%rd1+8], %rd23;
	st.global.u64 	[%rd1+16], %rd24;
	st.global.u64 	[%rd1+24], %rd25;
	st.global.u64 	[%rd1+32], %rd26;
	st.global.u64 	[%rd1+40], %rd27;
	// begin inline asm
	add.cc.u64 %rd22, %rd22, %rd17992;
	addc.cc.u64 %rd23, %rd23, %rd17993;
	addc.cc.u64 %rd24, %rd24, %rd17994;
	addc.cc.u64 %rd25, %rd25, %rd17995;
	addc.cc.u64 %rd26, %rd26, %rd17996;
	addc.u64 %rd27, %rd27, %rd17997;
	
	// end inline asm
	st.global.u64 	[%rd1], %rd22;
	st.global.u64 	[%rd1+8], %rd23;
	st.global.u64 	[%rd1+16], %rd24;
	st.global.u64 	[%rd1+24], %rd25;
	st.global.u64 	[%rd1+32], %rd26;
	st.global.u64 	[%rd1+40], %rd27;
	// begin inline asm
	add.cc.u64 %rd22, %rd22, %rd17992;
	addc.cc.u64 %rd23, %rd23, %rd17993;
	addc.cc.u64 %rd24, %rd24, %rd17994;
	addc.cc.u64 %rd25, %rd25, %rd17995;
	addc.cc.u64 %rd26, %rd26, %rd17996;
	addc.u64 %rd27, %rd27, %rd17997;
	
	// end inline asm
	st.global.u64 	[%rd1], %rd22;
	st.global.u64 	[%rd1+8], %rd23;
	st.global.u64 	[%rd1+16], %rd24;
	st.global.u64 	[%rd1+24], %rd25;
	st.global.u64 	[%rd1+32], %rd26;
	st.global.u64 	[%rd1+40], %rd27;
	// begin inline asm
	add.cc.u64 %rd22, %rd22, %rd17992;
	addc.cc.u64 %rd23, %rd23, %rd17993;
	addc.cc.u64 %rd24, %rd24, %rd17994;
	addc.cc.u64 %rd25, %rd25, %rd17995;
	addc.cc.u64 %rd26, %rd26, %rd17996;
	addc.u64 %rd27, %rd27, %rd17997;
	
	// end inline asm
	st.global.u64 	[%rd1], %rd22;
	st.global.u64 	[%rd1+8], %rd23;
	st.global.u64 	[%rd1+16], %rd24;
	st.global.u64 	[%rd1+24], %rd25;
	st.global.u64 	[%rd1+32], %rd26;
	st.global.u64 	[%rd1+40], %rd27;
	// begin inline asm
	add.cc.u64 %rd22, %rd22, %rd17992;
	addc.cc.u64 %rd23, %rd23, %rd17993;
	addc.cc.u64 %rd24, %rd24, %rd17994;
	addc.cc.u64 %rd25, %rd25, %rd17995;
	addc.cc.u64 %rd26, %rd26, %rd17996;
	addc.u64 %rd27, %rd27, %rd17997;
	
	// end inline asm
	st.global.u64 	[%rd1], %rd22;
	st.global.u64 	[%rd1+8], %rd23;
	st.global.u64 	[%rd1+16], %rd24;
	st.global.u64 	[%rd1+24], %rd25;
	st.global.u64 	[%rd1+32], %rd26;
	st.global.u64 	[%rd1+40], %rd27;
	// begin inline asm
	add.cc.u64 %rd22, %rd22, %rd17992;
	addc.cc.u64 %rd23, %rd23, %rd17993;
	addc.cc.u64 %rd24, %rd24, %rd17994;
	addc.cc.u64 %rd25, %rd25, %rd17995;
	addc.cc.u64 %rd26, %rd26, %rd17996;
	addc.u64 %rd27, %rd27, %rd17997;
	
	// end inline asm
	st.global.u64 	[%rd1], %rd22;
	st.global.u64 	[%rd1+8], %rd23;
	st.global.u64 	[%rd1+16], %rd24;
	st.global.u64 	[%rd1+24], %rd25;
	st.global.u64 	[%rd1+32], %rd26;
	st.global.u64 	[%rd1+40], %rd27;
	// begin inline asm
	add.cc.u64 %rd22, %rd22, %rd17992;
	addc.cc.u64 %rd23, %rd23, %rd17993;
	addc.cc.u64 %rd24, %rd24, %rd17994;
	addc.cc.u64 %rd25, %rd25, %rd17995;
	addc.cc.u64 %rd26, %rd26, %rd17996;
	addc.u64 %rd27, %rd27, %rd17997;
	
	// end inline asm
	st.global.u64 	[%rd1], %rd22;
	st.global.u64 	[%rd1+8], %rd23;
	st.global.u64 	[%rd1+16], %rd24;
	st.global.u64 	[%rd1+24], %rd25;
	st.global.u64 	[%rd1+32], %rd26;
	st.global.u64 	[%rd1+40], %rd27;
	// begin inline asm
	add.cc.u64 %rd22, %rd22, %rd17992;
	addc.cc.u64 %rd23, %rd23, %rd17993;
	addc.cc.u64 %rd24, %rd24, %rd17994;
	addc.cc.u64 %rd25, %rd25, %rd17995;
	addc.cc.u64 %rd26, %rd26, %rd17996;
	addc.u64 %rd27, %rd27, %rd17997;
	
	// end inline asm
	st.global.u64 	[%rd1], %rd22;
	st.global.u64 	[%rd1+8], %rd23;
	st.global.u64 	[%rd1+16], %rd24;
	st.global.u64 	[%rd1+24], %rd25;
	st.global.u64 	[%rd1+32], %rd26;
	st.global.u64 	[%rd1+40], %rd27;
	// begin inline asm
	add.cc.u64 %rd22, %rd22, %rd17992;
	addc.cc.u64 %rd23, %rd23, %rd17993;
	addc.cc.u64 %rd24, %rd24, %rd17994;
	addc.cc.u64 %rd25, %rd25, %rd17995;
	addc.cc.u64 %rd26, %rd26, %rd17996;
	addc.u64 %rd27, %rd27, %rd17997;
	
	// end inline asm
	st.global.u64 	[%rd1], %rd22;
	st.global.u64 	[%rd1+8], %rd23;
	st.global.u64 	[%rd1+16], %rd24;
	st.global.u64 	[%rd1+24], %rd25;
	st.global.u64 	[%rd1+32], %rd26;
	st.global.u64 	[%rd1+40], %rd27;
	// begin inline asm
	add.cc.u64 %rd22, %rd22, %rd17992;
	addc.cc.u64 %rd23, %rd23, %rd17993;
	addc.cc.u64 %rd24, %rd24, %rd17994;
	addc.cc.u64 %rd25, %rd25, %rd17995;
	addc.cc.u64 %rd26, %rd26, %rd17996;
	addc.u64 %rd27, %rd27, %rd17997;
	
	// end inline asm
	st.global.u64 	[%rd1], %rd22;
	st.global.u64 	[%rd1+8], %rd23;
	st.global.u64 	[%rd1+16], %rd24;
	st.global.u64 	[%rd1+24], %rd25;
	st.global.u64 	[%rd1+32], %rd26;
	st.global.u64 	[%rd1+40], %rd27;
	// begin inline asm
	add.cc.u64 %rd22, %rd22, %rd17992;
	addc.cc.u64 %rd23, %rd23, %rd17993;
	addc.cc.u64 %rd24, %rd24, %rd17994;
	addc.cc.u64 %rd25, %rd25, %rd17995;
	addc.cc.u64 %rd26, %rd26, %rd17996;
	addc.u64 %rd27, %rd27, %rd17997;
	
	// end inline asm
	st.global.u64 	[%rd1], %rd22;
	st.global.u64 	[%rd1+8], %rd23;
	st.global.u64 	[%rd1+16], %rd24;
	st.global.u64 	[%rd1+24], %rd25;
	st.global.u64 	[%rd1+32], %rd26;
	st.global.u64 	[%rd1+40], %rd27;
	// begin inline asm
	add.cc.u64 %rd22, %rd22, %rd17992;
	addc.cc.u64 %rd23, %rd23, %rd17993;
	addc.cc.u64 %rd24, %rd24, %rd17994;
	addc.cc.u64 %rd25, %rd25, %rd17995;
	addc.cc.u64 %rd26, %rd26, %rd17996;
	addc.u64 %rd27, %rd27, %rd17997;
	
	// end inline asm
	st.global.u64 	[%rd1], %rd22;
	st.global.u64 	[%rd1+8], %rd23;
	st.global.u64 	[%rd1+16], %rd24;
	st.global.u64 	[%rd1+24], %rd25;
	st.global.u64 	[%rd1+32], %rd26;
	st.global.u64 	[%rd1+40], %rd27;
	// begin inline asm
	add.cc.u64 %rd22, %rd22, %rd17992;
	addc.cc.u64 %rd23, %rd23, %rd17993;
	addc.cc.u64 %rd24, %rd24, %rd17994;
	addc.cc.u64 %rd25, %rd25, %rd17995;
	addc.cc.u64 %rd26, %rd26, %rd17996;
	addc.u64 %rd27, %rd27, %rd17997;
	
	// end inline asm
	st.global.u64 	[%rd1], %rd22;
	st.global.u64 	[%rd1+8], %rd23;
	st.global.u64 	[%rd1+16], %rd24;
	st.global.u64 	[%rd1+24], %rd25;
	st.global.u64 	[%rd1+32], %rd26;
	st.global.u64 	[%rd1+40], %rd27;
	// begin inline asm
	add.cc.u64 %rd22, %rd22, %rd17992;
	addc.cc.u64 %rd23, %rd23, %rd17993;
	addc.cc.u64 %rd24, %rd24, %rd17994;
	addc.cc.u64 %rd25, %rd25, %rd17995;
	addc.cc.u64 %rd26, %rd26, %rd17996;
	addc.u64 %rd27, %rd27, %rd17997;
	
	// end inline asm
	st.global.u64 	[%rd1], %rd22;
	st.global.u64 	[%rd1+8], %rd23;
	st.global.u64 	[%rd1+16], %rd24;
	st.global.u64 	[%rd1+24], %rd25;
	st.global.u64 	[%rd1+32], %rd26;
	st.global.u64 	[%rd1+40], %rd27;
	// begin inline asm
	add.cc.u64 %rd22, %rd22, %rd17992;
	addc.cc.u64 %rd23, %rd23, %rd17993;
	addc.cc.u64 %rd24, %rd24, %rd17994;
	addc.cc.u64 %rd25, %rd25, %rd17995;
	addc.cc.u64 %rd26, %rd26, %rd17996;
	addc.u64 %rd27, %rd27, %rd17997;
	
	// end inline asm
	st.global.u64 	[%rd1], %rd22;
	st.global.u64 	[%rd1+8], %rd23;
	st.global.u64 	[%rd1+16], %rd24;
	st.global.u64 	[%rd1+24], %rd25;
	st.global.u64 	[%rd1+32], %rd26;
	st.global.u64 	[%rd1+40], %rd27;
	// begin inline asm
	add.cc.u64 %rd22, %rd22, %rd17992;
	addc.cc.u64 %rd23, %rd23, %rd17993;
	addc.cc.u64 %rd24, %rd24, %rd17994;
	addc.cc.u64 %rd25, %rd25, %rd17995;
	addc.cc.u64 %rd26, %rd26, %rd17996;
	addc.u64 %rd27, %rd27, %rd17997;
	
	// end inline asm
	st.global.u64 	[%rd1], %rd22;
	st.global.u64 	[%rd1+8], %rd23;
	st.global.u64 	[%rd1+16], %rd24;
	st.global.u64 	[%rd1+24], %rd25;
	st.global.u64 	[%rd1+32], %rd26;
	st.global.u64 	[%rd1+40], %rd27;
	// begin inline asm
	add.cc.u64 %rd22, %rd22, %rd17992;
	addc.cc.u64 %rd23, %rd23, %rd17993;
	addc.cc.u64 %rd24, %rd24, %rd17994;
	addc.cc.u64 %rd25, %rd25, %rd17995;
	addc.cc.u64 %rd26, %rd26, %rd17996;
	addc.u64 %rd27, %rd27, %rd17997;
	
	// end inline asm
	st.global.u64 	[%rd1], %rd22;
	st.global.u64 	[%rd1+8], %rd23;
	st.global.u64 	[%rd1+16], %rd24;
	st.global.u64 	[%rd1+24], %rd25;
	st.global.u64 	[%rd1+32], %rd26;
	st.global.u64 	[%rd1+40], %rd27;
	// begin inline asm
	add.cc.u64 %rd22, %rd22, %rd17992;
	addc.cc.u64 %rd23, %rd23, %rd17993;
	addc.cc.u64 %rd24, %rd24, %rd17994;
	addc.cc.u64 %rd25, %rd25, %rd17995;
	addc.cc.u64 %rd26, %rd26, %rd17996;
	addc.u64 %rd27, %rd27, %rd17997;
	
	// end inline asm
	st.global.u64 	[%rd1], %rd22;
	st.global.u64 	[%rd1+8], %rd23;
	st.global.u64 	[%rd1+16], %rd24;
	st.global.u64 	[%rd1+24], %rd25;
	st.global.u64 	[%rd1+32], %rd26;
	st.global.u64 	[%rd1+40], %rd27;
	// begin inline asm
	add.cc.u64 %rd22, %rd22, %rd17992;
	addc.cc.u64 %rd23, %rd23, %rd17993;
	addc.cc.u64 %rd24, %rd24, %rd17994;
	addc.cc.u64 %rd25, %rd25, %rd17995;
	addc.cc.u64 %rd26, %rd26, %rd17996;
	addc.u64 %rd27, %rd27, %rd17997;
	
	// end inline asm
	st.global.u64 	[%rd1], %rd22;
	st.global.u64 	[%rd1+8], %rd23;
	st.global.u64 	[%rd1+16], %rd24;
	st.global.u64 	[%rd1+24], %rd25;
	st.global.u64 	[%rd1+32], %rd26;
	st.global.u64 	[%rd1+40], %rd27;
	// begin inline asm
	add.cc.u64 %rd22, %rd22, %rd17992;
	addc.cc.u64 %rd23, %rd23, %rd17993;
	addc.cc.u64 %rd24, %rd24, %rd17994;
	addc.cc.u64 %rd25, %rd25, %rd17995;
	addc.cc.u64 %rd26, %rd26, %rd17996;
	addc.u64 %rd27, %rd27, %rd17997;
	
	// end inline asm
	st.global.u64 	[%rd1], %rd22;
	st.global.u64 	[%rd1+8], %rd23;
	st.global.u64 	[%rd1+16], %rd24;
	st.global.u64 	[%rd1+24], %rd25;
	st.global.u64 	[%rd1+32], %rd26;
	st.global.u64 	[%rd1+40], %rd27;
	// begin inline asm
	add.cc.u64 %rd22, %rd22, %rd17992;
	addc.cc.u64 %rd23, %rd23, %rd17993;
	addc.cc.u64 %rd24, %rd24, %rd17994;
	addc.cc.u64 %rd25, %rd25, %rd17995;
	addc.cc.u64 %rd26, %rd26, %rd17996;
	addc.u64 %rd27, %rd27, %rd17997;
	
	// end inline asm
	st.global.u64 	[%rd1], %rd22;
	st.global.u64 	[%rd1+8], %rd23;
	st.global.u64 	[%rd1+16], %rd24;
	st.global.u64 	[%rd1+24], %rd25;
	st.global.u64 	[%rd1+32], %rd26;
	st.global.u64 	[%rd1+40], %rd27;
	// begin inline asm
	add.cc.u64 %rd22, %rd22, %rd17992;
	addc.cc.u64 %rd23, %rd23, %rd17993;
	addc.cc.u64 %rd24, %rd24, %rd17994;
	addc.cc.u64 %rd25, %rd25, %rd17995;
	addc.cc.u64 %rd26, %rd26, %rd17996;
	addc.u64 %rd27, %rd27, %rd17997;
	
	// end inline asm
	st.global.u64 	[%rd1], %rd22;
	st.global.u64 	[%rd1+8], %rd23;
	st.global.u64 	[%rd1+16], %rd24;
	st.global.u64 	[%rd1+24], %rd25;
	st.global.u64 	[%rd1+32], %rd26;
	st.global.u64 	[%rd1+40], %rd27;
	// begin inline asm
	add.cc.u64 %rd22, %rd22, %rd17992;
	addc.cc.u64 %rd23, %rd23, %rd17993;
	addc.cc.u64 %rd24, %rd24, %rd17994;
	addc.cc.u64 %rd25, %rd25, %rd17995;
	addc.cc.u64 %rd26, %rd26, %rd17996;
	addc.u64 %rd27, %rd27, %rd17997;
	
	// end inline asm
	st.global.u64 	[%rd1], %rd22;
	st.global.u64 	[%rd1+8], %rd23;
	st.global.u64 	[%rd1+16], %rd24;
	st.global.u64 	[%rd1+24], %rd25;
	st.global.u64 	[%rd1+32], %rd26;
	st.global.u64 	[%rd1+40], %rd27;
	// begin inline asm
	add.cc.u64 %rd22, %rd22, %rd17992;
	addc.cc.u64 %rd23, %rd23, %rd17993;
	addc.cc.u64 %rd24, %rd24, %rd17994;
	addc.cc.u64 %rd25, %rd25, %rd17995;
	addc.cc.u64 %rd26, %rd26, %rd17996;
	addc.u64 %rd27, %rd27, %rd17997;
	
	// end inline asm
	st.global.u64 	[%rd1], %rd22;
	st.global.u64 	[%rd1+8], %rd23;
	st.global.u64 	[%rd1+16], %rd24;
	st.global.u64 	[%rd1+24], %rd25;
	st.global.u64 	[%rd1+32], %rd26;
	st.global.u64 	[%rd1+40], %rd27;
	// begin inline asm
	add.cc.u64 %rd22, %rd22, %rd17992;
	addc.cc.u64 %rd23, %rd23, %rd17993;
	addc.cc.u64 %rd24, %rd24, %rd17994;
	addc.cc.u64 %rd25, %rd25, %rd17995;
	addc.cc.u64 %rd26, %rd26, %rd17996;
	addc.u64 %rd27, %rd27, %rd17997;
	
	// end inline asm
	st.global.u64 	[%rd1], %rd22;
	st.global.u64 	[%rd1+8], %rd23;
	st.global.u64 	[%rd1+16], %rd24;
	st.global.u64 	[%rd1+24], %rd25;
	st.global.u64 	[%rd1+32], %rd26;
	st.global.u64 	[%rd1+40], %rd27;
	// begin inline asm
	add.cc.u64 %rd22, %rd22, %rd17992;
	addc.cc.u64 %rd23, %rd23, %rd17993;
	addc.cc.u64 %rd24, %rd24, %rd17994;
	addc.cc.u64 %rd25, %rd25, %rd17995;
	addc.cc.u64 %rd26, %rd26, %rd17996;
	addc.u64 %rd27, %rd27, %rd17997;
	
	// end inline asm
	st.global.u64 	[%rd1], %rd22;
	st.global.u64 	[%rd1+8], %rd23;
	st.global.u64 	[%rd1+16], %rd24;
	st.global.u64 	[%rd1+24], %rd25;
	st.global.u64 	[%rd1+32], %rd26;
	st.global.u64 	[%rd1+40], %rd27;
	// begin inline asm
	add.cc.u64 %rd22, %rd22, %rd17992;
	addc.cc.u64 %rd23, %rd23, %rd17993;
	addc.cc.u64 %rd24, %rd24, %rd17994;
	addc.cc.u64 %rd25, %rd25, %rd17995;
	addc.cc.u64 %rd26, %rd26, %rd17996;
	addc.u64 %rd27, %rd27, %rd17997;
	
	// end inline asm
	st.global.u64 	[%rd1], %rd22;
	st.global.u64 	[%rd1+8], %rd23;
	st.global.u64 	[%rd1+16], %rd24;
	st.global.u64 	[%rd1+24], %rd25;
	st.global.u64 	[%rd1+32], %rd26;
	st.global.u64 	[%rd1+40], %rd27;
	// begin inline asm
	add.cc.u64 %rd22, %rd22, %rd17992;
	addc.cc.u64 %rd23, %rd23, %rd17993;
	addc.cc.u64 %rd24, %rd24, %rd17994;
	addc.cc.u64 %rd25, %rd25, %rd17995;
	addc.cc.u64 %rd26, %rd26, %rd17996;
	addc.u64 %rd27, %rd27, %rd17997;
	
	// end inline asm
	st.global.u64 	[%rd1], %rd22;
	st.global.u64 	[%rd1+8], %rd23;
	st.global.u64 	[%rd1+16], %rd24;
	st.global.u64 	[%rd1+24], %rd25;
	st.global.u64 	[%rd1+32], %rd26;
	st.global.u64 	[%rd1+40], %rd27;
	// begin inline asm
	add.cc.u64 %rd22, %rd22, %rd17992;
	addc.cc.u64 %rd23, %rd23, %rd17993;
	addc.cc.u64 %rd24, %rd24, %rd17994;
	addc.cc.u64 %rd25, %rd25, %rd17995;
	addc.cc.u64 %rd26, %rd26, %rd17996;
	addc.u64 %rd27, %rd27, %rd17997;
	
	// end inline asm
	st.global.u64 	[%rd1], %rd22;
	st.global.u64 	[%rd1+8], %rd23;
	st.global.u64 	[%rd1+16], %rd24;
	st.global.u64 	[%rd1+24], %rd25;
	st.global.u64 	[%rd1+32], %rd26;
	st.global.u64 	[%rd1+40], %rd27;
	mov.u64 	%rd6413, %rd23;
	mov.u64 	%rd6415, %rd25;
	mov.u64 	%rd6417, %rd27;
	mov.u64 	%rd6412, %rd22;
	mov.u64 	%rd6414, %rd24;
	mov.u64 	%rd6416, %rd26;
	// begin inline asm
	add.cc.u64 %rd6412, %rd6412, %rd17992;
	addc.cc.u64 %rd6413, %rd6413, %rd17993;
	addc.cc.u64 %rd6414, %rd6414, %rd17994;
	addc.cc.u64 %rd6415, %rd6415, %rd17995;
	addc.cc.u64 %rd6416, %rd6416, %rd17996;
	addc.u64 %rd6417, %rd6417, %rd17997;
	
	// end inline asm
	st.global.u64 	[%rd1], %rd6412;
	st.global.u64 	[%rd1+8], %rd6413;
	st.global.u64 	[%rd1+16], %rd6414;
	st.global.u64 	[%rd1+24], %rd6415;
	st.global.u64 	[%rd1+32], %rd6416;
	st.global.u64 	[%rd1+40], %rd6417;
	// begin inline asm
	add.cc.u64 %rd6412, %rd6412, %rd17992;
	addc.cc.u64 %rd6413, %rd6413, %rd17993;
	addc.cc.u64 %rd6414, %rd6414, %rd17994;
	addc.cc.u64 %rd6415, %rd6415, %rd17995;
	addc.cc.u64 %rd6416, %rd6416, %rd17996;
	addc.u64 %rd6417, %rd6417, %rd17997;
	
	// end inline asm
	st.global.u64 	[%rd1], %rd6412;
	st.global.u64 	[%rd1+8], %rd6413;
	st.global.u64 	[%rd1+16], %rd6414;
	st.global.u64 	[%rd1+24], %rd6415;
	st.global.u64 	[%rd1+32], %rd6416;
	st.global.u64 	[%rd1+40], %rd6417;
	// begin inline asm
	add.cc.u64 %rd6412, %rd6412, %rd17992;
	addc.cc.u64 %rd6413, %rd6413, %rd17993;
	addc.cc.u64 %rd6414, %rd6414, %rd17994;
	addc.cc.u64 %rd6415, %rd6415, %rd17995;
	addc.cc.u64 %rd6416, %rd6416, %rd17996;
	addc.u64 %rd6417, %rd6417, %rd17997;
	
	// end inline asm
	st.global.u64 	[%rd1], %rd6412;
	st.global.u64 	[%rd1+8], %rd6413;
	st.global.u64 	[%rd1+16], %rd6414;
	st.global.u64 	[%rd1+24], %rd6415;
	st.global.u64 	[%rd1+32], %rd6416;
	st.global.u64 	[%rd1+40], %rd6417;
	// begin inline asm
	add.cc.u64 %rd6412, %rd6412, %rd17992;
	addc.cc.u64 %rd6413, %rd6413, %rd17993;
	addc.cc.u64 %rd6414, %rd6414, %rd17994;
	addc.cc.u64 %rd6415, %rd6415, %rd17995;
	addc.cc.u64 %rd6416, %rd6416, %rd17996;
	addc.u64 %rd6417, %rd6417, %rd17997;
	
	// end inline asm
	st.global.u64 	[%rd1], %rd6412;
	st.global.u64 	[%rd1+8], %rd6413;
	st.global.u64 	[%rd1+16], %rd6414;
	st.global.u64 	[%rd1+24], %rd6415;
	st.global.u64 	[%rd1+32], %rd6416;
	st.global.u64 	[%rd1+40], %rd6417;
	// begin inline asm
	add.cc.u64 %rd6412, %rd6412, %rd17992;
	addc.cc.u64 %rd6413, %rd6413, %rd17993;
	addc.cc.u64 %rd6414, %rd6414, %rd17994;
	addc.cc.u64 %rd6415, %rd6415, %rd17995;
	addc.cc.u64 %rd6416, %rd6416, %rd17996;
	addc.u64 %rd6417, %rd6417, %rd17997;
	
	// end inline asm
	st.global.u64 	[%rd1], %rd6412;
	st.global.u64 	[%rd1+8], %rd6413;
	st.global.u64 	[%rd1+16], %rd6414;
	st.global.u64 	[%rd1+24], %rd6415;
	st.global.u64 	[%rd1+32], %rd6416;
	st.global.u64 	[%rd1+40], %rd6417;
	// begin inline asm
	add.cc.u64 %rd6412, %rd6412, %rd17992;
	addc.cc.u64 %rd6413, %rd6413, %rd17993;
	addc.cc.u64 %rd6414, %rd6414, %rd17994;
	addc.cc.u64 %rd6415, %rd6415, %rd17995;
	addc.cc.u64 %rd6416, %rd6416, %rd17996;
	addc.u64 %rd6417, %rd6417, %rd17997;
	
	// end inline asm
	st.global.u64 	[%rd1], %rd6412;
	st.global.u64 	[%rd1+8], %rd6413;
	st.global.u64 	[%rd1+16], %rd6414;
	st.global.u64 	[%rd1+24], %rd6415;
	st.global.u64 	[%rd1+32], %rd6416;
	st.global.u64 	[%rd1+40], %rd6417;
	// begin inline asm
	add.cc.u64 %rd6412, %rd6412, %rd17992;
	addc.cc.u64 %rd6413, %rd6413, %rd17993;
	addc.cc.u64 %rd6414, %rd6414, %rd17994;
	addc.cc.u64 %rd6415, %rd6415, %rd17995;
	addc.cc.u64 %rd6416, %rd6416, %rd17996;
	addc.u64 %rd6417, %rd6417, %rd17997;
	
	// end inline asm
	st.global.u64 	[%rd1], %rd6412;
	st.global.u64 	[%rd1+8], %rd6413;
	st.global.u64 	[%rd1+16], %rd6414;
	st.global.u64 	[%rd1+24], %rd6415;
	st.global.u64 	[%rd1+32], %rd6416;
	st.global.u64 	[%rd1+40], %rd6417;
	// begin inline asm
	add.cc.u64 %rd6412, %rd6412, %rd17992;
	addc.cc.u64 %rd6413, %rd6413, %rd17993;
	addc.cc.u64 %rd6414, %rd6414, %rd17994;
	addc.cc.u64 %rd6415, %rd6415, %rd17995;
	addc.cc.u64 %rd6416, %rd6416, %rd17996;
	addc.u64 %rd6417, %rd6417, %rd17997;
	
	// end inline asm
	st.global.u64 	[%rd1], %rd6412;
	st.global.u64 	[%rd1+8], %rd6413;
	st.global.u64 	[%rd1+16], %rd6414;
	st.global.u64 	[%rd1+24], %rd6415;
	st.global.u64 	[%rd1+32], %rd6416;
	st.global.u64 	[%rd1+40], %rd6417;
	// begin inline asm
	add.cc.u64 %rd6412, %rd6412, %rd17992;
	addc.cc.u64 %rd6413, %rd6413, %rd17993;
	addc.cc.u64 %rd6414, %rd6414, %rd17994;
	addc.cc.u64 %rd6415, %rd6415, %rd17995;
	addc.cc.u64 %rd6416, %rd6416, %rd17996;
	addc.u64 %rd6417, %rd6417, %rd17997;
	
	// end inline asm
	st.global.u64 	[%rd1], %rd6412;
	st.global.u64 	[%rd1+8], %rd6413;
	st.global.u64 	[%rd1+16], %rd6414;
	st.global.u64 	[%rd1+24], %rd6415;
	st.global.u64 	[%rd1+32], %rd6416;
	st.global.u64 	[%rd1+40], %rd6417;
	// begin inline asm
	add.cc.u64 %rd6412, %rd6412, %rd17992;
	addc.cc.u64 %rd6413, %rd6413, %rd17993;
	addc.cc.u64 %rd6414, %rd6414, %rd17994;
	addc.cc.u64 %rd6415, %rd6415, %rd17995;
	addc.cc.u64 %rd6416, %rd6416, %rd17996;
	addc.u64 %rd6417, %rd6417, %rd17997;
	
	// end inline asm
	st.global.u64 	[%rd1], %rd6412;
	st.global.u64 	[%rd1+8], %rd6413;
	st.global.u64 	[%rd1+16], %rd6414;
	st.global.u64 	[%rd1+24], %rd6415;
	st.global.u64 	[%rd1+32], %rd6416;
	st.global.u64 	[%rd1+40], %rd6417;
	// begin inline asm
	add.cc.u64 %rd6412, %rd6412, %rd17992;
	addc.cc.u64 %rd6413, %rd6413, %rd17993;
	addc.cc.u64 %rd6414, %rd6414, %rd17994;
	addc.cc.u64 %rd6415, %rd6415, %rd17995;
	addc.cc.u64 %rd6416, %rd6416, %rd17996;
	addc.u64 %rd6417, %rd6417, %rd17997;
	
	// end inline asm
	st.global.u64 	[%rd1], %rd6412;
	st.global.u64 	[%rd1+8], %rd6413;
	st.global.u64 	[%rd1+16], %rd6414;
	st.global.u64 	[%rd1+24], %rd6415;
	st.global.u64 	[%rd1+32], %rd6416;
	st.global.u64 	[%rd1+40], %rd6417;
	// begin inline asm
	add.cc.u64 %rd6412, %rd6412, %rd17992;
	addc.cc.u64 %rd6413, %rd6413, %rd17993;
	addc.cc.u64 %rd6414, %rd6414, %rd17994;
	addc.cc.u64 %rd6415, %rd6415, %rd17995;
	addc.cc.u64 %rd6416, %rd6416, %rd17996;
	addc.u64 %rd6417, %rd6417, %rd17997;
	
	// end inline asm
	st.global.u64 	[%rd1], %rd6412;
	st.global.u64 	[%rd1+8], %rd6413;
	st.global.u64 	[%rd1+16], %rd6414;
	st.global.u64 	[%rd1+24], %rd6415;
	st.global.u64 	[%rd1+32], %rd6416;
	st.global.u64 	[%rd1+40], %rd6417;
	// begin inline asm
	add.cc.u64 %rd6412, %rd6412, %rd17992;
	addc.cc.u64 %rd6413, %rd6413, %rd17993;
	addc.cc.u64 %rd6414, %rd6414, %rd17994;
	addc.cc.u64 %rd6415, %rd6415, %rd17995;
	addc.cc.u64 %rd6416, %rd6416, %rd17996;
	addc.u64 %rd6417, %rd6417, %rd17997;
	
	// end inline asm
	st.global.u64 	[%rd1], %rd6412;
	st.global.u64 	[%rd1+8], %rd6413;
	st.global.u64 	[%rd1+16], %rd6414;
	st.global.u64 	[%rd1+24], %rd6415;
	st.global.u64 	[%rd1+32], %rd6416;
	st.global.u64 	[%rd1+40], %rd6417;
	// begin inline asm
	add.cc.u64 %rd6412, %rd6412, %rd17992;
	addc.cc.u64 %rd6413, %rd6413, %rd17993;
	addc.cc.u64 %rd6414, %rd6414, %rd17994;
	addc.cc.u64 %rd6415, %rd6415, %rd17995;
	addc.cc.u64 %rd6416, %rd6416, %rd17996;
	addc.u64 %rd6417, %rd6417, %rd17997;
	
	// end inline asm
	st.global.u64 	[%rd1], %rd6412;
	st.global.u64 	[%rd1+8], %rd6413;
	st.global.u64 	[%rd1+16], %rd6414;
	st.global.u64 	[%rd1+24], %rd6415;
	st.global.u64 	[%rd1+32], %rd6416;
	st.global.u64 	[%rd1+40], %rd6417;
	// begin inline asm
	add.cc.u64 %rd6412, %rd6412, %rd17992;
	addc.cc.u64 %rd6413, %rd6413, %rd17993;
	addc.cc.u64 %rd6414, %rd6414, %rd17994;
	addc.cc.u64 %rd6415, %rd6415, %rd17995;
	addc.cc.u64 %rd6416, %rd6416, %rd17996;
	addc.u64 %rd6417, %rd6417, %rd17997;
	
	// end inline asm
	st.global.u64 	[%rd1], %rd6412;
	st.global.u64 	[%rd1+8], %rd6413;
	st.global.u64 	[%rd1+16], %rd6414;
	st.global.u64 	[%rd1+24], %rd6415;
	st.global.u64 	[%rd1+32], %rd6416;
	st.global.u64 	[%rd1+40], %rd6417;
	// begin inline asm
	add.cc.u64 %rd6412, %rd6412, %rd17992;
	addc.cc.u64 %rd6413, %rd6413, %rd17993;
	addc.cc.u64 %rd6414, %rd6414, %rd17994;
	addc.cc.u64 %rd6415, %rd6415, %rd17995;
	addc.cc.u64 %rd6416, %rd6416, %rd17996;
	addc.u64 %rd6417, %rd6417, %rd17997;
	
	// end inline asm
	st.global.u64 	[%rd1], %rd6412;
	st.global.u64 	[%rd1+8], %rd6413;
	st.global.u64 	[%rd1+16], %rd6414;
	st.global.u64 	[%rd1+24], %rd6415;
	st.global.u64 	[%rd1+32], %rd6416;
	st.global.u64 	[%rd1+40], %rd6417;
	// begin inline asm
	add.cc.u64 %rd6412, %rd6412, %rd17992;
	addc.cc.u64 %rd6413, %rd6413, %rd17993;
	addc.cc.u64 %rd6414, %rd6414, %rd17994;
	addc.cc.u64 %rd6415, %rd6415, %rd17995;
	addc.cc.u64 %rd6416, %rd6416, %rd17996;
	addc.u64 %rd6417, %rd6417, %rd17997;
	
	// end inline asm
	st.global.u64 	[%rd1], %rd6412;
	st.global.u64 	[%rd1+8], %rd6413;
	st.global.u64 	[%rd1+16], %rd6414;
	st.global.u64 	[%rd1+24], %rd6415;
	st.global.u64 	[%rd1+32], %rd6416;
	st.global.u64 	[%rd1+40], %rd6417;
	// begin inline asm
	add.cc.u64 %rd6412, %rd6412, %rd17992;
	addc.cc.u64 %rd6413, %rd6413, %rd17993;
	addc.cc.u64 %rd6414, %rd6414, %rd17994;
	addc.cc.u64 %rd6415, %rd6415, %rd17995;
	addc.cc.u64 %rd6416, %rd6416, %rd17996;
	addc.u64 %rd6417, %rd6417, %rd17997;
	
	// end inline asm
	st.global.u64 	[%rd1], %rd6412;
	st.global.u64 	[%rd1+8], %rd6413;
	st.global.u64 	[%rd1+16], %rd6414;
	st.global.u64 	[%rd1+24], %rd6415;
	st.global.u64 	[%rd1+32], %rd6416;
	st.global.u64 	[%rd1+40], %rd6417;
	// begin inline asm
	add.cc.u64 %rd6412, %rd6412, %rd17992;
	addc.cc.u64 %rd6413, %rd6413, %rd17993;
	addc.cc.u64 %rd6414, %rd6414, %rd17994;
	addc.cc.u64 %rd6415, %rd6415, %rd17995;
	addc.cc.u64 %rd6416, %rd6416, %rd17996;
	addc.u64 %rd6417, %rd6417, %rd17997;
	
	// end inline asm
	st.global.u64 	[%rd1], %rd6412;
	st.global.u64 	[%rd1+8], %rd6413;
	st.global.u64 	[%rd1+16], %rd6414;
	st.global.u64 	[%rd1+24], %rd6415;
	st.global.u64 	[%rd1+32], %rd6416;
	st.global.u64 	[%rd1+40], %rd6417;
	// begin inline asm
	add.cc.u64 %rd6412, %rd6412, %rd17992;
	addc.cc.u64 %rd6413, %rd6413, %rd17993;
	addc.cc.u64 %rd6414, %rd6414, %rd17994;
	addc.cc.u64 %rd6415, %rd6415, %rd17995;
	addc.cc.u64 %rd6416, %rd6416, %rd17996;
	addc.u64 %rd6417, %rd6417, %rd17997;
	
	// end inline asm
	st.global.u64 	[%rd1], %rd6412;
	st.global.u64 	[%rd1+8], %rd6413;
	st.global.u64 	[%rd1+16], %rd6414;
	st.global.u64 	[%rd1+24], %rd6415;
	st.global.u64 	[%rd1+32], %rd6416;
	st.global.u64 	[%rd1+40], %rd6417;
	// begin inline asm
	add.cc.u64 %rd6412, %rd6412, %rd17992;
	addc.cc.u64 %rd6413, %rd6413, %rd17993;
	addc.cc.u64 %rd6414, %rd6414, %rd17994;
	addc.cc.u64 %rd6415, %rd6415, %rd17995;
	addc.cc.u64 %rd6416, %rd6416, %rd17996;
	addc.u64 %rd6417, %rd6417, %rd17997;
	
	// end inline asm
	st.global.u64 	[%rd1], %rd6412;
	st.global.u64 	[%rd1+8], %rd6413;
	st.global.u64 	[%rd1+16], %rd6414;
	st.global.u64 	[%rd1+24], %rd6415;
	st.global.u64 	[%rd1+32], %rd6416;
	st.global.u64 	[%rd1+40], %rd6417;
	// begin inline asm
	add.cc.u64 %rd6412, %rd6412, %rd17992;
	addc.cc.u64 %rd6413, %rd6413, %rd17993;
	addc.cc.u64 %rd6414, %rd6414, %rd17994;
	addc.cc.u64 %rd6415, %rd6415, %rd17995;
	addc.cc.u64 %rd6416, %rd6416, %rd17996;
	addc.u64 %rd6417, %rd6417, %rd17997;
	
	// end inline asm
	st.global.u64 	[%rd1], %rd6412;
	st.global.u64 	[%rd1+8], %rd6413;
	st.global.u64 	[%rd1+16], %rd6414;
	st.global.u64 	[%rd1+24], %rd6415;
	st.global.u64 	[%rd1+32], %rd6416;
	st.global.u64 	[%rd1+40], %rd6417;
	// begin inline asm
	add.cc.u64 %rd6412, %rd6412, %rd17992;
	addc.cc.u64 %rd6413, %rd6413, %rd17993;
	addc.cc.u64 %rd6414, %rd6414, %rd17994;
	addc.cc.u64 %rd6415, %rd6415, %rd17995;
	addc.cc.u64 %rd6416, %rd6416, %rd17996;
	addc.u64 %rd6417, %rd6417, %rd17997;
	
	// end inline asm
	st.global.u64 	[%rd1], %rd6412;
	st.global.u64 	[%rd1+8], %rd6413;
	st.global.u64 	[%rd1+16], %rd6414;
	st.global.u64 	[%rd1+24], %rd6415;
	st.global.u64 	[%rd1+32], %rd6416;
	st.global.u64 	[%rd1+40], %rd6417;
	// begin inline asm
	add.cc.u64 %rd6412, %rd6412, %rd17992;
	addc.cc.u64 %rd6413, %rd6413, %rd17993;
	addc.cc.u64 %rd6414, %rd6414, %rd17994;
	addc.cc.u64 %rd6415, %rd6415, %rd17995;
	addc.cc.u64 %rd6416, %rd6416, %rd17996;
	addc.u64 %rd6417, %rd6417, %rd17997;
	
	// end inline asm
	st.global.u64 	[%rd1], %rd6412;
	st.global.u64 	[%rd1+8], %rd6413;
	st.global.u64 	[%rd1+16], %rd6414;
	st.global.u64 	[%rd1+24], %rd6415;
	st.global.u64 	[%rd1+32], %rd6416;
	st.global.u64 	[%rd1+40], %rd6417;
	// begin inline asm
	add.cc.u64 %rd6412, %rd6412, %rd17992;
	addc.cc.u64 %rd6413, %rd6413, %rd17993;
	addc.cc.u64 %rd6414, %rd6414, %rd17994;
	addc.cc.u64 %rd6415, %rd6415, %rd17995;
	addc.cc.u64 %rd6416, %rd6416, %rd17996;
	addc.u64 %rd6417, %rd6417, %rd17997;
	
	// end inline asm
	st.global.u64 	[%rd1], %rd6412;
	st.global.u64 	[%rd1+8], %rd6413;
	st.global.u64 	[%rd1+16], %rd6414;
	st.global.u64 	[%rd1+24], %rd6415;
	st.global.u64 	[%rd1+32], %rd6416;
	st.global.u64 	[%rd1+40], %rd6417;
	// begin inline asm
	add.cc.u64 %rd6412, %rd6412, %rd17992;
	addc.cc.u64 %rd6413, %rd6413, %rd17993;
	addc.cc.u64 %rd6414, %rd6414, %rd17994;
	addc.cc.u64 %rd6415, %rd6415, %rd17995;
	addc.cc.u64 %rd6416, %rd6416, %rd17996;
	addc.u64 %rd6417, %rd6417, %rd17997;
	
	// end inline asm
	st.global.u64 	[%rd1], %rd6412;
	st.global.u64 	[%rd1+8], %rd6413;
	st.global.u64 	[%rd1+16], %rd6414;
	st.global.u64 	[%rd1+24], %rd6415;
	st.global.u64 	[%rd1+32], %rd6416;
	st.global.u64 	[%rd1+40], %rd6417;
	// begin inline asm
	add.cc.u64 %rd6412, %rd6412, %rd17992;
	addc.cc.u64 %rd6413, %rd6413, %rd17993;
	addc.cc.u64 %rd6414, %rd6414, %rd17994;
	addc.cc.u64 %rd6415, %rd6415, %rd17995;
	addc.cc.u64 %rd6416, %rd6416, %rd17996;
	addc.u64 %rd6417, %rd6417, %rd17997;
	
	// end inline asm
	st.global.u64 	[%rd1], %rd6412;
	st.global.u64 	[%rd1+8], %rd6413;
	st.global.u64 	[%rd1+16], %rd6414;
	st.global.u64 	[%rd1+24], %rd6415;
	st.global.u64 	[%rd1+32], %rd6416;
	st.global.u64 	[%rd1+40], %rd6417;
	// begin inline asm
	add.cc.u64 %rd6412, %rd6412, %rd17992;
	addc.cc.u64 %rd6413, %rd6413, %rd17993;
	addc.cc.u64 %rd6414, %rd6414, %rd17994;
	addc.cc.u64 %rd6415, %rd6415, %rd17995;
	addc.cc.u64 %rd6416, %rd6416, %rd17996;
	addc.u64 %rd6417, %rd6417, %rd17997;
	
	// end inline asm
	st.global.u64 	[%rd1], %rd6412;
	st.global.u64 	[%rd1+8], %rd6413;
	st.global.u64 	[%rd1+16], %rd6414;
	st.global.u64 	[%rd1+24], %rd6415;
	st.global.u64 	[%rd1+32], %rd6416;
	st.global.u64 	[%rd1+40], %rd6417;
	// begin inline asm
	add.cc.u64 %rd6412, %rd6412, %rd17992;
	addc.cc.u64 %rd6413, %rd6413, %rd17993;
	addc.cc.u64 %rd6414, %rd6414, %rd17994;
	addc.cc.u64 %rd6415, %rd6415, %rd17995;
	addc.cc.u64 %rd6416, %rd6416, %rd17996;
	addc.u64 %rd6417, %rd6417, %rd17997;
	
	// end inline asm
	st.global.u64 	[%rd1], %rd6412;
	st.global.u64 	[%rd1+8], %rd6413;
	st.global.u64 	[%rd1+16], %rd6414;
	st.global.u64 	[%rd1+24], %rd6415;
	st.global.u64 	[%rd1+32], %rd6416;
	st.global.u64 	[%rd1+40], %rd6417;
	// begin inline asm
	add.cc.u64 %rd6412, %rd6412, %rd17992;
	addc.cc.u64 %rd6413, %rd6413, %rd17993;
	addc.cc.u64 %rd6414, %rd6414, %rd17994;
	addc.cc.u64 %rd6415, %rd6415, %rd17995;
	addc.cc.u64 %rd6416, %rd6416, %rd17996;
	addc.u64 %rd6417, %rd6417, %rd17997;
	
	// end inline asm
	st.global.u64 	[%rd1], %rd6412;
	st.global.u64 	[%rd1+8], %rd6413;
	st.global.u64 	[%rd1+16], %rd6414;
	st.global.u64 	[%rd1+24], %rd6415;
	st.global.u64 	[%rd1+32], %rd6416;
	st.global.u64 	[%rd1+40], %rd6417;
	// begin inline asm
	add.cc.u64 %rd6412, %rd6412, %rd17992;
	addc.cc.u64 %rd6413, %rd6413, %rd17993;
	addc.cc.u64 %rd6414, %rd6414, %rd17994;
	addc.cc.u64 %rd6415, %rd6415, %rd17995;
	addc.cc.u64 %rd6416, %rd6416, %rd17996;
	addc.u64 %rd6417, %rd6417, %rd17997;
	
	// end inline asm
	st.global.u64 	[%rd1], %rd6412;
	st.global.u64 	[%rd1+8], %rd6413;
	st.global.u64 	[%rd1+16], %rd6414;
	st.global.u64 	[%rd1+24], %rd6415;
	st.global.u64 	[%rd1+32], %rd6416;
	st.global.u64 	[%rd1+40], %rd6417;
	// begin inline asm
	add.cc.u64 %rd6412, %rd6412, %rd17992;
	addc.cc.u64 %rd6413, %rd6413, %rd17993;
	addc.cc.u64 %rd6414, %rd6414, %rd17994;
	addc.cc.u64 %rd6415, %rd6415, %rd17995;
	addc.cc.u64 %rd6416, %rd6416, %rd17996;
	addc.u64 %rd6417, %rd6417, %rd17997;
	
	// end inline asm
	st.global.u64 	[%rd1], %rd6412;
	st.global.u64 	[%rd1+8], %rd6413;
	st.global.u64 	[%rd1+16], %rd6414;
	st.global.u64 	[%rd1+24], %rd6415;
	st.global.u64 	[%rd1+32], %rd6416;
	st.global.u64 	[%rd1+40], %rd6417;
	// begin inline asm
	add.cc.u64 %rd6412, %rd6412, %rd17992;
	addc.cc.u64 %rd6413, %rd6413, %rd17993;
	addc.cc.u64 %rd6414, %rd6414, %rd17994;
	addc.cc.u64 %rd6415, %rd6415, %rd17995;
	addc.cc.u64 %rd6416, %rd6416, %rd17996;
	addc.u64 %rd6417, %rd6417, %rd17997;
	
	// end inline asm
	st.global.u64 	[%rd1], %rd6412;
	st.global.u64 	[%rd1+8], %rd6413;
	st.global.u64 	[%rd1+16], %rd6414;
	st.global.u64 	[%rd1+24], %rd6415;
	st.global.u64 	[%rd1+32], %rd6416;
	st.global.u64 	[%rd1+40], %rd6417;
	// begin inline asm
	add.cc.u64 %rd6412, %rd6412, %rd17992;
	addc.cc.u64 %rd6413, %rd6413, %rd17993;
	addc.cc.u64 %rd6414, %rd6414, %rd17994;
	addc.cc.u64 %rd6415, %rd6415, %rd17995;
	addc.cc.u64 %rd6416, %rd6416, %rd17996;
	addc.u64 %rd6417, %rd6417, %rd17997;
	
	// end inline asm
	st.global.u64 	[%rd1], %rd6412;
	st.global.u64 	[%rd1+8], %rd6413;
	st.global.u64 	[%rd1+16], %rd6414;
	st.global.u64 	[%rd1+24], %rd6415;
	st.global.u64 	[%rd1+32], %rd6416;
	st.global.u64 	[%rd1+40], %rd6417;
	// begin inline asm
	add.cc.u64 %rd6412, %rd6412, %rd17992;
	addc.cc.u64 %rd6413, %rd6413, %rd17993;
	addc.cc.u64 %rd6414, %rd6414, %rd17994;
	addc.cc.u64 %rd6415, %rd6415, %rd17995;
	addc.cc.u64 %rd6416, %rd6416, %rd17996;
	addc.u64 %rd6417, %rd6417, %rd17997;
	
	// end inline asm
	st.global.u64 	[%rd1], %rd6412;
	st.global.u64 	[%rd1+8], %rd6413;
	st.global.u64 	[%rd1+16], %rd6414;
	st.global.u64 	[%rd1+24], %rd6415;
	st.global.u64 	[%rd1+32], %rd6416;
	st.global.u64 	[%rd1+40], %rd6417;
	// begin inline asm
	add.cc.u64 %rd6412, %rd6412, %rd17992;
	addc.cc.u64 %rd6413, %rd6413, %rd17993;
	addc.cc.u64 %rd6414, %rd6414, %rd17994;
	addc.cc.u64 %rd6415, %rd6415, %rd17995;
	addc.cc.u64 %rd6416, %rd6416, %rd17996;
	addc.u64 %rd6417, %rd6417, %rd17997;
	
	// end inline asm
	st.global.u64 	[%rd1], %rd6412;
	st.global.u64 	[%rd1+8], %rd6413;
	st.global.u64 	[%rd1+16], %rd6414;
	st.global.u64 	[%rd1+24], %rd6415;
	st.global.u64 	[%rd1+32], %rd6416;
	st.global.u64 	[%rd1+40], %rd6417;
	// begin inline asm
	add.cc.u64 %rd6412, %rd6412, %rd17992;
	addc.cc.u64 %rd6413, %rd6413, %rd17993;
	addc.cc.u64 %rd6414, %rd6414, %rd17994;
	addc.cc.u64 %rd6415, %rd6415, %rd17995;
	addc.cc.u64 %rd6416, %rd6416, %rd17996;
	addc.u64 %rd6417, %rd6417, %rd17997;
	
	// end inline asm
	st.global.u64 	[%rd1], %rd6412;
	st.global.u64 	[%rd1+8], %rd6413;
	st.global.u64 	[%rd1+16], %rd6414;
	st.global.u64 	[%rd1+24], %rd6415;
	st.global.u64 	[%rd1+32], %rd6416;
	st.global.u64 	[%rd1+40], %rd6417;
	// begin inline asm
	add.cc.u64 %rd6412, %rd6412, %rd17992;
	addc.cc.u64 %rd6413, %rd6413, %rd17993;
	addc.cc.u64 %rd6414, %rd6414, %rd17994;
	addc.cc.u64 %rd6415, %rd6415, %rd17995;
	addc.cc.u64 %rd6416, %rd6416, %rd17996;
	addc.u64 %rd6417, %rd6417, %rd17997;
	
	// end inline asm
	st.global.u64 	[%rd1], %rd6412;
	st.global.u64 	[%rd1+8], %rd6413;
	st.global.u64 	[%rd1+16], %rd6414;
	st.global.u64 	[%rd1+24], %rd6415;
	st.global.u64 	[%rd1+32], %rd6416;
	st.global.u64 	[%rd1+40], %rd6417;
	// begin inline asm
	add.cc.u64 %rd6412, %rd6412, %rd17992;
	addc.cc.u64 %rd6413, %rd6413, %rd17993;
	addc.cc.u64 %rd6414, %rd6414, %rd17994;
	addc.cc.u64 %rd6415, %rd6415, %rd17995;
	addc.cc.u64 %rd6416, %rd6416, %rd17996;
	addc.u64 %rd6417, %rd6417, %rd17997;
	
	// end inline asm
	st.global.u64 	[%rd1], %rd6412;
	st.global.u64 	[%rd1+8], %rd6413;
	st.global.u64 	[%rd1+16], %rd6414;
	st.global.u64 	[%rd1+24], %rd6415;
	st.global.u64 	[%rd1+32], %rd6416;
	st.global.u64 	[%rd1+40], %rd6417;
	// begin inline asm
	add.cc.u64 %rd6412, %rd6412, %rd17992;
	addc.cc.u64 %rd6413, %rd6413, %rd17993;
	addc.cc.u64 %rd6414, %rd6414, %rd17994;
	addc.cc.u64 %rd6415, %rd6415, %rd17995;
	addc.cc.u64 %rd6416, %rd6416, %rd17996;
	addc.u64 %rd6417, %rd6417, %rd17997;
	
	// end inline asm
	st.global.u64 	[%rd1], %rd6412;
	st.global.u64 	[%rd1+8], %rd6413;
	st.global.u64 	[%rd1+16], %rd6414;
	st.global.u64 	[%rd1+24], %rd6415;
	st.global.u64 	[%rd1+32], %rd6416;
	st.global.u64 	[%rd1+40], %rd6417;
	// begin inline asm
	add.cc.u64 %rd6412, %rd6412, %rd17992;
	addc.cc.u64 %rd6413, %rd6413, %rd17993;
	addc.cc.u64 %rd6414, %rd6414, %rd17994;
	addc.cc.u64 %rd6415, %rd6415, %rd17995;
	addc.cc.u64 %rd6416, %rd6416, %rd17996;
	addc.u64 %rd6417, %rd6417, %rd17997;
	
	// end inline asm
	st.global.u64 	[%rd1], %rd6412;
	st.global.u64 	[%rd1+8], %rd6413;
	st.global.u64 	[%rd1+16], %rd6414;
	st.global.u64 	[%rd1+24], %rd6415;
	st.global.u64 	[%rd1+32], %rd6416;
	st.global.u64 	[%rd1+40], %rd6417;
	// begin inline asm
	add.cc.u64 %rd6412, %rd6412, %rd17992;
	addc.cc.u64 %rd6413, %rd6413, %rd17993;
	addc.cc.u64 %rd6414, %rd6414, %rd17994;
	addc.cc.u64 %rd6415, %rd6415, %rd17995;
	addc.cc.u64 %rd6416, %rd6416, %rd17996;
	addc.u64 %rd6417, %rd6417, %rd17997;
	
	// end inline asm
	st.global.u64 	[%rd1], %rd6412;
	st.global.u64 	[%rd1+8], %rd6413;
	st.global.u64 	[%rd1+16], %rd6414;
	st.global.u64 	[%rd1+24], %rd6415;
	st.global.u64 	[%rd1+32], %rd6416;
	st.global.u64 	[%rd1+40], %rd6417;
	// begin inline asm
	add.cc.u64 %rd6412, %rd6412, %rd17992;
	addc.cc.u64 %rd6413, %rd6413, %rd17993;
	addc.cc.u64 %rd6414, %rd6414, %rd17994;
	addc.cc.u64 %rd6415, %rd6415, %rd17995;
	addc.cc.u64 %rd6416, %rd6416, %rd17996;
	addc.u64 %rd6417, %rd6417, %rd17997;
	
	// end inline asm
	st.global.u64 	[%rd1], %rd6412;
	st.global.u64 	[%rd1+8], %rd6413;
	st.global.u64 	[%rd1+16], %rd6414;
	st.global.u64 	[%rd1+24], %rd6415;
	st.global.u64 	[%rd1+32], %rd6416;
	st.global.u64 	[%rd1+40], %rd6417;
	// begin inline asm
	add.cc.u64 %rd6412, %rd6412, %rd17992;
	addc.cc.u64 %rd6413, %rd6413, %rd17993;
	addc.cc.u64 %rd6414, %rd6414, %rd17994;
	addc.cc.u64 %rd6415, %rd6415, %rd17995;
	addc.cc.u64 %rd6416, %rd6416, %rd17996;
	addc.u64 %rd6417, %rd6417, %rd17997;
	
	// end inline asm
	st.global.u64 	[%rd1], %rd6412;
	st.global.u64 	[%rd1+8], %rd6413;
	st.global.u64 	[%rd1+16], %rd6414;
	st.global.u64 	[%rd1+24], %rd6415;
	st.global.u64 	[%rd1+32], %rd6416;
	st.global.u64 	[%rd1+40], %rd6417;
	// begin inline asm
	add.cc.u64 %rd6412, %rd6412, %rd17992;
	addc.cc.u64 %rd6413, %rd6413, %rd17993;
	addc.cc.u64 %rd6414, %rd6414, %rd17994;
	addc.cc.u64 %rd6415, %rd6415, %rd17995;
	addc.cc.u64 %rd6416, %rd6416, %rd17996;
	addc.u64 %rd6417, %rd6417, %rd17997;
	
	// end inline asm
	st.global.u64 	[%rd1], %rd6412;
	st.global.u64 	[%rd1+8], %rd6413;
	st.global.u64 	[%rd1+16], %rd6414;
	st.global.u64 	[%rd1+24], %rd6415;
	st.global.u64 	[%rd1+32], %rd6416;
	st.global.u64 	[%rd1+40], %rd6417;
	// begin inline asm
	add.cc.u64 %rd6412, %rd6412, %rd17992;
	addc.cc.u64 %rd6413, %rd6413, %rd17993;
	addc.cc.u64 %rd6414, %rd6414, %rd17994;
	addc.cc.u64 %rd6415, %rd6415, %rd17995;
	addc.cc.u64 %rd6416, %rd6416, %rd17996;
	addc.u64 %rd6417, %rd6417, %rd17997;
	
	// end inline asm
	st.global.u64 	[%rd1], %rd6412;
	st.global.u64 	[%rd1+8], %rd6413;
	st.global.u64 	[%rd1+16], %rd6414;
	st.global.u64 	[%rd1+24], %rd6415;
	st.global.u64 	[%rd1+32], %rd6416;
	st.global.u64 	[%rd1+40], %rd6417;
	// begin inline asm
	add.cc.u64 %rd6412, %rd6412, %rd17992;
	addc.cc.u64 %rd6413, %rd6413, %rd17993;
	addc.cc.u64 %rd6414, %rd6414, %rd17994;
	addc.cc.u64 %rd6415, %rd6415, %rd17995;
	addc.cc.u64 %rd6416, %rd6416, %rd17996;
	addc.u64 %rd6417, %rd6417, %rd17997;
	
	// end inline asm
	st.global.u64 	[%rd1], %rd6412;
	st.global.u64 	[%rd1+8], %rd6413;
	st.global.u64 	[%rd1+16], %rd6414;
	st.global.u64 	[%rd1+24], %rd6415;
	st.global.u64 	[%rd1+32], %rd6416;
	st.global.u64 	[%rd1+40], %rd6417;
	// begin inline asm
	add.cc.u64 %rd6412, %rd6412, %rd17992;
	addc.cc.u64 %rd6413, %rd6413, %rd17993;
	addc.cc.u64 %rd6414, %rd6414, %rd17994;
	addc.cc.u64 %rd6415, %rd6415, %rd17995;
	addc.cc.u64 %rd6416, %rd6416, %rd17996;
	addc.u64 %rd6417, %rd6417, %rd17997;
	
	// end inline asm
	st.global.u64 	[%rd1], %rd6412;
	st.global.u64 	[%rd1+8], %rd6413;
	st.global.u64 	[%rd1+16], %rd6414;
	st.global.u64 	[%rd1+24], %rd6415;
	st.global.u64 	[%rd1+32], %rd6416;
	st.global.u64 	[%rd1+40], %rd6417;
	// begin inline asm
	add.cc.u64 %rd6412, %rd6412, %rd17992;
	addc.cc.u64 %rd6413, %rd6413, %rd17993;
	addc.cc.u64 %rd6414, %rd6414, %rd17994;
	addc.cc.u64 %rd6415, %rd6415, %rd17995;
	addc.cc.u64 %rd6416, %rd6416, %rd17996;
	addc.u64 %rd6417, %rd6417, %rd17997;
	
	// end inline asm
	st.global.u64 	[%rd1], %rd6412;
	st.global.u64 	[%rd1+8], %rd6413;
	st.global.u64 	[%rd1+16], %rd6414;
	st.global.u64 	[%rd1+24], %rd6415;
	st.global.u64 	[%rd1+32], %rd6416;
	st.global.u64 	[%rd1+40], %rd6417;
	// begin inline asm
	add.cc.u64 %rd6412, %rd6412, %rd17992;
	addc.cc.u64 %rd6413, %rd6413, %rd17993;
	addc.cc.u64 %rd6414, %rd6414, %rd17994;
	addc.cc.u64 %rd6415, %rd6415, %rd17995;
	addc.cc.u64 %rd6416, %rd6416, %rd17996;
	addc.u64 %rd6417, %rd6417, %rd17997;
	
	// end inline asm
	st.global.u64 	[%rd1], %rd6412;
	st.global.u64 	[%rd1+8], %rd6413;
	st.global.u64 	[%rd1+16], %rd6414;
	st.global.u64 	[%rd1+24], %rd6415;
	st.global.u64 	[%rd1+32], %rd6416;
	st.global.u64 	[%rd1+40], %rd6417;
	// begin inline asm
	add.cc.u64 %rd6412, %rd6412, %rd17992;
	addc.cc.u64 %rd6413, %rd6413, %rd17993;
	addc.cc.u64 %rd6414, %rd6414, %rd17994;
	addc.cc.u64 %rd6415, %rd6415, %rd17995;
	addc.cc.u64 %rd6416, %rd6416, %rd17996;
	addc.u64 %rd6417, %rd6417, %rd17997;
	
	// end inline asm
	st.global.u64 	[%rd1], %rd6412;
	st.global.u64 	[%rd1+8], %rd6413;
	st.global.u64 	[%rd1+16], %rd6414;
	st.global.u64 	[%rd1+24], %rd6415;
	st.global.u64 	[%rd1+32], %rd6416;
	st.global.u64 	[%rd1+40], %rd6417;
	// begin inline asm
	add.cc.u64 %rd6412, %rd6412, %rd17992;
	addc.cc.u64 %rd6413, %rd6413, %rd17993;
	addc.cc.u64 %rd6414, %rd6414, %rd17994;
	addc.cc.u64 %rd6415, %rd6415, %rd17995;
	addc.cc.u64 %rd6416, %rd6416, %rd17996;
	addc.u64 %rd6417, %rd6417, %rd17997;
	
	// end inline asm
	st.global.u64 	[%rd1], %rd6412;
	st.global.u64 	[%rd1+8], %rd6413;
	st.global.u64 	[%rd1+16], %rd6414;
	st.global.u64 	[%rd1+24], %rd6415;
	st.global.u64 	[%rd1+32], %rd6416;
	st.global.u64 	[%rd1+40], %rd6417;
	// begin inline asm
	add.cc.u64 %rd6412, %rd6412, %rd17992;
	addc.cc.u64 %rd6413, %rd6413, %rd17993;
	addc.cc.u64 %rd6414, %rd6414, %rd17994;
	addc.cc.u64 %rd6415, %rd6415, %rd17995;
	addc.cc.u64 %rd6416, %rd6416, %rd17996;
	addc.u64 %rd6417, %rd6417, %rd17997;
	
	// end inline asm
	st.global.u64 	[%rd1], %rd6412;
	st.global.u64 	[%rd1+8], %rd6413;
	st.global.u64 	[%rd1+16], %rd6414;
	st.global.u64 	[%rd1+24], %rd6415;
	st.global.u64 	[%rd1+32], %rd6416;
	st.global.u64 	[%rd1+40], %rd6417;
	// begin inline asm
	add.cc.u64 %rd6412, %rd6412, %rd17992;
	addc.cc.u64 %rd6413, %rd6413, %rd17993;
	addc.cc.u64 %rd6414, %rd6414, %rd17994;
	addc.cc.u64 %rd6415, %rd6415, %rd17995;
	addc.cc.u64 %rd6416, %rd6416, %rd17996;
	addc.u64 %rd6417, %rd6417, %rd17997;
	
	// end inline asm
	st.global.u64 	[%rd1], %rd6412;
	st.global.u64 	[%rd1+8], %rd6413;
	st.global.u64 	[%rd1+16], %rd6414;
	st.global.u64 	[%rd1+24], %rd6415;
	st.global.u64 	[%rd1+32], %rd6416;
	st.global.u64 	[%rd1+40], %rd6417;
	// begin inline asm
	add.cc.u64 %rd6412, %rd6412, %rd17992;
	addc.cc.u64 %rd6413, %rd6413, %rd17993;
	addc.cc.u64 %rd6414, %rd6414, %rd17994;
	addc.cc.u64 %rd6415, %rd6415, %rd17995;
	addc.cc.u64 %rd6416, %rd6416, %rd17996;
	addc.u64 %rd6417, %rd6417, %rd17997;
	
	// end inline asm
	st.global.u64 	[%rd1], %rd6412;
	st.global.u64 	[%rd1+8], %rd6413;
	st.global.u64 	[%rd1+16], %rd6414;
	st.global.u64 	[%rd1+24], %rd6415;
	st.global.u64 	[%rd1+32], %rd6416;
	st.global.u64 	[%rd1+40], %rd6417;
	// begin inline asm
	add.cc.u64 %rd6412, %rd6412, %rd17992;
	addc.cc.u64 %rd6413, %rd6413, %rd17993;
	addc.cc.u64 %rd6414, %rd6414, %rd17994;
	addc.cc.u64 %rd6415, %rd6415, %rd17995;
	addc.cc.u64 %rd6416, %rd6416, %rd17996;
	addc.u64 %rd6417, %rd6417, %rd17997;
	
	// end inline asm
	st.global.u64 	[%rd1], %rd6412;
	st.global.u64 	[%rd1+8], %rd6413;
	st.global.u64 	[%rd1+16], %rd6414;
	st.global.u64 	[%rd1+24], %rd6415;
	st.global.u64 	[%rd1+32], %rd6416;
	st.global.u64 	[%rd1+40], %rd6417;
	// begin inline asm
	add.cc.u64 %rd6412, %rd6412, %rd17992;
	addc.cc.u64 %rd6413, %rd6413, %rd17993;
	addc.cc.u64 %rd6414, %rd6414, %rd17994;
	addc.cc.u64 %rd6415, %rd6415, %rd17995;
	addc.cc.u64 %rd6416, %rd6416, %rd17996;
	addc.u64 %rd6417, %rd6417, %rd17997;
	
	// end inline asm
	st.global.u64 	[%rd1], %rd6412;
	st.global.u64 	[%rd1+8], %rd6413;
	st.global.u64 	[%rd1+16], %rd6414;
	st.global.u64 	[%rd1+24], %rd6415;
	st.global.u64 	[%rd1+32], %rd6416;
	st.global.u64 	[%rd1+40], %rd6417;
	// begin inline asm
	add.cc.u64 %rd6412, %rd6412, %rd17992;
	addc.cc.u64 %rd6413, %rd6413, %rd17993;
	addc.cc.u64 %rd6414, %rd6414, %rd17994;
	addc.cc.u64 %rd6415, %rd6415, %rd17995;
	addc.cc.u64 %rd6416, %rd6416, %rd17996;
	addc.u64 %rd6417, %rd6417, %rd17997;
	
	// end inline asm
	st.global.u64 	[%rd1], %rd6412;
	st.global.u64 	[%rd1+8], %rd6413;
	st.global.u64 	[%rd1+16], %rd6414;
	st.global.u64 	[%rd1+24], %rd6415;
	st.global.u64 	[%rd1+32], %rd6416;
	st.global.u64 	[%rd1+40], %rd6417;
	// begin inline asm
	add.cc.u64 %rd6412, %rd6412, %rd17992;
	addc.cc.u64 %rd6413, %rd6413, %rd17993;
	addc.cc.u64 %rd6414, %rd6414, %rd17994;
	addc.cc.u64 %rd6415, %rd6415, %rd17995;
	addc.cc.u64 %rd6416, %rd6416, %rd17996;
	addc.u64 %rd6417, %rd6417, %rd17997;
	
	// end inline asm
	st.global.u64 	[%rd1], %rd6412;
	st.global.u64 	[%rd1+8], %rd6413;
	st.global.u64 	[%rd1+16], %rd6414;
	st.global.u64 	[%rd1+24], %rd6415;
	st.global.u64 	[%rd1+32], %rd6416;
	st.global.u64 	[%rd1+40], %rd6417;
	// begin inline asm
	add.cc.u64 %rd6412, %rd6412, %rd17992;
	addc.cc.u64 %rd6413, %rd6413, %rd17993;
	addc.cc.u64 %rd6414, %rd6414, %rd17994;
	addc.cc.u64 %rd6415, %rd6415, %rd17995;
	addc.cc.u64 %rd6416, %rd6416, %rd17996;
	addc.u64 %rd6417, %rd6417, %rd17997;
	
	// end inline asm
	st.global.u64 	[%rd1], %rd6412;
	st.global.u64 	[%rd1+8], %rd6413;
	st.global.u64 	[%rd1+16], %rd6414;
	st.global.u64 	[%rd1+24], %rd6415;
	st.global.u64 	[%rd1+32], %rd6416;
	st.global.u64 	[%rd1+40], %rd6417;
	// begin inline asm
	add.cc.u64 %rd6412, %rd6412, %rd17992;
	addc.cc.u64 %rd6413, %rd6413, %rd17993;
	addc.cc.u64 %rd6414, %rd6414, %rd17994;
	addc.cc.u64 %rd6415, %rd6415, %rd17995;
	addc.cc.u64 %rd6416, %rd6416, %rd17996;
	addc.u64 %rd6417, %rd6417, %rd17997;
	
	// end inline asm
	st.global.u64 	[%rd1], %rd6412;
	st.global.u64 	[%rd1+8], %rd6413;
	st.global.u64 	[%rd1+16], %rd6414;
	st.global.u64 	[%rd1+24], %rd6415;
	st.global.u64 	[%rd1+32], %rd6416;
	st.global.u64 	[%rd1+40], %rd6417;
	// begin inline asm
	add.cc.u64 %rd6412, %rd6412, %rd17992;
	addc.cc.u64 %rd6413, %rd6413, %rd17993;
	addc.cc.u64 %rd6414, %rd6414, %rd17994;
	addc.cc.u64 %rd6415, %rd6415, %rd17995;
	addc.cc.u64 %rd6416, %rd6416, %rd17996;
	addc.u64 %rd6417, %rd6417, %rd17997;
	
	// end inline asm
	st.global.u64 	[%rd1], %rd6412;
	st.global.u64 	[%rd1+8], %rd6413;
	st.global.u64 	[%rd1+16], %rd6414;
	st.global.u64 	[%rd1+24], %rd6415;
	st.global.u64 	[%rd1+32], %rd6416;
	st.global.u64 	[%rd1+40], %rd6417;
	// begin inline asm
	add.cc.u64 %rd6412, %rd6412, %rd17992;
	addc.cc.u64 %rd6413, %rd6413, %rd17993;
	addc.cc.u64 %rd6414, %rd6414, %rd17994;
	addc.cc.u64 %rd6415, %rd6415, %rd17995;
	addc.cc.u64 %rd6416, %rd6416, %rd17996;
	addc.u64 %rd6417, %rd6417, %rd17997;
	
	// end inline asm
	st.global.u64 	[%rd1], %rd6412;
	st.global.u64 	[%rd1+8], %rd6413;
	st.global.u64 	[%rd1+16], %rd6414;
	st.global.u64 	[%rd1+24], %rd6415;
	st.global.u64 	[%rd1+32], %rd6416;
	st.global.u64 	[%rd1+40], %rd6417;
	// begin inline asm
	add.cc.u64 %rd6412, %rd6412, %rd17992;
	addc.cc.u64 %rd6413, %rd6413, %rd17993;
	addc.cc.u64 %rd6414, %rd6414, %rd17994;
	addc.cc.u64 %rd6415, %rd6415, %rd17995;
	addc.cc.u64 %rd6416, %rd6416, %rd17996;
	addc.u64 %rd6417, %rd6417, %rd17997;
	
	// end inline asm
	st.global.u64 	[%rd1], %rd6412;
	st.global.u64 	[%rd1+8], %rd6413;
	st.global.u64 	[%rd1+16], %rd6414;
	st.global.u64 	[%rd1+24], %rd6415;
	st.global.u64 	[%rd1+32], %rd6416;
	st.global.u64 	[%rd1+40], %rd6417;
	// begin inline asm
	add.cc.u64 %rd6412, %rd6412, %rd17992;
	addc.cc.u64 %rd6413, %rd6413, %rd17993;
	addc.cc.u64 %rd6414, %rd6414, %rd17994;
	addc.cc.u64 %rd6415, %rd6415, %rd17995;
	addc.cc.u64 %rd6416, %rd6416, %rd17996;
	addc.u64 %rd6417, %rd6417, %rd17997;
	
	// end inline asm
	st.global.u64 	[%rd1], %rd6412;
	st.global.u64 	[%rd1+8], %rd6413;
	st.global.u64 	[%rd1+16], %rd6414;
	st.global.u64 	[%rd1+24], %rd6415;
	st.global.u64 	[%rd1+32], %rd6416;
	st.global.u64 	[%rd1+40], %rd6417;
	// begin inline asm
	add.cc.u64 %rd6412, %rd6412, %rd17992;
	addc.cc.u64 %rd6413, %rd6413, %rd17993;
	addc.cc.u64 %rd6414, %rd6414, %rd17994;
	addc.cc.u64 %rd6415, %rd6415, %rd17995;
	addc.cc.u64 %rd6416, %rd6416, %rd17996;
	addc.u64 %rd6417, %rd6417, %rd17997;
	
	// end inline asm
	st.global.u64 	[%rd1], %rd6412;
	st.global.u64 	[%rd1+8], %rd6413;
	st.global.u64 	[%rd1+16], %rd6414;
	st.global.u64 	[%rd1+24], %rd6415;
	st.global.u64 	[%rd1+32], %rd6416;
	st.global.u64 	[%rd1+40], %rd6417;
	// begin inline asm
	add.cc.u64 %rd6412, %rd6412, %rd17992;
	addc.cc.u64 %rd6413, %rd6413, %rd17993;
	addc.cc.u64 %rd6414, %rd6414, %rd17994;
	addc.cc.u64 %rd6415, %rd6415, %rd17995;
	addc.cc.u64 %rd6416, %rd6416, %rd17996;
	addc.u64 %rd6417, %rd6417, %rd17997;
	
	// end inline asm
	st.global.u64 	[%rd1], %rd6412;
	st.global.u64 	[%rd1+8], %rd6413;
	st.global.u64 	[%rd1+16], %rd6414;
	st.global.u64 	[%rd1+24], %rd6415;
	st.global.u64 	[%rd1+32], %rd6416;
	st.global.u64 	[%rd1+40], %rd6417;
	// begin inline asm
	add.cc.u64 %rd6412, %rd6412, %rd17992;
	addc.cc.u64 %rd6413, %rd6413, %rd17993;
	addc.cc.u64 %rd6414, %rd6414, %rd17994;
	addc.cc.u64 %rd6415, %rd6415, %rd17995;
	addc.cc.u64 %rd6416, %rd6416, %rd17996;
	addc.u64 %rd6417, %rd6417, %rd17997;
	
	// end inline asm
	st.global.u64 	[%rd1], %rd6412;
	st.global.u64 	[%rd1+8], %rd6413;
	st.global.u64 	[%rd1+16], %rd6414;
	st.global.u64 	[%rd1+24], %rd6415;
	st.global.u64 	[%rd1+32], %rd6416;
	st.global.u64 	[%rd1+40], %rd6417;
	// begin inline asm
	add.cc.u64 %rd6412, %rd6412, %rd17992;
	addc.cc.u64 %rd6413, %rd6413, %rd17993;
	addc.cc.u64 %rd6414, %rd6414, %rd17994;
	addc.cc.u64 %rd6415, %rd6415, %rd17995;
	addc.cc.u64 %rd6416, %rd6416, %rd17996;
	addc.u64 %rd6417, %rd6417, %rd17997;
	
	// end inline asm
	st.global.u64 	[%rd1], %rd6412;
	st.global.u64 	[%rd1+8], %rd6413;
	st.global.u64 	[%rd1+16], %rd6414;
	st.global.u64 	[%rd1+24], %rd6415;
	st.global.u64 	[%rd1+32], %rd6416;
	st.global.u64 	[%rd1+40], %rd6417;
	// begin inline asm
	add.cc.u64 %rd6412, %rd6412, %rd17992;
	addc.cc.u64 %rd6413, %rd6413, %rd17993;
	addc.cc.u64 %rd6414, %rd6414, %rd17994;
	addc.cc.u64 %rd6415, %rd6415, %rd17995;
	addc.cc.u64 %rd6416, %rd6416, %rd17996;
	addc.u64 %rd6417, %rd6417, %rd17997;
	
	// end inline asm
	st.global.u64 	[%rd1], %rd6412;
	st.global.u64 	[%rd1+8], %rd6413;
	st.global.u64 	[%rd1+16], %rd6414;
	st.global.u64 	[%rd1+24], %rd6415;
	st.global.u64 	[%rd1+32], %rd6416;
	st.global.u64 	[%rd1+40], %rd6417;
	// begin inline asm
	add.cc.u64 %rd6412, %rd6412, %rd17992;
	addc.cc.u64 %rd6413, %rd6413, %rd17993;
	addc.cc.u64 %rd6414, %rd6414, %rd17994;
	addc.cc.u64 %rd6415, %rd6415, %rd17995;
	addc.cc.u64 %rd6416, %rd6416, %rd17996;
	addc.u64 %rd6417, %rd6417, %rd17997;
	
	// end inline asm
	st.global.u64 	[%rd1], %rd6412;
	st.global.u64 	[%rd1+8], %rd6413;
	st.global.u64 	[%rd1+16], %rd6414;
	st.global.u64 	[%rd1+24], %rd6415;
	st.global.u64 	[%rd1+32], %rd6416;
	st.global.u64 	[%rd1+40], %rd6417;
	// begin inline asm
	add.cc.u64 %rd6412, %rd6412, %rd17992;
	addc.cc.u64 %rd6413, %rd6413, %rd17993;
	addc.cc.u64 %rd6414, %rd6414, %rd17994;
	addc.cc.u64 %rd6415, %rd6415, %rd17995;
	addc.cc.u64 %rd6416, %rd6416, %rd17996;
	addc.u64 %rd6417, %rd6417, %rd17997;
	
	// end inline asm
	st.global.u64 	[%rd1], %rd6412;
	st.global.u64 	[%rd1+8], %rd6413;
	st.global.u64 	[%rd1+16], %rd6414;
	st.global.u64 	[%rd1+24], %rd6415;
	st.global.u64 	[%rd1+32], %rd6416;
	st.global.u64 	[%rd1+40], %rd6417;
	// begin inline asm
	add.cc.u64 %rd6412, %rd6412, %rd17992;
	addc.cc.u64 %rd6413, %rd6413, %rd17993;
	addc.cc.u64 %rd6414, %rd6414, %rd17994;
	addc.cc.u64 %rd6415, %rd6415, %rd17995;
	addc.cc.u64 %rd6416, %rd6416, %rd17996;
	addc.u64 %rd6417, %rd6417, %rd17997;
	
	// end inline asm
	st.global.u64 	[%rd1], %rd6412;
	st.global.u64 	[%rd1+8], %rd6413;
	st.global.u64 	[%rd1+16], %rd6414;
	st.global.u64 	[%rd1+24], %rd6415;
	st.global.u64 	[%rd1+32], %rd6416;
	st.global.u64 	[%rd1+40], %rd6417;
	// begin inline asm
	add.cc.u64 %rd6412, %rd6412, %rd17992;
	addc.cc.u64 %rd6413, %rd6413, %rd17993;
	addc.cc.u64 %rd6414, %rd6414, %rd17994;
	addc.cc.u64 %rd6415, %rd6415, %rd17995;
	addc.cc.u64 %rd6416, %rd6416, %rd17996;
	addc.u64 %rd6417, %rd6417, %rd17997;
	
	// end inline asm
	st.global.u64 	[%rd1], %rd6412;
	st.global.u64 	[%rd1+8], %rd6413;
	st.global.u64 	[%rd1+16], %rd6414;
	st.global.u64 	[%rd1+24], %rd6415;
	st.global.u64 	[%rd1+32], %rd6416;
	st.global.u64 	[%rd1+40], %rd6417;
	// begin inline asm
	add.cc.u64 %rd6412, %rd6412, %rd17992;
	addc.cc.u64 %rd6413, %rd6413, %rd17993;
	addc.cc.u64 %rd6414, %rd6414, %rd17994;
	addc.cc.u64 %rd6415, %rd6415, %rd17995;
	addc.cc.u64 %rd6416, %rd6416, %rd17996;
	addc.u64 %rd6417, %rd6417, %rd17997;
	
	// end inline asm
	st.global.u64 	[%rd1], %rd6412;
	st.global.u64 	[%rd1+8], %rd6413;
	st.global.u64 	[%rd1+16], %rd6414;
	st.global.u64 	[%rd1+24], %rd6415;
	st.global.u64 	[%rd1+32], %rd6416;
	st.global.u64 	[%rd1+40], %rd6417;
	// begin inline asm
	add.cc.u64 %rd6412, %rd6412, %rd17992;
	addc.cc.u64 %rd6413, %rd6413, %rd17993;
	addc.cc.u64 %rd6414, %rd6414, %rd17994;
	addc.cc.u64 %rd6415, %rd6415, %rd17995;
	addc.cc.u64 %rd6416, %rd6416, %rd17996;
	addc.u64 %rd6417, %rd6417, %rd17997;
	
	// end inline asm
	st.global.u64 	[%rd1], %rd6412;
	st.global.u64 	[%rd1+8], %rd6413;
	st.global.u64 	[%rd1+16], %rd6414;
	st.global.u64 	[%rd1+24], %rd6415;
	st.global.u64 	[%rd1+32], %rd6416;
	st.global.u64 	[%rd1+40], %rd6417;
	// begin inline asm
	add.cc.u64 %rd6412, %rd6412, %rd17992;
	addc.cc.u64 %rd6413, %rd6413, %rd17993;
	addc.cc.u64 %rd6414, %rd6414, %rd17994;
	addc.cc.u64 %rd6415, %rd6415, %rd17995;
	addc.cc.u64 %rd6416, %rd6416, %rd17996;
	addc.u64 %rd6417, %rd6417, %rd17997;
	
	// end inline asm
	st.global.u64 	[%rd1], %rd6412;
	st.global.u64 	[%rd1+8], %rd6413;
	st.global.u64 	[%rd1+16], %rd6414;
	st.global.u64 	[%rd1+24], %rd6415;
	st.global.u64 	[%rd1+32], %rd6416;
	st.global.u64 	[%rd1+40], %rd6417;
	// begin inline asm
	add.cc.u64 %rd6412, %rd6412, %rd17992;
	addc.cc.u64 %rd6413, %rd6413, %rd17993;
	addc.cc.u64 %rd6414, %rd6414, %rd17994;
	addc.cc.u64 %rd6415, %rd6415, %rd17995;
	addc.cc.u64 %rd6416, %rd6416, %rd17996;
	addc.u64 %rd6417, %rd6417, %rd17997;
	
	// end inline asm
	st.global.u64 	[%rd1], %rd6412;
	st.global.u64 	[%rd1+8], %rd6413;
	st.global.u64 	[%rd1+16], %rd6414;
	st.global.u64 	[%rd1+24], %rd6415;
	st.global.u64 	[%rd1+32], %rd6416;
	st.global.u64 	[%rd1+40], %rd6417;
	// begin inline asm
	add.cc.u64 %rd6412, %rd6412, %rd17992;
	addc.cc.u64 %rd6413, %rd6413, %rd17993;
	addc.cc.u64 %rd6414, %rd6414, %rd17994;
	addc.cc.u64 %rd6415, %rd6415, %rd17995;
	addc.cc.u64 %rd6416, %rd6416, %rd17996;
	addc.u64 %rd6417, %rd6417, %rd17997;
	
	// end inline asm
	st.global.u64 	[%rd1], %rd6412;
	st.global.u64 	[%rd1+8], %rd6413;
	st.global.u64 	[%rd1+16], %rd6414;
	st.global.u64 	[%rd1+24], %rd6415;
	st.global.u64 	[%rd1+32], %rd6416;
	st.global.u64 	[%rd1+40], %rd6417;
	// begin inline asm
	add.cc.u64 %rd6412, %rd6412, %rd17992;
	addc.cc.u64 %rd6413, %rd6413, %rd17993;
	addc.cc.u64 %rd6414, %rd6414, %rd17994;
	addc.cc.u64 %rd6415, %rd6415, %rd17995;
	addc.cc.u64 %rd6416, %rd6416, %rd17996;
	addc.u64 %rd6417, %rd6417, %rd17997;
	
	// end inline asm
	st.global.u64 	[%rd1], %rd6412;
	st.global.u64 	[%rd1+8], %rd6413;
	st.global.u64 	[%rd1+16], %rd6414;
	st.global.u64 	[%rd1+24], %rd6415;
	st.global.u64 	[%rd1+32], %rd6416;
	st.global.u64 	[%rd1+40], %rd6417;
	// begin inline asm
	add.cc.u64 %rd6412, %rd6412, %rd17992;
	addc.cc.u64 %rd6413, %rd6413, %rd17993;
	addc.cc.u64 %rd6414, %rd6414, %rd17994;
	addc.cc.u64 %rd6415, %rd6415, %rd17995;
	addc.cc.u64 %rd6416, %rd6416, %rd17996;
	addc.u64 %rd6417, %rd6417, %rd17997;
	
	// end inline asm
	st.global.u64 	[%rd1], %rd6412;
	st.global.u64 	[%rd1+8], %rd6413;
	st.global.u64 	[%rd1+16], %rd6414;
	st.global.u64 	[%rd1+24], %rd6415;
	st.global.u64 	[%rd1+32], %rd6416;
	st.global.u64 	[%rd1+40], %rd6417;
	// begin inline asm
	add.cc.u64 %rd6412, %rd6412, %rd17992;
	addc.cc.u64 %rd6413, %rd6413, %rd17993;
	addc.cc.u64 %rd6414, %rd6414, %rd17994;
	addc.cc.u64 %rd6415, %rd6415, %rd17995;
	addc.cc.u64 %rd6416, %rd6416, %rd17996;
	addc.u64 %rd6417, %rd6417, %rd17997;
	
	// end inline asm
	st.global.u64 	[%rd1], %rd6412;
	st.global.u64 	[%rd1+8], %rd6413;
	st.global.u64 	[%rd1+16], %rd6414;
	st.global.u64 	[%rd1+24], %rd6415;
	st.global.u64 	[%rd1+32], %rd6416;
	st.global.u64 	[%rd1+40], %rd6417;
	// begin inline asm
	add.cc.u64 %rd6412, %rd6412, %rd17992;
	addc.cc.u64 %rd6413, %rd6413, %rd17993;
	addc.cc.u64 %rd6414, %rd6414, %rd17994;
	addc.cc.u64 %rd6415, %rd6415, %rd17995;
	addc.cc.u64 %rd6416, %rd6416, %rd17996;
	addc.u64 %rd6417, %rd6417, %rd17997;
	
	// end inline asm
	st.global.u64 	[%rd1], %rd6412;
	st.global.u64 	[%rd1+8], %rd6413;
	st.global.u64 	[%rd1+16], %rd6414;
	st.global.u64 	[%rd1+24], %rd6415;
	st.global.u64 	[%rd1+32], %rd6416;
	st.global.u64 	[%rd1+40], %rd6417;
	// begin inline asm
	add.cc.u64 %rd6412, %rd6412, %rd17992;
	addc.cc.u64 %rd6413, %rd6413, %rd17993;
	addc.cc.u64 %rd6414, %rd6414, %rd17994;
	addc.cc.u64 %rd6415, %rd6415, %rd17995;
	addc.cc.u64 %rd6416, %rd6416, %rd17996;
	addc.u64 %rd6417, %rd6417, %rd17997;
	
	// end inline asm
	st.global.u64 	[%rd1], %rd6412;
	st.global.u64 	[%rd1+8], %rd6413;
	st.global.u64 	[%rd1+16], %rd6414;
	st.global.u64 	[%rd1+24], %rd6415;
	st.global.u64 	[%rd1+32], %rd6416;
	st.global.u64 	[%rd1+40], %rd6417;
	// begin inline asm
	add.cc.u64 %rd6412, %rd6412, %rd17992;
	addc.cc.u64 %rd6413, %rd6413, %rd17993;
	addc.cc.u64 %rd6414, %rd6414, %rd17994;
	addc.cc.u64 %rd6415, %rd6415, %rd17995;
	addc.cc.u64 %rd6416, %rd6416, %rd17996;
	addc.u64 %rd6417, %rd6417, %rd17997;
	
	// end inline asm
	st.global.u64 	[%rd1], %rd6412;
	st.global.u64 	[%rd1+8], %rd6413;
	st.global.u64 	[%rd1+16], %rd6414;
	st.global.u64 	[%rd1+24], %rd6415;
	st.global.u64 	[%rd1+32], %rd6416;
	st.global.u64 	[%rd1+40], %rd6417;
	// begin inline asm
	add.cc.u64 %rd6412, %rd6412, %rd17992;
	addc.cc.u64 %rd6413, %rd6413, %rd17993;
	addc.cc.u64 %rd6414, %rd6414, %rd17994;
	addc.cc.u64 %rd6415, %rd6415, %rd17995;
	addc.cc.u64 %rd6416, %rd6416, %rd17996;
	addc.u64 %rd6417, %rd6417, %rd17997;
	
	// end inline asm
	st.global.u64 	[%rd1], %rd6412;
	st.global.u64 	[%rd1+8], %rd6413;
	st.global.u64 	[%rd1+16], %rd6414;
	st.global.u64 	[%rd1+24], %rd6415;
	st.global.u64 	[%rd1+32], %rd6416;
	st.global.u64 	[%rd1+40], %rd6417;
	// begin inline asm
	add.cc.u64 %rd6412, %rd6412, %rd17992;
	addc.cc.u64 %rd6413, %rd6413, %rd17993;
	addc.cc.u64 %rd6414, %rd6414, %rd17994;
	addc.cc.u64 %rd6415, %rd6415, %rd17995;
	addc.cc.u64 %rd6416, %rd6416, %rd17996;
	addc.u64 %rd6417, %rd6417, %rd17997;
	
	// end inline asm
	st.global.u64 	[%rd1], %rd6412;
	st.global.u64 	[%rd1+8], %rd6413;
	st.global.u64 	[%rd1+16], %rd6414;
	st.global.u64 	[%rd1+24], %rd6415;
	st.global.u64 	[%rd1+32], %rd6416;
	st.global.u64 	[%rd1+40], %rd6417;
	// begin inline asm
	add.cc.u64 %rd6412, %rd6412, %rd17992;
	addc.cc.u64 %rd6413, %rd6413, %rd17993;
	addc.cc.u64 %rd6414, %rd6414, %rd17994;
	addc.cc.u64 %rd6415, %rd6415, %rd17995;
	addc.cc.u64 %rd6416, %rd6416, %rd17996;
	addc.u64 %rd6417, %rd6417, %rd17997;
	
	// end inline asm
	st.global.u64 	[%rd1], %rd6412;
	st.global.u64 	[%rd1+8], %rd6413;
	st.global.u64 	[%rd1+16], %rd6414;
	st.global.u64 	[%rd1+24], %rd6415;
	st.global.u64 	[%rd1+32], %rd6416;
	st.global.u64 	[%rd1+40], %rd6417;
	// begin inline asm
	add.cc.u64 %rd6412, %rd6412, %rd17992;
	addc.cc.u64 %rd6413, %rd6413, %rd17993;
	addc.cc.u64 %rd6414, %rd6414, %rd17994;
	addc.cc.u64 %rd6415, %rd6415, %rd17995;
	addc.cc.u64 %rd6416, %rd6416, %rd17996;
	addc.u64 %rd6417, %rd6417, %rd17997;
	
	// end inline asm
	st.global.u64 	[%rd1], %rd6412;
	st.global.u64 	[%rd1+8], %rd6413;
	st.global.u64 	[%rd1+16], %rd6414;
	st.global.u64 	[%rd1+24], %rd6415;
	st.global.u64 	[%rd1+32], %rd6416;
	st.global.u64 	[%rd1+40], %rd6417;
	// begin inline asm
	add.cc.u64 %rd6412, %rd6412, %rd17992;
	addc.cc.u64 %rd6413, %rd6413, %rd17993;
	addc.cc.u64 %rd6414, %rd6414, %rd17994;
	addc.cc.u64 %rd6415, %rd6415, %rd17995;
	addc.cc.u64 %rd6416, %rd6416, %rd17996;
	addc.u64 %rd6417, %rd6417, %rd17997;
	
	// end inline asm
	st.global.u64 	[%rd1], %rd6412;
	st.global.u64 	[%rd1+8], %rd6413;
	st.global.u64 	[%rd1+16], %rd6414;
	st.global.u64 	[%rd1+24], %rd6415;
	st.global.u64 	[%rd1+32], %rd6416;
	st.global.u64 	[%rd1+40], %rd6417;
	// begin inline asm
	add.cc.u64 %rd6412, %rd6412, %rd17992;
	addc.cc.u64 %rd6413, %rd6413, %rd17993;
	addc.cc.u64 %rd6414, %rd6414, %rd17994;
	addc.cc.u64 %rd6415, %rd6415, %rd17995;
	addc.cc.u64 %rd6416, %rd6416, %rd17996;
	addc.u64 %rd6417, %rd6417, %rd17997;
	
	// end inline asm
	st.global.u64 	[%rd1], %rd6412;
	st.global.u64 	[%rd1+8], %rd6413;
	st.global.u64 	[%rd1+16], %rd6414;
	st.global.u64 	[%rd1+24], %rd6415;
	st.global.u64 	[%rd1+32], %rd6416;
	st.global.u64 	[%rd1+40], %rd6417;
	// begin inline asm
	add.cc.u64 %rd6412, %rd6412, %rd17992;
	addc.cc.u64 %rd6413, %rd6413, %rd17993;
	addc.cc.u64 %rd6414, %rd6414, %rd17994;
	addc.cc.u64 %rd6415, %rd6415, %rd17995;
	addc.cc.u64 %rd6416, %rd6416, %rd17996;
	addc.u64 %rd6417, %rd6417, %rd17997;
	
	// end inline asm
	st.global.u64 	[%rd1], %rd6412;
	st.global.u64 	[%rd1+8], %rd6413;
	st.global.u64 	[%rd1+16], %rd6414;
	st.global.u64 	[%rd1+24], %rd6415;
	st.global.u64 	[%rd1+32], %rd6416;
	st.global.u64 	[%rd1+40], %rd6417;
	// begin inline asm
	add.cc.u64 %rd6412, %rd6412, %rd17992;
	addc.cc.u64 %rd6413, %rd6413, %rd17993;
	addc.cc.u64 %rd6414, %rd6414, %rd17994;
	addc.cc.u64 %rd6415, %rd6415, %rd17995;
	addc.cc.u64 %rd6416, %rd6416, %rd17996;
	addc.u64 %rd6417, %rd6417, %rd17997;
	
	// end inline asm
	st.global.u64 	[%rd1], %rd6412;
	st.global.u64 	[%rd1+8], %rd6413;
	st.global.u64 	[%rd1+16], %rd6414;
	st.global.u64 	[%rd1+24], %rd6415;
	st.global.u64 	[%rd1+32], %rd6416;
	st.global.u64 	[%rd1+40], %rd6417;
	// begin inline asm
	add.cc.u64 %rd6412, %rd6412, %rd17992;
	addc.cc.u64 %rd6413, %rd6413, %rd17993;
	addc.cc.u64 %rd6414, %rd6414, %rd17994;
	addc.cc.u64 %rd6415, %rd6415, %rd17995;
	addc.cc.u64 %rd6416, %rd6416, %rd17996;
	addc.u64 %rd6417, %rd6417, %rd17997;
	
	// end inline asm
	st.global.u64 	[%rd1], %rd6412;
	st.global.u64 	[%rd1+8], %rd6413;
	st.global.u64 	[%rd1+16], %rd6414;
	st.global.u64 	[%rd1+24], %rd6415;
	st.global.u64 	[%rd1+32], %rd6416;
	st.global.u64 	[%rd1+40], %rd6417;
	// begin inline asm
	add.cc.u64 %rd6412, %rd6412, %rd17992;
	addc.cc.u64 %rd6413, %rd6413, %rd17993;
	addc.cc.u64 %rd6414, %rd6414, %rd17994;
	addc.cc.u64 %rd6415, %rd6415, %rd17995;
	addc.cc.u64 %rd6416, %rd6416, %rd17996;
	addc.u64 %rd6417, %rd6417, %rd17997;
	
	// end inline asm
	st.global.u64 	[%rd1], %rd6412;
	st.global.u64 	[%rd1+8], %rd6413;
	st.global.u64 	[%rd1+16], %rd6414;
	st.global.u64 	[%rd1+24], %rd6415;
	st.global.u64 	[%rd1+32], %rd6416;
	st.global.u64 	[%rd1+40], %rd6417;
	// begin inline asm
	add.cc.u64 %rd6412, %rd6412, %rd17992;
	addc.cc.u64 %rd6413, %rd6413, %rd17993;
	addc.cc.u64 %rd6414, %rd6414, %rd17994;
	addc.cc.u64 %rd6415, %rd6415, %rd17995;
	addc.cc.u64 %rd6416, %rd6416, %rd17996;
	addc.u64 %rd6417, %rd6417, %rd17997;
	
	// end inline asm
	st.global.u64 	[%rd1], %rd6412;
	st.global.u64 	[%rd1+8], %rd6413;
	st.global.u64 	[%rd1+16], %rd6414;
	st.global.u64 	[%rd1+24], %rd6415;
	st.global.u64 	[%rd1+32], %rd6416;
	st.global.u64 	[%rd1+40], %rd6417;
	// begin inline asm
	add.cc.u64 %rd6412, %rd6412, %rd17992;
	addc.cc.u64 %rd6413, %rd6413, %rd17993;
	addc.cc.u64 %rd6414, %rd6414, %rd17994;
	addc.cc.u64 %rd6415, %rd6415, %rd17995;
	addc.cc.u64 %rd6416, %rd6416, %rd17996;
	addc.u64 %rd6417, %rd6417, %rd17997;
	
	// end inline asm
	st.global.u64 	[%rd1], %rd6412;
	st.global.u64 	[%rd1+8], %rd6413;
	st.global.u64 	[%rd1+16], %rd6414;
	st.global.u64 	[%rd1+24], %rd6415;
	st.global.u64 	[%rd1+32], %rd6416;
	st.global.u64 	[%rd1+40], %rd6417;
	// begin inline asm
	add.cc.u64 %rd6412, %rd6412, %rd17992;
	addc.cc.u64 %rd6413, %rd6413, %rd17993;
	addc.cc.u64 %rd6414, %rd6414, %rd17994;
	addc.cc.u64 %rd6415, %rd6415, %rd17995;
	addc.cc.u64 %rd6416, %rd6416, %rd17996;
	addc.u64 %rd6417, %rd6417, %rd17997;
	
	// end inline asm
	st.global.u64 	[%rd1], %rd6412;
	st.global.u64 	[%rd1+8], %rd6413;
	st.global.u64 	[%rd1+16], %rd6414;
	st.global.u64 	[%rd1+24], %rd6415;
	st.global.u64 	[%rd1+32], %rd6416;
	st.global.u64 	[%rd1+40], %rd6417;
	// begin inline asm
	add.cc.u64 %rd6412, %rd6412, %rd17992;
	addc.cc.u64 %rd6413, %rd6413, %rd17993;
	addc.cc.u64 %rd6414, %rd6414, %rd17994;
	addc.cc.u64 %rd6415, %rd6415, %rd17995;
	addc.cc.u64 %rd6416, %rd6416, %rd17996;
	addc.u64 %rd6417, %rd6417, %rd17997;
	
	// end inline asm
	st.global.u64 	[%rd1], %rd6412;
	st.global.u64 	[%rd1+8], %rd6413;
	st.global.u64 	[%rd1+16], %rd6414;
	st.global.u64 	[%rd1+24], %rd6415;
	st.global.u64 	[%rd1+32], %rd6416;
	st.global.u64 	[%rd1+40], %rd6417;
	// begin inline asm
	add.cc.u64 %rd6412, %rd6412, %rd17992;
	addc.cc.u64 %rd6413, %rd6413, %rd17993;
	addc.cc.u64 %rd6414, %rd6414, %rd17994;
	addc.cc.u64 %rd6415, %rd6415, %rd17995;
	addc.cc.u64 %rd6416, %rd6416, %rd17996;
	addc.u64 %rd6417, %rd6417, %rd17997;
	
	// end inline asm
	st.global.u64 	[%rd1], %rd6412;
	st.global.u64 	[%rd1+8], %rd6413;
	st.global.u64 	[%rd1+16], %rd6414;
	st.global.u64 	[%rd1+24], %rd6415;
	st.global.u64 	[%rd1+32], %rd6416;
	st.global.u64 	[%rd1+40], %rd6417;
	// begin inline asm
	add.cc.u64 %rd6412, %rd6412, %rd17992;
	addc.cc.u64 %rd6413, %rd6413, %rd17993;
	addc.cc.u64 %rd6414, %rd6414, %rd17994;
	addc.cc.u64 %rd6415, %rd6415, %rd17995;
	addc.cc.u64 %rd6416, %rd6416, %rd17996;
	addc.u64 %rd6417, %rd6417, %rd17997;
	
	// end inline asm
	st.global.u64 	[%rd1], %rd6412;
	st.global.u64 	[%rd1+8], %rd6413;
	st.global.u64 	[%rd1+16], %rd6414;
	st.global.u64 	[%rd1+24], %rd6415;
	st.global.u64 	[%rd1+32], %rd6416;
	st.global.u64 	[%rd1+40], %rd6417;
	// begin inline asm
	add.cc.u64 %rd6412, %rd6412, %rd17992;
	addc.cc.u64 %rd6413, %rd6413, %rd17993;
	addc.cc.u64 %rd6414, %rd6414, %rd17994;
	addc.cc.u64 %rd6415, %rd6415, %rd17995;
	addc.cc.u64 %rd6416, %rd6416, %rd17996;
	addc.u64 %rd6417, %rd6417, %rd17997;
	
	// end inline asm
	st.global.u64 	[%rd1], %rd6412;
	st.global.u64 	[%rd1+8], %rd6413;
	st.global.u64 	[%rd1+16], %rd6414;
	st.global.u64 	[%rd1+24], %rd6415;
	st.global.u64 	[%rd1+32], %rd6416;
	st.global.u64 	[%rd1+40], %rd6417;
	// begin inline asm
	add.cc.u64 %rd6412, %rd6412, %rd17992;
	addc.cc.u64 %rd6413, %rd6413, %rd17993;
	addc.cc.u64 %rd6414, %rd6414, %rd17994;
	addc.cc.u64 %rd6415, %rd6415, %rd17995;
	addc.cc.u64 %rd6416, %rd6416, %rd17996;
	addc.u64 %rd6417, %rd6417, %rd17997;
	
	// end inline asm
	st.global.u64 	[%rd1], %rd6412;
	st.global.u64 	[%rd1+8], %rd6413;
	st.global.u64 	[%rd1+16], %rd6414;
	st.global.u64 	[%rd1+24], %rd6415;
	st.global.u64 	[%rd1+32], %rd6416;
	st.global.u64 	[%rd1+40], %rd6417;
	// begin inline asm
	add.cc.u64 %rd6412, %rd6412, %rd17992;
	addc.cc.u64 %rd6413, %rd6413, %rd17993;
	addc.cc.u64 %rd6414, %rd6414, %rd17994;
	addc.cc.u64 %rd6415, %rd6415, %rd17995;
	addc.cc.u64 %rd6416, %rd6416, %rd17996;
	addc.u64 %rd6417, %rd6417, %rd17997;
	
	// end inline asm
	st.global.u64 	[%rd1], %rd6412;
	st.global.u64 	[%rd1+8], %rd6413;
	st.global.u64 	[%rd1+16], %rd6414;
	st.global.u64 	[%rd1+24], %rd6415;
	st.global.u64 	[%rd1+32], %rd6416;
	st.global.u64 	[%rd1+40], %rd6417;
	// begin inline asm
	add.cc.u64 %rd6412, %rd6412, %rd17992;
	addc.cc.u64 %rd6413, %rd6413, %rd17993;
	addc.cc.u64 %rd6414, %rd6414, %rd17994;
	addc.cc.u64 %rd6415, %rd6415, %rd17995;
	addc.cc.u64 %rd6416, %rd6416, %rd17996;
	addc.u64 %rd6417, %rd6417, %rd17997;
	
	// end inline asm
	st.global.u64 	[%rd1], %rd6412;
	st.global.u64 	[%rd1+8], %rd6413;
	st.global.u64 	[%rd1+16], %rd6414;
	st.global.u64 	[%rd1+24], %rd6415;
	st.global.u64 	[%rd1+32], %rd6416;
	st.global.u64 	[%rd1+40], %rd6417;
	// begin inline asm
	add.cc.u64 %rd6412, %rd6412, %rd17992;
	addc.cc.u64 %rd6413, %rd6413, %rd17993;
	addc.cc.u64 %rd6414, %rd6414, %rd17994;
	addc.cc.u64 %rd6415, %rd6415, %rd17995;
	addc.cc.u64 %rd6416, %rd6416, %rd17996;
	addc.u64 %rd6417, %rd6417, %rd17997;
	
	// end inline asm
	st.global.u64 	[%rd1], %rd6412;
	st.global.u64 	[%rd1+8], %rd6413;
	st.global.u64 	[%rd1+16], %rd6414;
	st.global.u64 	[%rd1+24], %rd6415;
	st.global.u64 	[%rd1+32], %rd6416;
	st.global.u64 	[%rd1+40], %rd6417;
	// begin inline asm
	add.cc.u64 %rd6412, %rd6412, %rd17992;
	addc.cc.u64 %rd6413, %rd6413, %rd17993;
	addc.cc.u64 %rd6414, %rd6414, %rd17994;
	addc.cc.u64 %rd6415, %rd6415, %rd17995;
	addc.cc.u64 %rd6416, %rd6416, %rd17996;
	addc.u64 %rd6417, %rd6417, %rd17997;
	
	// end inline asm
	st.global.u64 	[%rd1], %rd6412;
	st.global.u64 	[%rd1+8], %rd6413;
	st.global.u64 	[%rd1+16], %rd6414;
	st.global.u64 	[%rd1+24], %rd6415;
	st.global.u64 	[%rd1+32], %rd6416;
	st.global.u64 	[%rd1+40], %rd6417;
	// begin inline asm
	add.cc.u64 %rd6412, %rd6412, %rd17992;
	addc.cc.u64 %rd6413, %rd6413, %rd17993;
	addc.cc.u64 %rd6414, %rd6414, %rd17994;
	addc.cc.u64 %rd6415, %rd6415, %rd17995;
	addc.cc.u64 %rd6416, %rd6416, %rd17996;
	addc.u64 %rd6417, %rd6417, %rd17997;
	
	// end inline asm
	st.global.u64 	[%rd1], %rd6412;
	st.global.u64 	[%rd1+8], %rd6413;
	st.global.u64 	[%rd1+16], %rd6414;
	st.global.u64 	[%rd1+24], %rd6415;
	st.global.u64 	[%rd1+32], %rd6416;
	st.global.u64 	[%rd1+40], %rd6417;
	// begin inline asm
	add.cc.u64 %rd6412, %rd6412, %rd17992;
	addc.cc.u64 %rd6413, %rd6413, %rd17993;
	addc.cc.u64 %rd6414, %rd6414, %rd17994;
	addc.cc.u64 %rd6415, %rd6415, %rd17995;
	addc.cc.u64 %rd6416, %rd6416, %rd17996;
	addc.u64 %rd6417, %rd6417, %rd17997;
	
	// end inline asm
	st.global.u64 	[%rd1], %rd6412;
	st.global.u64 	[%rd1+8], %rd6413;
	st.global.u64 	[%rd1+16], %rd6414;
	st.global.u64 	[%rd1+24], %rd6415;
	st.global.u64 	[%rd1+32], %rd6416;
	st.global.u64 	[%rd1+40], %rd6417;
	// begin inline asm
	add.cc.u64 %rd6412, %rd6412, %rd17992;
	addc.cc.u64 %rd6413, %rd6413, %rd17993;
	addc.cc.u64 %rd6414, %rd6414, %rd17994;
	addc.cc.u64 %rd6415, %rd6415, %rd17995;
	addc.cc.u64 %rd6416, %rd6416, %rd17996;
	addc.u64 %rd6417, %rd6417, %rd17997;
	
	// end inline asm
	st.global.u64 	[%rd1], %rd6412;
	st.global.u64 	[%rd1+8], %rd6413;
	st.global.u64 	[%rd1+16], %rd6414;
	st.global.u64 	[%rd1+24], %rd6415;
	st.global.u64 	[%rd1+32], %rd6416;
	st.global.u64 	[%rd1+40], %rd6417;
	// begin inline asm
	add.cc.u64 %rd6412, %rd6412, %rd17992;
	addc.cc.u64 %rd6413, %rd6413, %rd17993;
	addc.cc.u64 %rd6414, %rd6414, %rd17994;
	addc.cc.u64 %rd6415, %rd6415, %rd17995;
	addc.cc.u64 %rd6416, %rd6416, %rd17996;
	addc.u64 %rd6417, %rd6417, %rd17997;
	
	// end inline asm
	st.global.u64 	[%rd1], %rd6412;
	st.global.u64 	[%rd1+8], %rd6413;
	st.global.u64 	[%rd1+16], %rd6414;
	st.global.u64 	[%rd1+24], %rd6415;
	st.global.u64 	[%rd1+32], %rd6416;
	st.global.u64 	[%rd1+40], %rd6417;
	// begin inline asm
	add.cc.u64 %rd6412, %rd6412, %rd17992;
	addc.cc.u64 %rd6413, %rd6413, %rd17993;
	addc.cc.u64 %rd6414, %rd6414, %rd17994;
	addc.cc.u64 %rd6415, %rd6415, %rd17995;
	addc.cc.u64 %rd6416, %rd6416, %rd17996;
	addc.u64 %rd6417, %rd6417, %rd17997;
	
	// end inline asm
	st.global.u64 	[%rd1], %rd6412;
	st.global.u64 	[%rd1+8], %rd6413;
	st.global.u64 	[%rd1+16], %rd6414;
	st.global.u64 	[%rd1+24], %rd6415;
	st.global.u64 	[%rd1+32], %rd6416;
	st.global.u64 	[%rd1+40], %rd6417;
	// begin inline asm
	add.cc.u64 %rd6412, %rd6412, %rd17992;
	addc.cc.u64 %rd6413, %rd6413, %rd17993;
	addc.cc.u64 %rd6414, %rd6414, %rd17994;
	addc.cc.u64 %rd6415, %rd6415, %rd17995;
	addc.cc.u64 %rd6416, %rd6416, %rd17996;
	addc.u64 %rd6417, %rd6417, %rd17997;
	
	// end inline asm
	st.global.u64 	[%rd1], %rd6412;
	st.global.u64 	[%rd1+8], %rd6413;
	st.global.u64 	[%rd1+16], %rd6414;
	st.global.u64 	[%rd1+24], %rd6415;
	st.global.u64 	[%rd1+32], %rd6416;
	st.global.u64 	[%rd1+40], %rd6417;
	// begin inline asm
	add.cc.u64 %rd6412, %rd6412, %rd17992;
	addc.cc.u64 %rd6413, %rd6413, %rd17993;
	addc.cc.u64 %rd6414, %rd6414, %rd17994;
	addc.cc.u64 %rd6415, %rd6415, %rd17995;
	addc.cc.u64 %rd6416, %rd6416, %rd17996;
	addc.u64 %rd6417, %rd6417, %rd17997;
	
	// end inline asm
	st.global.u64 	[%rd1], %rd6412;
	st.global.u64 	[%rd1+8], %rd6413;
	st.global.u64 	[%rd1+16], %rd6414;
	st.global.u64 	[%rd1+24], %rd6415;
	st.global.u64 	[%rd1+32], %rd6416;
	st.global.u64 	[%rd1+40], %rd6417;
	// begin inline asm
	add.cc.u64 %rd6412, %rd6412, %rd17992;
	addc.cc.u64 %rd6413, %rd6413, %rd17993;
	addc.cc.u64 %rd6414, %rd6414, %rd17994;
	addc.cc.u64 %rd6415, %rd6415, %rd17995;
	addc.cc.u64 %rd6416, %rd6416, %rd17996;
	addc.u64 %rd6417, %rd6417, %rd17997;
	
	// end inline asm
	st.global.u64 	[%rd1], %rd6412;
	st.global.u64 	[%rd1+8], %rd6413;
	st.global.u64 	[%rd1+16], %rd6414;
	st.global.u64 	[%rd1+24], %rd6415;
	st.global.u64 	[%rd1+32], %rd6416;
	st.global.u64 	[%rd1+40], %rd6417;
	// begin inline asm
	add.cc.u64 %rd6412, %rd6412, %rd17992;
	addc.cc.u64 %rd6413, %rd6413, %rd17993;
	addc.cc.u64 %rd6414, %rd6414, %rd17994;
	addc.cc.u64 %rd6415, %rd6415, %rd17995;
	addc.cc.u64 %rd6416, %rd6416, %rd17996;
	addc.u64 %rd6417, %rd6417, %rd17997;
	
	// end inline asm
	st.global.u64 	[%rd1], %rd6412;
	st.global.u64 	[%rd1+8], %rd6413;
	st.global.u64 	[%rd1+16], %rd6414;
	st.global.u64 	[%rd1+24], %rd6415;
	st.global.u64 	[%rd1+32], %rd6416;
	st.global.u64 	[%rd1+40], %rd6417;
	// begin inline asm
	add.cc.u64 %rd6412, %rd6412, %rd17992;
	addc.cc.u64 %rd6413, %rd6413, %rd17993;
	addc.cc.u64 %rd6414, %rd6414, %rd17994;
	addc.cc.u64 %rd6415, %rd6415, %rd17995;
	addc.cc.u64 %rd6416, %rd6416, %rd17996;
	addc.u64 %rd6417, %rd6417, %rd17997;
	
	// end inline asm
	st.global.u64 	[%rd1], %rd6412;
	st.global.u64 	[%rd1+8], %rd6413;
	st.global.u64 	[%rd1+16], %rd6414;
	st.global.u64 	[%rd1+24], %rd6415;
	st.global.u64 	[%rd1+32], %rd6416;
	st.global.u64 	[%rd1+40], %rd6417;
	// begin inline asm
	add.cc.u64 %rd6412, %rd6412, %rd17992;
	addc.cc.u64 %rd6413, %rd6413, %rd17993;
	addc.cc.u64 %rd6414, %rd6414, %rd17994;
	addc.cc.u64 %rd6415, %rd6415, %rd17995;
	addc.cc.u64 %rd6416, %rd6416, %rd17996;
	addc.u64 %rd6417, %rd6417, %rd17997;
	
	// end inline asm
	st.global.u64 	[%rd1], %rd6412;
	st.global.u64 	[%rd1+8], %rd6413;
	st.global.u64 	[%rd1+16], %rd6414;
	st.global.u64 	[%rd1+24], %rd6415;
	st.global.u64 	[%rd1+32], %rd6416;
	st.global.u64 	[%rd1+40], %rd6417;
	// begin inline asm
	add.cc.u64 %rd6412, %rd6412, %rd17992;
	addc.cc.u64 %rd6413, %rd6413, %rd17993;
	addc.cc.u64 %rd6414, %rd6414, %rd17994;
	addc.cc.u64 %rd6415, %rd6415, %rd17995;
	addc.cc.u64 %rd6416, %rd6416, %rd17996;
	addc.u64 %rd6417, %rd6417, %rd17997;
	
	// end inline asm
	st.global.u64 	[%rd1], %rd6412;
	st.global.u64 	[%rd1+8], %rd6413;
	st.global.u64 	[%rd1+16], %rd6414;
	st.global.u64 	[%rd1+24], %rd6415;
	st.global.u64 	[%rd1+32], %rd6416;
	st.global.u64 	[%rd1+40], %rd6417;
	// begin inline asm
	add.cc.u64 %rd6412, %rd6412, %rd17992;
	addc.cc.u64 %rd6413, %rd6413, %rd17993;
	addc.cc.u64 %rd6414, %rd6414, %rd17994;
	addc.cc.u64 %rd6415, %rd6415, %rd17995;
	addc.cc.u64 %rd6416, %rd6416, %rd17996;
	addc.u64 %rd6417, %rd6417, %rd17997;
	
	// end inline asm
	st.global.u64 	[%rd1], %rd6412;
	st.global.u64 	[%rd1+8], %rd6413;
	st.global.u64 	[%rd1+16], %rd6414;
	st.global.u64 	[%rd1+24], %rd6415;
	st.global.u64 	[%rd1+32], %rd6416;
	st.global.u64 	[%rd1+40], %rd6417;
	// begin inline asm
	add.cc.u64 %rd6412, %rd6412, %rd17992;
	addc.cc.u64 %rd6413, %rd6413, %rd17993;
	addc.cc.u64 %rd6414, %rd6414, %rd17994;
	addc.cc.u64 %rd6415, %rd6415, %rd17995;
	addc.cc.u64 %rd6416, %rd6416, %rd17996;
	addc.u64 %rd6417, %rd6417, %rd17997;
	
	// end inline asm
	st.global.u64 	[%rd1], %rd6412;
	st.global.u64 	[%rd1+8], %rd6413;
	st.global.u64 	[%rd1+16], %rd6414;
	st.global.u64 	[%rd1+24], %rd6415;
	st.global.u64 	[%rd1+32], %rd6416;
	st.global.u64 	[%rd1+40], %rd6417;
	// begin inline asm
	add.cc.u64 %rd6412, %rd6412, %rd17992;
	addc.cc.u64 %rd6413, %rd6413, %rd17993;
	addc.cc.u64 %rd6414, %rd6414, %rd17994;
	addc.cc.u64 %rd6415, %rd6415, %rd17995;
	addc.cc.u64 %rd6416, %rd6416, %rd17996;
	addc.u64 %rd6417, %rd6417, %rd17997;
	
	// end inline asm
	st.global.u64 	[%rd1], %rd6412;
	st.global.u64 	[%rd1+8], %rd6413;
	st.global.u64 	[%rd1+16], %rd6414;
	st.global.u64 	[%rd1+24], %rd6415;
	st.global.u64 	[%rd1+32], %rd6416;
	st.global.u64 	[%rd1+40], %rd6417;
	// begin inline asm
	add.cc.u64 %rd6412, %rd6412, %rd17992;
	addc.cc.u64 %rd6413, %rd6413, %rd17993;
	addc.cc.u64 %rd6414, %rd6414, %rd17994;
	addc.cc.u64 %rd6415, %rd6415, %rd17995;
	addc.cc.u64 %rd6416, %rd6416, %rd17996;
	addc.u64 %rd6417, %rd6417, %rd17997;
	
	// end inline asm
	st.global.u64 	[%rd1], %rd6412;
	st.global.u64 	[%rd1+8], %rd6413;
	st.global.u64 	[%rd1+16], %rd6414;
	st.global.u64 	[%rd1+24], %rd6415;
	st.global.u64 	[%rd1+32], %rd6416;
	st.global.u64 	[%rd1+40], %rd6417;
	// begin inline asm
	add.cc.u64 %rd6412, %rd6412, %rd17992;
	addc.cc.u64 %rd6413, %rd6413, %rd17993;
	addc.cc.u64 %rd6414, %rd6414, %rd17994;
	addc.cc.u64 %rd6415, %rd6415, %rd17995;
	addc.cc.u64 %rd6416, %rd6416, %rd17996;
	addc.u64 %rd6417, %rd6417, %rd17997;
	
	// end inline asm
	st.global.u64 	[%rd1], %rd6412;
	st.global.u64 	[%rd1+8], %rd6413;
	st.global.u64 	[%rd1+16], %rd6414;
	st.global.u64 	[%rd1+24], %rd6415;
	st.global.u64 	[%rd1+32], %rd6416;
	st.global.u64 	[%rd1+40], %rd6417;
	// begin inline asm
	add.cc.u64 %rd6412, %rd6412, %rd17992;
	addc.cc.u64 %rd6413, %rd6413, %rd17993;
	addc.cc.u64 %rd6414, %rd6414, %rd17994;
	addc.cc.u64 %rd6415, %rd6415, %rd17995;
	addc.cc.u64 %rd6416, %rd6416, %rd17996;
	addc.u64 %rd6417, %rd6417, %rd17997;
	
	// end inline asm
	st.global.u64 	[%rd1], %rd6412;
	st.global.u64 	[%rd1+8], %rd6413;
	st.global.u64 	[%rd1+16], %rd6414;
	st.global.u64 	[%rd1+24], %rd6415;
	st.global.u64 	[%rd1+32], %rd6416;
	st.global.u64 	[%rd1+40], %rd6417;
	// begin inline asm
	add.cc.u64 %rd6412, %rd6412, %rd17992;
	addc.cc.u64 %rd6413, %rd6413, %rd17993;
	addc.cc.u64 %rd6414, %rd6414, %rd17994;
	addc.cc.u64 %rd6415, %rd6415, %rd17995;
	addc.cc.u64 %rd6416, %rd6416, %rd17996;
	addc.u64 %rd6417, %rd6417, %rd17997;
	
	// end inline asm
	st.global.u64 	[%rd1], %rd6412;
	st.global.u64 	[%rd1+8], %rd6413;
	st.global.u64 	[%rd1+16], %rd6414;
	st.global.u64 	[%rd1+24], %rd6415;
	st.global.u64 	[%rd1+32], %rd6416;
	st.global.u64 	[%rd1+40], %rd6417;
	// begin inline asm
	add.cc.u64 %rd6412, %rd6412, %rd17992;
	addc.cc.u64 %rd6413, %rd6413, %rd17993;
	addc.cc.u64 %rd6414, %rd6414, %rd17994;
	addc.cc.u64 %rd6415, %rd6415, %rd17995;
	addc.cc.u64 %rd6416, %rd6416, %rd17996;
	addc.u64 %rd6417, %rd6417, %rd17997;
	
	// end inline asm
	st.global.u64 	[%rd1], %rd6412;
	st.global.u64 	[%rd1+8], %rd6413;
	st.global.u64 	[%rd1+16], %rd6414;
	st.global.u64 	[%rd1+24], %rd6415;
	st.global.u64 	[%rd1+32], %rd6416;
	st.global.u64 	[%rd1+40], %rd6417;
	// begin inline asm
	add.cc.u64 %rd6412, %rd6412, %rd17992;
	addc.cc.u64 %rd6413, %rd6413, %rd17993;
	addc.cc.u64 %rd6414, %rd6414, %rd17994;
	addc.cc.u64 %rd6415, %rd6415, %rd17995;
	addc.cc.u64 %rd6416, %rd6416, %rd17996;
	addc.u64 %rd6417, %rd6417, %rd17997;
	
	// end inline asm
	st.global.u64 	[%rd1], %rd6412;
	st.global.u64 	[%rd1+8], %rd6413;
	st.global.u64 	[%rd1+16], %rd6414;
	st.global.u64 	[%rd1+24], %rd6415;
	st.global.u64 	[%rd1+32], %rd6416;
	st.global.u64 	[%rd1+40], %rd6417;
	// begin inline asm
	add.cc.u64 %rd6412, %rd6412, %rd17992;
	addc.cc.u64 %rd6413, %rd6413, %rd17993;
	addc.cc.u64 %rd6414, %rd6414, %rd17994;
	addc.cc.u64 %rd6415, %rd6415, %rd17995;
	addc.cc.u64 %rd6416, %rd6416, %rd17996;
	addc.u64 %rd6417, %rd6417, %rd17997;
	
	// end inline asm
	st.global.u64 	[%rd1], %rd6412;
	st.global.u64 	[%rd1+8], %rd6413;
	st.global.u64 	[%rd1+16], %rd6414;
	st.global.u64 	[%rd1+24], %rd6415;
	st.global.u64 	[%rd1+32], %rd6416;
	st.global.u64 	[%rd1+40], %rd6417;
	// begin inline asm
	add.cc.u64 %rd6412, %rd6412, %rd17992;
	addc.cc.u64 %rd6413, %rd6413, %rd17993;
	addc.cc.u64 %rd6414, %rd6414, %rd17994;
	addc.cc.u64 %rd6415, %rd6415, %rd17995;
	addc.cc.u64 %rd6416, %rd6416, %rd17996;
	addc.u64 %rd6417, %rd6417, %rd17997;
	
	// end inline asm
	st.global.u64 	[%rd1], %rd6412;
	st.global.u64 	[%rd1+8], %rd6413;
	st.global.u64 	[%rd1+16], %rd6414;
	st.global.u64 	[%rd1+24], %rd6415;
	st.global.u64 	[%rd1+32], %rd6416;
	st.global.u64 	[%rd1+40], %rd6417;
	// begin inline asm
	add.cc.u64 %rd6412, %rd6412, %rd17992;
	addc.cc.u64 %rd6413, %rd6413, %rd17993;
	addc.cc.u64 %rd6414, %rd6414, %rd17994;
	addc.cc.u64 %rd6415, %rd6415, %rd17995;
	addc.cc.u64 %rd6416, %rd6416, %rd17996;
	addc.u64 %rd6417, %rd6417, %rd17997;
	
	// end inline asm
	st.global.u64 	[%rd1], %rd6412;
	st.global.u64 	[%rd1+8], %rd6413;
	st.global.u64 	[%rd1+16], %rd6414;
	st.global.u64 	[%rd1+24], %rd6415;
	st.global.u64 	[%rd1+32], %rd6416;
	st.global.u64 	[%rd1+40], %rd6417;
	// begin inline asm
	add.cc.u64 %rd6412, %rd6412, %rd17992;
	addc.cc.u64 %rd6413, %rd6413, %rd17993;
	addc.cc.u64 %rd6414, %rd6414, %rd17994;
	addc.cc.u64 %rd6415, %rd6415, %rd17995;
	addc.cc.u64 %rd6416, %rd6416, %rd17996;
	addc.u64 %rd6417, %rd6417, %rd17997;
	
	// end inline asm
	st.global.u64 	[%rd1], %rd6412;
	st.global.u64 	[%rd1+8], %rd6413;
	st.global.u64 	[%rd1+16], %rd6414;
	st.global.u64 	[%rd1+24], %rd6415;
	st.global.u64 	[%rd1+32], %rd6416;
	st.global.u64 	[%rd1+40], %rd6417;
	// begin inline asm
	add.cc.u64 %rd6412, %rd6412, %rd17992;
	addc.cc.u64 %rd6413, %rd6413, %rd17993;
	addc.cc.u64 %rd6414, %rd6414, %rd17994;
	addc.cc.u64 %rd6415, %rd6415, %rd17995;
	addc.cc.u64 %rd6416, %rd6416, %rd17996;
	addc.u64 %rd6417, %rd6417, %rd17997;
	
	// end inline asm
	st.global.u64 	[%rd1], %rd6412;
	st.global.u64 	[%rd1+8], %rd6413;
	st.global.u64 	[%rd1+16], %rd6414;
	st.global.u64 	[%rd1+24], %rd6415;
	st.global.u64 	[%rd1+32], %rd6416;
	st.global.u64 	[%rd1+40], %rd6417;
	// begin inline asm
	add.cc.u64 %rd6412, %rd6412, %rd17992;
	addc.cc.u64 %rd6413, %rd6413, %rd17993;
	addc.cc.u64 %rd6414, %rd6414, %rd17994;
	addc.cc.u64 %rd6415, %rd6415, %rd17995;
	addc.cc.u64 %rd6416, %rd6416, %rd17996;
	addc.u64 %rd6417, %rd6417, %rd17997;
	
	// end inline asm
	st.global.u64 	[%rd1], %rd6412;
	st.global.u64 	[%rd1+8], %rd6413;
	st.global.u64 	[%rd1+16], %rd6414;
	st.global.u64 	[%rd1+24], %rd6415;
	st.global.u64 	[%rd1+32], %rd6416;
	st.global.u64 	[%rd1+40], %rd6417;
	// begin inline asm
	add.cc.u64 %rd6412, %rd6412, %rd17992;
	addc.cc.u64 %rd6413, %rd6413, %rd17993;
	addc.cc.u64 %rd6414, %rd6414, %rd17994;
	addc.cc.u64 %rd6415, %rd6415, %rd17995;
	addc.cc.u64 %rd6416, %rd6416, %rd17996;
	addc.u64 %rd6417, %rd6417, %rd17997;
	
	// end inline asm
	st.global.u64 	[%rd1], %rd6412;
	st.global.u64 	[%rd1+8], %rd6413;
	st.global.u64 	[%rd1+16], %rd6414;
	st.global.u64 	[%rd1+24], %rd6415;
	st.global.u64 	[%rd1+32], %rd6416;
	st.global.u64 	[%rd1+40], %rd6417;
	// begin inline asm
	add.cc.u64 %rd6412, %rd6412, %rd17992;
	addc.cc.u64 %rd6413, %rd6413, %rd17993;
	addc.cc.u64 %rd6414, %rd6414, %rd17994;
	addc.cc.u64 %rd6415, %rd6415, %rd17995;
	addc.cc.u64 %rd6416, %rd6416, %rd17996;
	addc.u64 %rd6417, %rd6417, %rd17997;
	
	// end inline asm
	st.global.u64 	[%rd1], %rd6412;
	st.global.u64 	[%rd1+8], %rd6413;
	st.global.u64 	[%rd1+16], %rd6414;
	st.global.u64 	[%rd1+24], %rd6415;
	st.global.u64 	[%rd1+32], %rd6416;
	st.global.u64 	[%rd1+40], %rd6417;
	// begin inline asm
	add.cc.u64 %rd6412, %rd6412, %rd17992;
	addc.cc.u64 %rd6413, %rd6413, %rd17993;
	addc.cc.u64 %rd6414, %rd6414, %rd17994;
	addc.cc.u64 %rd6415, %rd6415, %rd17995;
	addc.cc.u64 %rd6416, %rd6416, %rd17996;
	addc.u64 %rd6417, %rd6417, %rd17997;
	
	// end inline asm
	st.global.u64 	[%rd1], %rd6412;
	st.global.u64 	[%rd1+8], %rd6413;
	st.global.u64 	[%rd1+16], %rd6414;
	st.global.u64 	[%rd1+24], %rd6415;
	st.global.u64 	[%rd1+32], %rd6416;
	st.global.u64 	[%rd1+40], %rd6417;
	// begin inline asm
	add.cc.u64 %rd6412, %rd6412, %rd17992;
	addc.cc.u64 %rd6413, %rd6413, %rd17993;
	addc.cc.u64 %rd6414, %rd6414, %rd17994;
	addc.cc.u64 %rd6415, %rd6415, %rd17995;
	addc.cc.u64 %rd6416, %rd6416, %rd17996;
	addc.u64 %rd6417, %rd6417, %rd17997;
	
	// end inline asm
	st.global.u64 	[%rd1], %rd6412;
	st.global.u64 	[%rd1+8], %rd6413;
	st.global.u64 	[%rd1+16], %rd6414;
	st.global.u64 	[%rd1+24], %rd6415;
	st.global.u64 	[%rd1+32], %rd6416;
	st.global.u64 	[%rd1+40], %rd6417;
	// begin inline asm
	add.cc.u64 %rd6412, %rd6412, %rd17992;
	addc.cc.u64 %rd6413, %rd6413, %rd17993;
	addc.cc.u64 %rd6414, %rd6414, %rd17994;
	addc.cc.u64 %rd6415, %rd6415, %rd17995;
	addc.cc.u64 %rd6416, %rd6416, %rd17996;
	addc.u64 %rd6417, %rd6417, %rd17997;
	
	// end inline asm
	st.global.u64 	[%rd1], %rd6412;
	st.global.u64 	[%rd1+8], %rd6413;
	st.global.u64 	[%rd1+16], %rd6414;
	st.global.u64 	[%rd1+24], %rd6415;
	st.global.u64 	[%rd1+32], %rd6416;
	st.global.u64 	[%rd1+40], %rd6417;
	// begin inline asm
	add.cc.u64 %rd6412, %rd6412, %rd17992;
	addc.cc.u64 %rd6413, %rd6413, %rd17993;
	addc.cc.u64 %rd6414, %rd6414, %rd17994;
	addc.cc.u64 %rd6415, %rd6415, %rd17995;
	addc.cc.u64 %rd6416, %rd6416, %rd17996;
	addc.u64 %rd6417, %rd6417, %rd17997;
	
	// end inline asm
	st.global.u64 	[%rd1], %rd6412;
	st.global.u64 	[%rd1+8], %rd6413;
	st.global.u64 	[%rd1+16], %rd6414;
	st.global.u64 	[%rd1+24], %rd6415;
	st.global.u64 	[%rd1+32], %rd6416;
	st.global.u64 	[%rd1+40], %rd6417;
	// begin inline asm
	add.cc.u64 %rd6412, %rd6412, %rd17992;
	addc.cc.u64 %rd6413, %rd6413, %rd17993;
	addc.cc.u64 %rd6414, %rd6414, %rd17994;
	addc.cc.u64 %rd6415, %rd6415, %rd17995;
	addc.cc.u64 %rd6416, %rd6416, %rd17996;
	addc.u64 %rd6417, %rd6417, %rd17997;
	
	// end inline asm
	st.global.u64 	[%rd1], %rd6412;
	st.global.u64 	[%rd1+8], %rd6413;
	st.global.u64 	[%rd1+16], %rd6414;
	st.global.u64 	[%rd1+24], %rd6415;
	st.global.u64 	[%rd1+32], %rd6416;
	st.global.u64 	[%rd1+40], %rd6417;
	// begin inline asm
	add.cc.u64 %rd6412, %rd6412, %rd17992;
	addc.cc.u64 %rd6413, %rd6413, %rd17993;
	addc.cc.u64 %rd6414, %rd6414, %rd17994;
	addc.cc.u64 %rd6415, %rd6415, %rd17995;
	addc.cc.u64 %rd6416, %rd6416, %rd17996;
	addc.u64 %rd6417, %rd6417, %rd17997;
	
	// end inline asm
	st.global.u64 	[%rd1], %rd6412;
	st.global.u64 	[%rd1+8], %rd6413;
	st.global.u64 	[%rd1+16], %rd6414;
	st.global.u64 	[%rd1+24], %rd6415;
	st.global.u64 	[%rd1+32], %rd6416;
	st.global.u64 	[%rd1+40], %rd6417;
	// begin inline asm
	add.cc.u64 %rd6412, %rd6412, %rd17992;
	addc.cc.u64 %rd6413, %rd6413, %rd17993;
	addc.cc.u64 %rd6414, %rd6414, %rd17994;
	addc.cc.u64 %rd6415, %rd6415, %rd17995;
	addc.cc.u64 %rd6416, %rd6416, %rd17996;
	addc.u64 %rd6417, %rd6417, %rd17997;
	
	// end inline asm
	st.global.u64 	[%rd1], %rd6412;
	st.global.u64 	[%rd1+8], %rd6413;
	st.global.u64 	[%rd1+16], %rd6414;
	st.global.u64 	[%rd1+24], %rd6415;
	st.global.u64 	[%rd1+32], %rd6416;
	st.global.u64 	[%rd1+40], %rd6417;
	// begin inline asm
	add.cc.u64 %rd6412, %rd6412, %rd17992;
	addc.cc.u64 %rd6413, %rd6413, %rd17993;
	addc.cc.u64 %rd6414, %rd6414, %rd17994;
	addc.cc.u64 %rd6415, %rd6415, %rd17995;
	addc.cc.u64 %rd6416, %rd6416, %rd17996;
	addc.u64 %rd6417, %rd6417, %rd17997;
	
	// end inline asm
	st.global.u64 	[%rd1], %rd6412;
	st.global.u64 	[%rd1+8], %rd6413;
	st.global.u64 	[%rd1+16], %rd6414;
	st.global.u64 	[%rd1+24], %rd6415;
	st.global.u64 	[%rd1+32], %rd6416;
	st.global.u64 	[%rd1+40], %rd6417;
	// begin inline asm
	add.cc.u64 %rd6412, %rd6412, %rd17992;
	addc.cc.u64 %rd6413, %rd6413, %rd17993;
	addc.cc.u64 %rd6414, %rd6414, %rd17994;
	addc.cc.u64 %rd6415, %rd6415, %rd17995;
	addc.cc.u64 %rd6416, %rd6416, %rd17996;
	addc.u64 %rd6417, %rd6417, %rd17997;
	
	// end inline asm
	st.global.u64 	[%rd1], %rd6412;
	st.global.u64 	[%rd1+8], %rd6413;
	st.global.u64 	[%rd1+16], %rd6414;
	st.global.u64 	[%rd1+24], %rd6415;
	st.global.u64 	[%rd1+32], %rd6416;
	st.global.u64 	[%rd1+40], %rd6417;
	// begin inline asm
	add.cc.u64 %rd6412, %rd6412, %rd17992;
	addc.cc.u64 %rd6413, %rd6413, %rd17993;
	addc.cc.u64 %rd6414, %rd6414, %rd17994;
	addc.cc.u64 %rd6415, %rd6415, %rd17995;
	addc.cc.u64 %rd6416, %rd6416, %rd17996;
	addc.u64 %rd6417, %rd6417, %rd17997;
	
	// end inline asm
	st.global.u64 	[%rd1], %rd6412;
	st.global.u64 	[%rd1+8], %rd6413;
	st.global.u64 	[%rd1+16], %rd6414;
	st.global.u64 	[%rd1+24], %rd6415;
	st.global.u64 	[%rd1+32], %rd6416;
	st.global.u64 	[%rd1+40], %rd6417;
	// begin inline asm
	add.cc.u64 %rd6412, %rd6412, %rd17992;
	addc.cc.u64 %rd6413, %rd6413, %rd17993;
	addc.cc.u64 %rd6414, %rd6414, %rd17994;
	addc.cc.u64 %rd6415, %rd6415, %rd17995;
	addc.cc.u64 %rd6416, %rd6416, %rd17996;
	addc.u64 %rd6417, %rd6417, %rd17997;
	
	// end inline asm
	st.global.u64 	[%rd1], %rd6412;
	st.global.u64 	[%rd1+8], %rd6413;
	st.global.u64 	[%rd1+16], %rd6414;
	st.global.u64 	[%rd1+24], %rd6415;
	st.global.u64 	[%rd1+32], %rd6416;
	st.global.u64 	[%rd1+40], %rd6417;
	// begin inline asm
	add.cc.u64 %rd6412, %rd6412, %rd17992;
	addc.cc.u64 %rd6413, %rd6413, %rd17993;
	addc.cc.u64 %rd6414, %rd6414, %rd17994;
	addc.cc.u64 %rd6415, %rd6415, %rd17995;
	addc.cc.u64 %rd6416, %rd6416, %rd17996;
	addc.u64 %rd6417, %rd6417, %rd17997;
	
	// end inline asm
	st.global.u64 	[%rd1], %rd6412;
	st.global.u64 	[%rd1+8], %rd6413;
	st.global.u64 	[%rd1+16], %rd6414;
	st.global.u64 	[%rd1+24], %rd6415;
	st.global.u64 	[%rd1+32], %rd6416;
	st.global.u64 	[%rd1+40], %rd6417;
	// begin inline asm
	add.cc.u64 %rd6412, %rd6412, %rd17992;
	addc.cc.u64 %rd6413, %rd6413, %rd17993;
	addc.cc.u64 %rd6414, %rd6414, %rd17994;
	addc.cc.u64 %rd6415, %rd6415, %rd17995;
	addc.cc.u64 %rd6416, %rd6416, %rd17996;
	addc.u64 %rd6417, %rd6417, %rd17997;
	
	// end inline asm
	st.global.u64 	[%rd1], %rd6412;
	st.global.u64 	[%rd1+8], %rd6413;
	st.global.u64 	[%rd1+16], %rd6414;
	st.global.u64 	[%rd1+24], %rd6415;
	st.global.u64 	[%rd1+32], %rd6416;
	st.global.u64 	[%rd1+40], %rd6417;
	// begin inline asm
	add.cc.u64 %rd6412, %rd6412, %rd17992;
	addc.cc.u64 %rd6413, %rd6413, %rd17993;
	addc.cc.u64 %rd6414, %rd6414, %rd17994;
	addc.cc.u64 %rd6415, %rd6415, %rd17995;
	addc.cc.u64 %rd6416, %rd6416, %rd17996;
	addc.u64 %rd6417, %rd6417, %rd17997;
	
	// end inline asm
	st.global.u64 	[%rd1], %rd6412;
	st.global.u64 	[%rd1+8], %rd6413;
	st.global.u64 	[%rd1+16], %rd6414;
	st.global.u64 	[%rd1+24], %rd6415;
	st.global.u64 	[%rd1+32], %rd6416;
	st.global.u64 	[%rd1+40], %rd6417;
	// begin inline asm
	add.cc.u64 %rd6412, %rd6412, %rd17992;
	addc.cc.u64 %rd6413, %rd6413, %rd17993;
	addc.cc.u64 %rd6414, %rd6414, %rd17994;
	addc.cc.u64 %rd6415, %rd6415, %rd17995;
	addc.cc.u64 %rd6416, %rd6416, %rd17996;
	addc.u64 %rd6417, %rd6417, %rd17997;
	
	// end inline asm
	st.global.u64 	[%rd1], %rd6412;
	st.global.u64 	[%rd1+8], %rd6413;
	st.global.u64 	[%rd1+16], %rd6414;
	st.global.u64 	[%rd1+24], %rd6415;
	st.global.u64 	[%rd1+32], %rd6416;
	st.global.u64 	[%rd1+40], %rd6417;
	// begin inline asm
	add.cc.u64 %rd6412, %rd6412, %rd17992;
	addc.cc.u64 %rd6413, %rd6413, %rd17993;
	addc.cc.u64 %rd6414, %rd6414, %rd17994;
	addc.cc.u64 %rd6415, %rd6415, %rd17995;
	addc.cc.u64 %rd6416, %rd6416, %rd17996;
	addc.u64 %rd6417, %rd6417, %rd17997;
	
	// end inline asm
	st.global.u64 	[%rd1], %rd6412;
	st.global.u64 	[%rd1+8], %rd6413;
	st.global.u64 	[%rd1+16], %rd6414;
	st.global.u64 	[%rd1+24], %rd6415;
	st.global.u64 	[%rd1+32], %rd6416;
	st.global.u64 	[%rd1+40], %rd6417;
	// begin inline asm
	add.cc.u64 %rd6412, %rd6412, %rd17992;
	addc.cc.u64 %rd6413, %rd6413, %rd17993;
	addc.cc.u64 %rd6414, %rd6414, %rd17994;
	addc.cc.u64 %rd6415, %rd6415, %rd17995;
	addc.cc.u64 %rd6416, %rd6416, %rd17996;
	addc.u64 %rd6417, %rd6417, %rd17997;
	
	// end inline asm
	st.global.u64 	[%rd1], %rd6412;
	st.global.u64 	[%rd1+8], %rd6413;
	st.global.u64 	[%rd1+16], %rd6414;
	st.global.u64 	[%rd1+24], %rd6415;
	st.global.u64 	[%rd1+32], %rd6416;
	st.global.u64 	[%rd1+40], %rd6417;
	// begin inline asm
	add.cc.u64 %rd6412, %rd6412, %rd17992;
	addc.cc.u64 %rd6413, %rd6413, %rd17993;
	addc.cc.u64 %rd6414, %rd6414, %rd17994;
	addc.cc.u64 %rd6415, %rd6415, %rd17995;
	addc.cc.u64 %rd6416, %rd6416, %rd17996;
	addc.u64 %rd6417, %rd6417, %rd17997;
	
	// end inline asm
	st.global.u64 	[%rd1], %rd6412;
	st.global.u64 	[%rd1+8], %rd6413;
	st.global.u64 	[%rd1+16], %rd6414;
	st.global.u64 	[%rd1+24], %rd6415;
	st.global.u64 	[%rd1+32], %rd6416;
	st.global.u64 	[%rd1+40], %rd6417;
	// begin inline asm
	add.cc.u64 %rd6412, %rd6412, %rd17992;
	addc.cc.u64 %rd6413, %rd6413, %rd17993;
	addc.cc.u64 %rd6414, %rd6414, %rd17994;
	addc.cc.u64 %rd6415, %rd6415, %rd17995;
	addc.cc.u64 %rd6416, %rd6416, %rd17996;
	addc.u64 %rd6417, %rd6417, %rd17997;
	
	// end inline asm
	st.global.u64 	[%rd1], %rd6412;
	st.global.u64 	[%rd1+8], %rd6413;
	st.global.u64 	[%rd1+16], %rd6414;
	st.global.u64 	[%rd1+24], %rd6415;
	st.global.u64 	[%rd1+32], %rd6416;
	st.global.u64 	[%rd1+40], %rd6417;
	// begin inline asm
	add.cc.u64 %rd6412, %rd6412, %rd17992;
	addc.cc.u64 %rd6413, %rd6413, %rd17993;
	addc.cc.u64 %rd6414, %rd6414, %rd17994;
	addc.cc.u64 %rd6415, %rd6415, %rd17995;
	addc.cc.u64 %rd6416, %rd6416, %rd17996;
	addc.u64 %rd6417, %rd6417, %rd17997;
	
	// end inline asm
	st.global.u64 	[%rd1], %rd6412;
	st.global.u64 	[%rd1+8], %rd6413;
	st.global.u64 	[%rd1+16], %rd6414;
	st.global.u64 	[%rd1+24], %rd6415;
	st.global.u64 	[%rd1+32], %rd6416;
	st.global.u64 	[%rd1+40], %rd6417;
	// begin inline asm
	add.cc.u64 %rd6412, %rd6412, %rd17992;
	addc.cc.u64 %rd6413, %rd6413, %rd17993;
	addc.cc.u64 %rd6414, %rd6414, %rd17994;
	addc.cc.u64 %rd6415, %rd6415, %rd17995;
	addc.cc.u64 %rd6416, %rd6416, %rd17996;
	addc.u64 %rd6417, %rd6417, %rd17997;
	
	// end inline asm
	st.global.u64 	[%rd1], %rd6412;
	st.global.u64 	[%rd1+8], %rd6413;
	st.global.u64 	[%rd1+16], %rd6414;
	st.global.u64 	[%rd1+24], %rd6415;
	st.global.u64 	[%rd1+32], %rd6416;
	st.global.u64 	[%rd1+40], %rd6417;
	// begin inline asm
	add.cc.u64 %rd6412, %rd6412, %rd17992;
	addc.cc.u64 %rd6413, %rd6413, %rd17993;
	addc.cc.u64 %rd6414, %rd6414, %rd17994;
	addc.cc.u64 %rd6415, %rd6415, %rd17995;
	addc.cc.u64 %rd6416, %rd6416, %rd17996;
	addc.u64 %rd6417, %rd6417, %rd17997;
	
	// end inline asm
	st.global.u64 	[%rd1], %rd6412;
	st.global.u64 	[%rd1+8], %rd6413;
	st.global.u64 	[%rd1+16], %rd6414;
	st.global.u64 	[%rd1+24], %rd6415;
	st.global.u64 	[%rd1+32], %rd6416;
	st.global.u64 	[%rd1+40], %rd6417;
	// begin inline asm
	add.cc.u64 %rd6412, %rd6412, %rd17992;
	addc.cc.u64 %rd6413, %rd6413, %rd17993;
	addc.cc.u64 %rd6414, %rd6414, %rd17994;
	addc.cc.u64 %rd6415, %rd6415, %rd17995;
	addc.cc.u64 %rd6416, %rd6416, %rd17996;
	addc.u64 %rd6417, %rd6417, %rd17997;
	
	// end inline asm
	st.global.u64 	[%rd1], %rd6412;
	st.global.u64 	[%rd1+8], %rd6413;
	st.global.u64 	[%rd1+16], %rd6414;
	st.global.u64 	[%rd1+24], %rd6415;
	st.global.u64 	[%rd1+32], %rd6416;
	st.global.u64 	[%rd1+40], %rd6417;
	// begin inline asm
	add.cc.u64 %rd6412, %rd6412, %rd17992;
	addc.cc.u64 %rd6413, %rd6413, %rd17993;
	addc.cc.u64 %rd6414, %rd6414, %rd17994;
	addc.cc.u64 %rd6415, %rd6415, %rd17995;
	addc.cc.u64 %rd6416, %rd6416, %rd17996;
	addc.u64 %rd6417, %rd6417, %rd17997;
	
	// end inline asm
	st.global.u64 	[%rd1], %rd6412;
	st.global.u64 	[%rd1+8], %rd6413;
	st.global.u64 	[%rd1+16], %rd6414;
	st.global.u64 	[%rd1+24], %rd6415;
	st.global.u64 	[%rd1+32], %rd6416;
	st.global.u64 	[%rd1+40], %rd6417;
	// begin inline asm
	add.cc.u64 %rd6412, %rd6412, %rd17992;
	addc.cc.u64 %rd6413, %rd6413, %rd17993;
	addc.cc.u64 %rd6414, %rd6414, %rd17994;
	addc.cc.u64 %rd6415, %rd6415, %rd17995;
	addc.cc.u64 %rd6416, %rd6416, %rd17996;
	addc.u64 %rd6417, %rd6417, %rd17997;
	
	// end inline asm
	st.global.u64 	[%rd1], %rd6412;
	st.global.u64 	[%rd1+8], %rd6413;
	st.global.u64 	[%rd1+16], %rd6414;
	st.global.u64 	[%rd1+24], %rd6415;
	st.global.u64 	[%rd1+32], %rd6416;
	st.global.u64 	[%rd1+40], %rd6417;
	// begin inline asm
	add.cc.u64 %rd6412, %rd6412, %rd17992;
	addc.cc.u64 %rd6413, %rd6413, %rd17993;
	addc.cc.u64 %rd6414, %rd6414, %rd17994;
	addc.cc.u64 %rd6415, %rd6415, %rd17995;
	addc.cc.u64 %rd6416, %rd6416, %rd17996;
	addc.u64 %rd6417, %rd6417, %rd17997;
	
	// end inline asm
	st.global.u64 	[%rd1], %rd6412;
	st.global.u64 	[%rd1+8], %rd6413;
	st.global.u64 	[%rd1+16], %rd6414;
	st.global.u64 	[%rd1+24], %rd6415;
	st.global.u64 	[%rd1+32], %rd6416;
	st.global.u64 	[%rd1+40], %rd6417;
	// begin inline asm
	add.cc.u64 %rd6412, %rd6412, %rd17992;
	addc.cc.u64 %rd6413, %rd6413, %rd17993;
	addc.cc.u64 %rd6414, %rd6414, %rd17994;
	addc.cc.u64 %rd6415, %rd6415, %rd17995;
	addc.cc.u64 %rd6416, %rd6416, %rd17996;
	addc.u64 %rd6417, %rd6417, %rd17997;
	
	// end inline asm
	st.global.u64 	[%rd1], %rd6412;
	st.global.u64 	[%rd1+8], %rd6413;
	st.global.u64 	[%rd1+16], %rd6414;
	st.global.u64 	[%rd1+24], %rd6415;
	st.global.u64 	[%rd1+32], %rd6416;
	st.global.u64 	[%rd1+40], %rd6417;
	// begin inline asm
	add.cc.u64 %rd6412, %rd6412, %rd17992;
	addc.cc.u64 %rd6413, %rd6413, %rd17993;
	addc.cc.u64 %rd6414, %rd6414, %rd17994;
	addc.cc.u64 %rd6415, %rd6415, %rd17995;
	addc.cc.u64 %rd6416, %rd6416, %rd17996;
	addc.u64 %rd6417, %rd6417, %rd17997;
	
	// end inline asm
	st.global.u64 	[%rd1], %rd6412;
	st.global.u64 	[%rd1+8], %rd6413;
	st.global.u64 	[%rd1+16], %rd6414;
	st.global.u64 	[%rd1+24], %rd6415;
	st.global.u64 	[%rd1+32], %rd6416;
	st.global.u64 	[%rd1+40], %rd6417;
	// begin inline asm
	add.cc.u64 %rd6412, %rd6412, %rd17992;
	addc.cc.u64 %rd6413, %rd6413, %rd17993;
	addc.cc.u64 %rd6414, %rd6414, %rd17994;
	addc.cc.u64 %rd6415, %rd6415, %rd17995;
	addc.cc.u64 %rd6416, %rd6416, %rd17996;
	addc.u64 %rd6417, %rd6417, %rd17997;
	
	// end inline asm
	st.global.u64 	[%rd1], %rd6412;
	st.global.u64 	[%rd1+8], %rd6413;
	st.global.u64 	[%rd1+16], %rd6414;
	st.global.u64 	[%rd1+24], %rd6415;
	st.global.u64 	[%rd1+32], %rd6416;
	st.global.u64 	[%rd1+40], %rd6417;
	// begin inline asm
	add.cc.u64 %rd6412, %rd6412, %rd17992;
	addc.cc.u64 %rd6413, %rd6413, %rd17993;
	addc.cc.u64 %rd6414, %rd6414, %rd17994;
	addc.cc.u64 %rd6415, %rd6415, %rd17995;
	addc.cc.u64 %rd6416, %rd6416, %rd17996;
	addc.u64 %rd6417, %rd6417, %rd17997;
	
	// end inline asm
	st.global.u64 	[%rd1], %rd6412;
	st.global.u64 	[%rd1+8], %rd6413;
	st.global.u64 	[%rd1+16], %rd6414;
	st.global.u64 	[%rd1+24], %rd6415;
	st.global.u64 	[%rd1+32], %rd6416;
	st.global.u64 	[%rd1+40], %rd6417;
	// begin inline asm
	add.cc.u64 %rd6412, %rd6412, %rd17992;
	addc.cc.u64 %rd6413, %rd6413, %rd17993;
	addc.cc.u64 %rd6414, %rd6414, %rd17994;
	addc.cc.u64 %rd6415, %rd6415, %rd17995;
	addc.cc.u64 %rd6416, %rd6416, %rd17996;
	addc.u64 %rd6417, %rd6417, %rd17997;
	
	// end inline asm
	st.global.u64 	[%rd1], %rd6412;
	st.global.u64 	[%rd1+8], %rd6413;
	st.global.u64 	[%rd1+16], %rd6414;
	st.global.u64 	[%rd1+24], %rd6415;
	st.global.u64 	[%rd1+32], %rd6416;
	st.global.u64 	[%rd1+40], %rd6417;
	// begin inline asm
	add.cc.u64 %rd6412, %rd6412, %rd17992;
	addc.cc.u64 %rd6413, %rd6413, %rd17993;
	addc.cc.u64 %rd6414, %rd6414, %rd17994;
	addc.cc.u64 %rd6415, %rd6415, %rd17995;
	addc.cc.u64 %rd6416, %rd6416, %rd17996;
	addc.u64 %rd6417, %rd6417, %rd17997;
	
	// end inline asm
	st.global.u64 	[%rd1], %rd6412;
	st.global.u64 	[%rd1+8], %rd6413;
	st.global.u64 	[%rd1+16], %rd6414;
	st.global.u64 	[%rd1+24], %rd6415;
	st.global.u64 	[%rd1+32], %rd6416;
	st.global.u64 	[%rd1+40], %rd6417;
	// begin inline asm
	add.cc.u64 %rd6412, %rd6412, %rd17992;
	addc.cc.u64 %rd6413, %rd6413, %rd17993;
	addc.cc.u64 %rd6414, %rd6414, %rd17994;
	addc.cc.u64 %rd6415, %rd6415, %rd17995;
	addc.cc.u64 %rd6416, %rd6416, %rd17996;
	addc.u64 %rd6417, %rd6417, %rd17997;
	
	// end inline asm
	st.global.u64 	[%rd1], %rd6412;
	st.global.u64 	[%rd1+8], %rd6413;
	st.global.u64 	[%rd1+16], %rd6414;
	st.global.u64 	[%rd1+24], %rd6415;
	st.global.u64 	[%rd1+32], %rd6416;
	st.global.u64 	[%rd1+40], %rd6417;
	// begin inline asm
	add.cc.u64 %rd6412, %rd6412, %rd17992;
	addc.cc.u64 %rd6413, %rd6413, %rd17993;
	addc.cc.u64 %rd6414, %rd6414, %rd17994;
	addc.cc.u64 %rd6415, %rd6415, %rd17995;
	addc.cc.u64 %rd6416, %rd6416, %rd17996;
	addc.u64 %rd6417, %rd6417, %rd17997;
	
	// end inline asm
	st.global.u64 	[%rd1], %rd6412;
	st.global.u64 	[%rd1+8], %rd6413;
	st.global.u64 	[%rd1+16], %rd6414;
	st.global.u64 	[%rd1+24], %rd6415;
	st.global.u64 	[%rd1+32], %rd6416;
	st.global.u64 	[%rd1+40], %rd6417;
	// begin inline asm
	add.cc.u64 %rd6412, %rd6412, %rd17992;
	addc.cc.u64 %rd6413, %rd6413, %rd17993;
	addc.cc.u64 %rd6414, %rd6414, %rd17994;
	addc.cc.u64 %rd6415, %rd6415, %rd17995;
	addc.cc.u64 %rd6416, %rd6416, %rd17996;
	addc.u64 %rd6417, %rd6417, %rd17997;
	
	// end inline asm
	st.global.u64 	[%rd1], %rd6412;
	st.global.u64 	[%rd1+8], %rd6413;
	st.global.u64 	[%rd1+16], %rd6414;
	st.global.u64 	[%rd1+24], %rd6415;
	st.global.u64 	[%rd1+32], %rd6416;
	st.global.u64 	[%rd1+40], %rd6417;
	// begin inline asm
	add.cc.u64 %rd6412, %rd6412, %rd17992;
	addc.cc.u64 %rd6413, %rd6413, %rd17993;
	addc.cc.u64 %rd6414, %rd6414, %rd17994;
	addc.cc.u64 %rd6415, %rd6415, %rd17995;
	addc.cc.u64 %rd6416, %rd6416, %rd17996;
	addc.u64 %rd6417, %rd6417, %rd17997;
	
	// end inline asm
	st.global.u64 	[%rd1], %rd6412;
	st.global.u64 	[%rd1+8], %rd6413;
	st.global.u64 	[%rd1+16], %rd6414;
	st.global.u64 	[%rd1+24], %rd6415;
	st.global.u64 	[%rd1+32], %rd6416;
	st.global.u64 	[%rd1+40], %rd6417;
	// begin inline asm
	add.cc.u64 %rd6412, %rd6412, %rd17992;
	addc.cc.u64 %rd6413, %rd6413, %rd17993;
	addc.cc.u64 %rd6414, %rd6414, %rd17994;
	addc.cc.u64 %rd6415, %rd6415, %rd17995;
	addc.cc.u64 %rd6416, %rd6416, %rd17996;
	addc.u64 %rd6417, %rd6417, %rd17997;
	
	// end inline asm
	st.global.u64 	[%rd1], %rd6412;
	st.global.u64 	[%rd1+8], %rd6413;
	st.global.u64 	[%rd1+16], %rd6414;
	st.global.u64 	[%rd1+24], %rd6415;
	st.global.u64 	[%rd1+32], %rd6416;
	st.global.u64 	[%rd1+40], %rd6417;
	// begin inline asm
	add.cc.u64 %rd6412, %rd6412, %rd17992;
	addc.cc.u64 %rd6413, %rd6413, %rd17993;
	addc.cc.u64 %rd6414, %rd6414, %rd17994;
	addc.cc.u64 %rd6415, %rd6415, %rd17995;
	addc.cc.u64 %rd6416, %rd6416, %rd17996;
	addc.u64 %rd6417, %rd6417, %rd17997;
	
	// end inline asm
	st.global.u64 	[%rd1], %rd6412;
	st.global.u64 	[%rd1+8], %rd6413;
	st.global.u64 	[%rd1+16], %rd6414;
	st.global.u64 	[%rd1+24], %rd6415;
	st.global.u64 	[%rd1+32], %rd6416;
	st.global.u64 	[%rd1+40], %rd6417;
	// begin inline asm
	add.cc.u64 %rd6412, %rd6412, %rd17992;
	addc.cc.u64 %rd6413, %rd6413, %rd17993;
	addc.cc.u64 %rd6414, %rd6414, %rd17994;
	addc.cc.u64 %rd6415, %rd6415, %rd17995;
	addc.cc.u64 %rd6416, %rd6416, %rd17996;
	addc.u64 %rd6417, %rd6417, %rd17997;
	
	// end inline asm
	st.global.u64 	[%rd1], %rd6412;
	st.global.u64 	[%rd1+8], %rd6413;
	st.global.u64 	[%rd1+16], %rd6414;
	st.global.u64 	[%rd1+24], %rd6415;
	st.global.u64 	[%rd1+32], %rd6416;
	st.global.u64 	[%rd1+40], %rd6417;
	// begin inline asm
	add.cc.u64 %rd6412, %rd6412, %rd17992;
	addc.cc.u64 %rd6413, %rd6413, %rd17993;
	addc.cc.u64 %rd6414, %rd6414, %rd17994;
	addc.cc.u64 %rd6415, %rd6415, %rd17995;
	addc.cc.u64 %rd6416, %rd6416, %rd17996;
	addc.u64 %rd6417, %rd6417, %rd17997;
	
	// end inline asm
	st.global.u64 	[%rd1], %rd6412;
	st.global.u64 	[%rd1+8], %rd6413;
	st.global.u64 	[%rd1+16], %rd6414;
	st.global.u64 	[%rd1+24], %rd6415;
	st.global.u64 	[%rd1+32], %rd6416;
	st.global.u64 	[%rd1+40], %rd6417;
	// begin inline asm
	add.cc.u64 %rd6412, %rd6412, %rd17992;
	addc.cc.u64 %rd6413, %rd6413, %rd17993;
	addc.cc.u64 %rd6414, %rd6414, %rd17994;
	addc.cc.u64 %rd6415, %rd6415, %rd17995;
	addc.cc.u64 %rd6416, %rd6416, %rd17996;
	addc.u64 %rd6417, %rd6417, %rd17997;
	
	// end inline asm
	st.global.u64 	[%rd1], %rd6412;
	st.global.u64 	[%rd1+8], %rd6413;
	st.global.u64 	[%rd1+16], %rd6414;
	st.global.u64 	[%rd1+24], %rd6415;
	st.global.u64 	[%rd1+32], %rd6416;
	st.global.u64 	[%rd1+40], %rd6417;
	// begin inline asm
	add.cc.u64 %rd6412, %rd6412, %rd17992;
	addc.cc.u64 %rd6413, %rd6413, %rd17993;
	addc.cc.u64 %rd6414, %rd6414, %rd17994;
	addc.cc.u64 %rd6415, %rd6415, %rd17995;
	addc.cc.u64 %rd6416, %rd6416, %rd17996;
	addc.u64 %rd6417, %rd6417, %rd17997;
	
	// end inline asm
	st.global.u64 	[%rd1], %rd6412;
	st.global.u64 	[%rd1+8], %rd6413;
	st.global.u64 	[%rd1+16], %rd6414;
	st.global.u64 	[%rd1+24], %rd6415;
	st.global.u64 	[%rd1+32], %rd6416;
	st.global.u64 	[%rd1+40], %rd6417;
	// begin inline asm
	add.cc.u64 %rd6412, %rd6412, %rd17992;
	addc.cc.u64 %rd6413, %rd6413, %rd17993;
	addc.cc.u64 %rd6414, %rd6414, %rd17994;
	addc.cc.u64 %rd6415, %rd6415, %rd17995;
	addc.cc.u64 %rd6416, %rd6416, %rd17996;
	addc.u64 %rd6417, %rd6417, %rd17997;
	
	// end inline asm
	st.global.u64 	[%rd1], %rd6412;
	st.global.u64 	[%rd1+8], %rd6413;
	st.global.u64 	[%rd1+16], %rd6414;
	st.global.u64 	[%rd1+24], %rd6415;
	st.global.u64 	[%rd1+32], %rd6416;
	st.global.u64 	[%rd1+40], %rd6417;
	// begin inline asm
	add.cc.u64 %rd6412, %rd6412, %rd17992;
	addc.cc.u64 %rd6413, %rd6413, %rd17993;
	addc.cc.u64 %rd6414, %rd6414, %rd17994;
	addc.cc.u64 %rd6415, %rd6415, %rd17995;
	addc.cc.u64 %rd6416, %rd6416, %rd17996;
	addc.u64 %rd6417, %rd6417, %rd17997;
	
	// end inline asm
	st.global.u64 	[%rd1], %rd6412;
	st.global.u64 	[%rd1+8], %rd6413;
	st.global.u64 	[%rd1+16], %rd6414;
	st.global.u64 	[%rd1+24], %rd6415;
	st.global.u64 	[%rd1+32], %rd6416;
	st.global.u64 	[%rd1+40], %rd6417;
	// begin inline asm
	add.cc.u64 %rd6412, %rd6412, %rd17992;
	addc.cc.u64 %rd6413, %rd6413, %rd17993;
	addc.cc.u64 %rd6414, %rd6414, %rd17994;
	addc.cc.u64 %rd6415, %rd6415, %rd17995;
	addc.cc.u64 %rd6416, %rd6416, %rd17996;
	addc.u64 %rd6417, %rd6417, %rd17997;
	
	// end inline asm
	st.global.u64 	[%rd1], %rd6412;
	st.global.u64 	[%rd1+8], %rd6413;
	st.global.u64 	[%rd1+16], %rd6414;
	st.global.u64 	[%rd1+24], %rd6415;
	st.global.u64 	[%rd1+32], %rd6416;
	st.global.u64 	[%rd1+40], %rd6417;
	// begin inline asm
	add.cc.u64 %rd6412, %rd6412, %rd17992;
	addc.cc.u64 %rd6413, %rd6413, %rd17993;
	addc.cc.u64 %rd6414, %rd6414, %rd17994;
	addc.cc.u64 %rd6415, %rd6415, %rd17995;
	addc.cc.u64 %rd6416, %rd6416, %rd17996;
	addc.u64 %rd6417, %rd6417, %rd17997;
	
	// end inline asm
	st.global.u64 	[%rd1], %rd6412;
	st.global.u64 	[%rd1+8], %rd6413;
	st.global.u64 	[%rd1+16], %rd6414;
	st.global.u64 	[%rd1+24], %rd6415;
	st.global.u64 	[%rd1+32], %rd6416;
	st.global.u64 	[%rd1+40], %rd6417;
	// begin inline asm
	add.cc.u64 %rd6412, %rd6412, %rd17992;
	addc.cc.u64 %rd6413, %rd6413, %rd17993;
	addc.cc.u64 %rd6414, %rd6414, %rd17994;
	addc.cc.u64 %rd6415, %rd6415, %rd17995;
	addc.cc.u64 %rd6416, %rd6416, %rd17996;
	addc.u64 %rd6417, %rd6417, %rd17997;
	
	// end inline asm
	st.global.u64 	[%rd1], %rd6412;
	st.global.u64 	[%rd1+8], %rd6413;
	st.global.u64 	[%rd1+16], %rd6414;
	st.global.u64 	[%rd1+24], %rd6415;
	st.global.u64 	[%rd1+32], %rd6416;
	st.global.u64 	[%rd1+40], %rd6417;
	// begin inline asm
	add.cc.u64 %rd6412, %rd6412, %rd17992;
	addc.cc.u64 %rd6413, %rd6413, %rd17993;
	addc.cc.u64 %rd6414, %rd6414, %rd17994;
	addc.cc.u64 %rd6415, %rd6415, %rd17995;
	addc.cc.u64 %rd6416, %rd6416, %rd17996;
	addc.u64 %rd6417, %rd6417, %rd17997;
	
	// end inline asm
	st.global.u64 	[%rd1], %rd6412;
	st.global.u64 	[%rd1+8], %rd6413;
	st.global.u64 	[%rd1+16], %rd6414;
	st.global.u64 	[%rd1+24], %rd6415;
	st.global.u64 	[%rd1+32], %rd6416;
	st.global.u64 	[%rd1+40], %rd6417;
	// begin inline asm
	add.cc.u64 %rd6412, %rd6412, %rd17992;
	addc.cc.u64 %rd6413, %rd6413, %rd17993;
	addc.cc.u64 %rd6414, %rd6414, %rd17994;
	addc.cc.u64 %rd6415, %rd6415, %rd17995;
	addc.cc.u64 %rd6416, %rd6416, %rd17996;
	addc.u64 %rd6417, %rd6417, %rd17997;
	
	// end inline asm
	st.global.u64 	[%rd1], %rd6412;
	st.global.u64 	[%rd1+8], %rd6413;
	st.global.u64 	[%rd1+16], %rd6414;
	st.global.u64 	[%rd1+24], %rd6415;
	st.global.u64 	[%rd1+32], %rd6416;
	st.global.u64 	[%rd1+40], %rd6417;
	// begin inline asm
	add.cc.u64 %rd6412, %rd6412, %rd17992;
	addc.cc.u64 %rd6413, %rd6413, %rd17993;
	addc.cc.u64 %rd6414, %rd6414, %rd17994;
	addc.cc.u64 %rd6415, %rd6415, %rd17995;
	addc.cc.u64 %rd6416, %rd6416, %rd17996;
	addc.u64 %rd6417, %rd6417, %rd17997;
	
	// end inline asm
	st.global.u64 	[%rd1], %rd6412;
	st.global.u64 	[%rd1+8], %rd6413;
	st.global.u64 	[%rd1+16], %rd6414;
	st.global.u64 	[%rd1+24], %rd6415;
	st.global.u64 	[%rd1+32], %rd6416;
	st.global.u64 	[%rd1+40], %rd6417;
	// begin inline asm
	add.cc.u64 %rd6412, %rd6412, %rd17992;
	addc.cc.u64 %rd6413, %rd6413, %rd17993;
	addc.cc.u64 %rd6414, %rd6414, %rd17994;
	addc.cc.u64 %rd6415, %rd6415, %rd17995;
	addc.cc.u64 %rd6416, %rd6416, %rd17996;
	addc.u64 %rd6417, %rd6417, %rd17997;
	
	// end inline asm
	st.global.u64 	[%rd1], %rd6412;
	st.global.u64 	[%rd1+8], %rd6413;
	st.global.u64 	[%rd1+16], %rd6414;
	st.global.u64 	[%rd1+24], %rd6415;
	st.global.u64 	[%rd1+32], %rd6416;
	st.global.u64 	[%rd1+40], %rd6417;
	// begin inline asm
	add.cc.u64 %rd6412, %rd6412, %rd17992;
	addc.cc.u64 %rd6413, %rd6413, %rd17993;
	addc.cc.u64 %rd6414, %rd6414, %rd17994;
	addc.cc.u64 %rd6415, %rd6415, %rd17995;
	addc.cc.u64 %rd6416, %rd6416, %rd17996;
	addc.u64 %rd6417, %rd6417, %rd17997;
	
	// end inline asm
	st.global.u64 	[%rd1], %rd6412;
	st.global.u64 	[%rd1+8], %rd6413;
	st.global.u64 	[%rd1+16], %rd6414;
	st.global.u64 	[%rd1+24], %rd6415;
	st.global.u64 	[%rd1+32], %rd6416;
	st.global.u64 	[%rd1+40], %rd6417;
	// begin inline asm
	add.cc.u64 %rd6412, %rd6412, %rd17992;
	addc.cc.u64 %rd6413, %rd6413, %rd17993;
	addc.cc.u64 %rd6414, %rd6414, %rd17994;
	addc.cc.u64 %rd6415, %rd6415, %rd17995;
	addc.cc.u64 %rd6416, %rd6416, %rd17996;
	addc.u64 %rd6417, %rd6417, %rd17997;
	
	// end inline asm
	st.global.u64 	[%rd1], %rd6412;
	st.global.u64 	[%rd1+8], %rd6413;
	st.global.u64 	[%rd1+16], %rd6414;
	st.global.u64 	[%rd1+24], %rd6415;
	st.global.u64 	[%rd1+32], %rd6416;
	st.global.u64 	[%rd1+40], %rd6417;
	// begin inline asm
	add.cc.u64 %rd6412, %rd6412, %rd17992;
	addc.cc.u64 %rd6413, %rd6413, %rd17993;
	addc.cc.u64 %rd6414, %rd6414, %rd17994;
	addc.cc.u64 %rd6415, %rd6415, %rd17995;
	addc.cc.u64 %rd6416, %rd6416, %rd17996;
	addc.u64 %rd6417, %rd6417, %rd17997;
	
	// end inline asm
	st.global.u64 	[%rd1], %rd6412;
	st.global.u64 	[%rd1+8], %rd6413;
	st.global.u64 	[%rd1+16], %rd6414;
	st.global.u64 	[%rd1+24], %rd6415;
	st.global.u64 	[%rd1+32], %rd6416;
	st.global.u64 	[%rd1+40], %rd6417;
	// begin inline asm
	add.cc.u64 %rd6412, %rd6412, %rd17992;
	addc.cc.u64 %rd6413, %rd6413, %rd17993;
	addc.cc.u64 %rd6414, %rd6414, %rd17994;
	addc.cc.u64 %rd6415, %rd6415, %rd17995;
	addc.cc.u64 %rd6416, %rd6416, %rd17996;
	addc.u64 %rd6417, %rd6417, %rd17997;
	
	// end inline asm
	st.global.u64 	[%rd1], %rd6412;
	st.global.u64 	[%rd1+8], %rd6413;
	st.global.u64 	[%rd1+16], %rd6414;
	st.global.u64 	[%rd1+24], %rd6415;
	st.global.u64 	[%rd1+32], %rd6416;
	st.global.u64 	[%rd1+40], %rd6417;
	// begin inline asm
	add.cc.u64 %rd6412, %rd6412, %rd17992;
	addc.cc.u64 %rd6413, %rd6413, %rd17993;
	addc.cc.u64 %rd6414, %rd6414, %rd17994;
	addc.cc.u64 %rd6415, %rd6415, %rd17995;
	addc.cc.u64 %rd6416, %rd6416, %rd17996;
	addc.u64 %rd6417, %rd6417, %rd17997;
	
	// end inline asm
	st.global.u64 	[%rd1], %rd6412;
	st.global.u64 	[%rd1+8], %rd6413;
	st.global.u64 	[%rd1+16], %rd6414;
	st.global.u64 	[%rd1+24], %rd6415;
	st.global.u64 	[%rd1+32], %rd6416;
	st.global.u64 	[%rd1+40], %rd6417;
	// begin inline asm
	add.cc.u64 %rd6412, %rd6412, %rd17992;
	addc.cc.u64 %rd6413, %rd6413, %rd17993;
	addc.cc.u64 %rd6414, %rd6414, %rd17994;
	addc.cc.u64 %rd6415, %rd6415, %rd17995;
	addc.cc.u64 %rd6416, %rd6416, %rd17996;
	addc.u64 %rd6417, %rd6417, %rd17997;
	
	// end inline asm
	st.global.u64 	[%rd1], %rd6412;
	st.global.u64 	[%rd1+8], %rd6413;
	st.global.u64 	[%rd1+16], %rd6414;
	st.global.u64 	[%rd1+24], %rd6415;
	st.global.u64 	[%rd1+32], %rd6416;
	st.global.u64 	[%rd1+40], %rd6417;
	// begin inline asm
	add.cc.u64 %rd6412, %rd6412, %rd17992;
	addc.cc.u64 %rd6413, %rd6413, %rd17993;
	addc.cc.u64 %rd6414, %rd6414, %rd17994;
	addc.cc.u64 %rd6415, %rd6415, %rd17995;
	addc.cc.u64 %rd6416, %rd6416, %rd17996;
	addc.u64 %rd6417, %rd6417, %rd17997;
	
	// end inline asm
	st.global.u64 	[%rd1], %rd6412;
	st.global.u64 	[%rd1+8], %rd6413;
	st.global.u64 	[%rd1+16], %rd6414;
	st.global.u64 	[%rd1+24], %rd6415;
	st.global.u64 	[%rd1+32], %rd6416;
	st.global.u64 	[%rd1+40], %rd6417;
	// begin inline asm
	add.cc.u64 %rd6412, %rd6412, %rd17992;
	addc.cc.u64 %rd6413, %rd6413, %rd17993;
	addc.cc.u64 %rd6414, %rd6414, %rd17994;
	addc.cc.u64 %rd6415, %rd6415, %rd17995;
	addc.cc.u64 %rd6416, %rd6416, %rd17996;
	addc.u64 %rd6417, %rd6417, %rd17997;
	
	// end inline asm
	st.global.u64 	[%rd1], %rd6412;
	st.global.u64 	[%rd1+8], %rd6413;
	st.global.u64 	[%rd1+16], %rd6414;
	st.global.u64 	[%rd1+24], %rd6415;
	st.global.u64 	[%rd1+32], %rd6416;
	st.global.u64 	[%rd1+40], %rd6417;
	// begin inline asm
	add.cc.u64 %rd6412, %rd6412, %rd17992;
	addc.cc.u64 %rd6413, %rd6413, %rd17993;
	addc.cc.u64 %rd6414, %rd6414, %rd17994;
	addc.cc.u64 %rd6415, %rd6415, %rd17995;
	addc.cc.u64 %rd6416, %rd6416, %rd17996;
	addc.u64 %rd6417, %rd6417, %rd17997;
	
	// end inline asm
	st.global.u64 	[%rd1], %rd6412;
	st.global.u64 	[%rd1+8], %rd6413;
	st.global.u64 	[%rd1+16], %rd6414;
	st.global.u64 	[%rd1+24], %rd6415;
	st.global.u64 	[%rd1+32], %rd6416;
	st.global.u64 	[%rd1+40], %rd6417;
	// begin inline asm
	add.cc.u64 %rd6412, %rd6412, %rd17992;
	addc.cc.u64 %rd6413, %rd6413, %rd17993;
	addc.cc.u64 %rd6414, %rd6414, %rd17994;
	addc.cc.u64 %rd6415, %rd6415, %rd17995;
	addc.cc.u64 %rd6416, %rd6416, %rd17996;
	addc.u64 %rd6417, %rd6417, %rd17997;
	
	// end inline asm
	st.global.u64 	[%rd1], %rd6412;
	st.global.u64 	[%rd1+8], %rd6413;
	st.global.u64 	[%rd1+16], %rd6414;
	st.global.u64 	[%rd1+24], %rd6415;
	st.global.u64 	[%rd1+32], %rd6416;
	st.global.u64 	[%rd1+40], %rd6417;
	// begin inline asm
	add.cc.u64 %rd6412, %rd6412, %rd17992;
	addc.cc.u64 %rd6413, %rd6413, %rd17993;
	addc.cc.u64 %rd6414, %rd6414, %rd17994;
	addc.cc.u64 %rd6415, %rd6415, %rd17995;
	addc.cc.u64 %rd6416, %rd6416, %rd17996;
	addc.u64 %rd6417, %rd6417, %rd17997;
	
	// end inline asm
	st.global.u64 	[%rd1], %rd6412;
	st.global.u64 	[%rd1+8], %rd6413;
	st.global.u64 	[%rd1+16], %rd6414;
	st.global.u64 	[%rd1+24], %rd6415;
	st.global.u64 	[%rd1+32], %rd6416;
	st.global.u64 	[%rd1+40], %rd6417;
	// begin inline asm
	add.cc.u64 %rd6412, %rd6412, %rd17992;
	addc.cc.u64 %rd6413, %rd6413, %rd17993;
	addc.cc.u64 %rd6414, %rd6414, %rd17994;
	addc.cc.u64 %rd6415, %rd6415, %rd17995;
	addc.cc.u64 %rd6416, %rd6416, %rd17996;
	addc.u64 %rd6417, %rd6417, %rd17997;
	
	// end inline asm
	st.global.u64 	[%rd1], %rd6412;
	st.global.u64 	[%rd1+8], %rd6413;
	st.global.u64 	[%rd1+16], %rd6414;
	st.global.u64 	[%rd1+24], %rd6415;
	st.global.u64 	[%rd1+32], %rd6416;
	st.global.u64 	[%rd1+40], %rd6417;
	// begin inline asm
	add.cc.u64 %rd6412, %rd6412, %rd17992;
	addc.cc.u64 %rd6413, %rd6413, %rd17993;
	addc.cc.u64 %rd6414, %rd6414, %rd17994;
	addc.cc.u64 %rd6415, %rd6415, %rd17995;
	addc.cc.u64 %rd6416, %rd6416, %rd17996;
	addc.u64 %rd6417, %rd6417, %rd17997;
	
	// end inline asm
	st.global.u64 	[%rd1], %rd6412;
	st.global.u64 	[%rd1+8], %rd6413;
	st.global.u64 	[%rd1+16], %rd6414;
	st.global.u64 	[%rd1+24], %rd6415;
	st.global.u64 	[%rd1+32], %rd6416;
	st.global.u64 	[%rd1+40], %rd6417;
	// begin inline asm
	add.cc.u64 %rd6412, %rd6412, %rd17992;
	addc.cc.u64 %rd6413, %rd6413, %rd17993;
	addc.cc.u64 %rd6414, %rd6414, %rd17994;
	addc.cc.u64 %rd6415, %rd6415, %rd17995;
	addc.cc.u64 %rd6416, %rd6416, %rd17996;
	addc.u64 %rd6417, %rd6417, %rd17997;
	
	// end inline asm
	st.global.u64 	[%rd1], %rd6412;
	st.global.u64 	[%rd1+8], %rd6413;
	st.global.u64 	[%rd1+16], %rd6414;
	st.global.u64 	[%rd1+24], %rd6415;
	st.global.u64 	[%rd1+32], %rd6416;
	st.global.u64 	[%rd1+40], %rd6417;
	// begin inline asm
	add.cc.u64 %rd6412, %rd6412, %rd17992;
	addc.cc.u64 %rd6413, %rd6413, %rd17993;
	addc.cc.u64 %rd6414, %rd6414, %rd17994;
	addc.cc.u64 %rd6415, %rd6415, %rd17995;
	addc.cc.u64 %rd6416, %rd6416, %rd17996;
	addc.u64 %rd6417, %rd6417, %rd17997;
	
	// end inline asm
	st.global.u64 	[%rd1], %rd6412;
	st.global.u64 	[%rd1+8], %rd6413;
	st.global.u64 	[%rd1+16], %rd6414;
	st.global.u64 	[%rd1+24], %rd6415;
	st.global.u64 	[%rd1+32], %rd6416;
	st.global.u64 	[%rd1+40], %rd6417;
	// begin inline asm
	add.cc.u64 %rd6412, %rd6412, %rd17992;
	addc.cc.u64 %rd6413, %rd6413, %rd17993;
	addc.cc.u64 %rd6414, %rd6414, %rd17994;
	addc.cc.u64 %rd6415, %rd6415, %rd17995;
	addc.cc.u64 %rd6416, %rd6416, %rd17996;
	addc.u64 %rd6417, %rd6417, %rd17997;
	
	// end inline asm
	st.global.u64 	[%rd1], %rd6412;
	st.global.u64 	[%rd1+8], %rd6413;
	st.global.u64 	[%rd1+16], %rd6414;
	st.global.u64 	[%rd1+24], %rd6415;
	st.global.u64 	[%rd1+32], %rd6416;
	st.global.u64 	[%rd1+40], %rd6417;
	// begin inline asm
	add.cc.u64 %rd6412, %rd6412, %rd17992;
	addc.cc.u64 %rd6413, %rd6413, %rd17993;
	addc.cc.u64 %rd6414, %rd6414, %rd17994;
	addc.cc.u64 %rd6415, %rd6415, %rd17995;
	addc.cc.u64 %rd6416, %rd6416, %rd17996;
	addc.u64 %rd6417, %rd6417, %rd17997;
	
	// end inline asm
	st.global.u64 	[%rd1], %rd6412;
	st.global.u64 	[%rd1+8], %rd6413;
	st.global.u64 	[%rd1+16], %rd6414;
	st.global.u64 	[%rd1+24], %rd6415;
	st.global.u64 	[%rd1+32], %rd6416;
	st.global.u64 	[%rd1+40], %rd6417;
	// begin inline asm
	add.cc.u64 %rd6412, %rd6412, %rd17992;
	addc.cc.u64 %rd6413, %rd6413, %rd17993;
	addc.cc.u64 %rd6414, %rd6414, %rd17994;
	addc.cc.u64 %rd6415, %rd6415, %rd17995;
	addc.cc.u64 %rd6416, %rd6416, %rd17996;
	addc.u64 %rd6417, %rd6417, %rd17997;
	
	// end inline asm
	st.global.u64 	[%rd1], %rd6412;
	st.global.u64 	[%rd1+8], %rd6413;
	st.global.u64 	[%rd1+16], %rd6414;
	st.global.u64 	[%rd1+24], %rd6415;
	st.global.u64 	[%rd1+32], %rd6416;
	st.global.u64 	[%rd1+40], %rd6417;
	// begin inline asm
	add.cc.u64 %rd6412, %rd6412, %rd17992;
	addc.cc.u64 %rd6413, %rd6413, %rd17993;
	addc.cc.u64 %rd6414, %rd6414, %rd17994;
	addc.cc.u64 %rd6415, %rd6415, %rd17995;
	addc.cc.u64 %rd6416, %rd6416, %rd17996;
	addc.u64 %rd6417, %rd6417, %rd17997;
	
	// end inline asm
	st.global.u64 	[%rd1], %rd6412;
	st.global.u64 	[%rd1+8], %rd6413;
	st.global.u64 	[%rd1+16], %rd6414;
	st.global.u64 	[%rd1+24], %rd6415;
	st.global.u64 	[%rd1+32], %rd6416;
	st.global.u64 	[%rd1+40], %rd6417;
	// begin inline asm
	add.cc.u64 %rd6412, %rd6412, %rd17992;
	addc.cc.u64 %rd6413, %rd6413, %rd17993;
	addc.cc.u64 %rd6414, %rd6414, %rd17994;
	addc.cc.u64 %rd6415, %rd6415, %rd17995;
	addc.cc.u64 %rd6416, %rd6416, %rd17996;
	addc.u64 %rd6417, %rd6417, %rd17997;
	
	// end inline asm
	st.global.u64 	[%rd1], %rd6412;
	st.global.u64 	[%rd1+8], %rd6413;
	st.global.u64 	[%rd1+16], %rd6414;
	st.global.u64 	[%rd1+24], %rd6415;
	st.global.u64 	[%rd1+32], %rd6416;
	st.global.u64 	[%rd1+40], %rd6417;
	// begin inline asm
	add.cc.u64 %rd6412, %rd6412, %rd17992;
	addc.cc.u64 %rd6413, %rd6413, %rd17993;
	addc.cc.u64 %rd6414, %rd6414, %rd17994;
	addc.cc.u64 %rd6415, %rd6415, %rd17995;
	addc.cc.u64 %rd6416, %rd6416, %rd17996;
	addc.u64 %rd6417, %rd6417, %rd17997;
	
	// end inline asm
	st.global.u64 	[%rd1], %rd6412;
	st.global.u64 	[%rd1+8], %rd6413;
	st.global.u64 	[%rd1+16], %rd6414;
	st.global.u64 	[%rd1+24], %rd6415;
	st.global.u64 	[%rd1+32], %rd6416;
	st.global.u64 	[%rd1+40], %rd6417;
	// begin inline asm
	add.cc.u64 %rd6412, %rd6412, %rd17992;
	addc.cc.u64 %rd6413, %rd6413, %rd17993;
	addc.cc.u64 %rd6414, %rd6414, %rd17994;
	addc.cc.u64 %rd6415, %rd6415, %rd17995;
	addc.cc.u64 %rd6416, %rd6416, %rd17996;
	addc.u64 %rd6417, %rd6417, %rd17997;
	
	// end inline asm
	st.global.u64 	[%rd1], %rd6412;
	st.global.u64 	[%rd1+8], %rd6413;
	st.global.u64 	[%rd1+16], %rd6414;
	st.global.u64 	[%rd1+24], %rd6415;
	st.global.u64 	[%rd1+32], %rd6416;
	st.global.u64 	[%rd1+40], %rd6417;
	// begin inline asm
	add.cc.u64 %rd6412, %rd6412, %rd17992;
	addc.cc.u64 %rd6413, %rd6413, %rd17993;
	addc.cc.u64 %rd6414, %rd6414, %rd17994;
	addc.cc.u64 %rd6415, %rd6415, %rd17995;
	addc.cc.u64 %rd6416, %rd6416, %rd17996;
	addc.u64 %rd6417, %rd6417, %rd17997;
	
	// end inline asm
	st.global.u64 	[%rd1], %rd6412;
	st.global.u64 	[%rd1+8], %rd6413;
	st.global.u64 	[%rd1+16], %rd6414;
	st.global.u64 	[%rd1+24], %rd6415;
	st.global.u64 	[%rd1+32], %rd6416;
	st.global.u64 	[%rd1+40], %rd6417;
	// begin inline asm
	add.cc.u64 %rd6412, %rd6412, %rd17992;
	addc.cc.u64 %rd6413, %rd6413, %rd17993;
	addc.cc.u64 %rd6414, %rd6414, %rd17994;
	addc.cc.u64 %rd6415, %rd6415, %rd17995;
	addc.cc.u64 %rd6416, %rd6416, %rd17996;
	addc.u64 %rd6417, %rd6417, %rd17997;
	
	// end inline asm
	st.global.u64 	[%rd1], %rd6412;
	st.global.u64 	[%rd1+8], %rd6413;
	st.global.u64 	[%rd1+16], %rd6414;
	st.global.u64 	[%rd1+24], %rd6415;
	st.global.u64 	[%rd1+32], %rd6416;
	st.global.u64 	[%rd1+40], %rd6417;
	// begin inline asm
	add.cc.u64 %rd6412, %rd6412, %rd17992;
	addc.cc.u64 %rd6413, %rd6413, %rd17993;
	addc.cc.u64 %rd6414, %rd6414, %rd17994;
	addc.cc.u64 %rd6415, %rd6415, %rd17995;
	addc.cc.u64 %rd6416, %rd6416, %rd17996;
	addc.u64 %rd6417, %rd6417, %rd17997;
	
	// end inline asm
	st.global.u64 	[%rd1], %rd6412;
	st.global.u64 	[%rd1+8], %rd6413;
	st.global.u64 	[%rd1+16], %rd6414;
	st.global.u64 	[%rd1+24], %rd6415;
	st.global.u64 	[%rd1+32], %rd6416;
	st.global.u64 	[%rd1+40], %rd6417;
	// begin inline asm
	add.cc.u64 %rd6412, %rd6412, %rd17992;
	addc.cc.u64 %rd6413, %rd6413, %rd17993;
	addc.cc.u64 %rd6414, %rd6414, %rd17994;
	addc.cc.u64 %rd6415, %rd6415, %rd17995;
	addc.cc.u64 %rd6416, %rd6416, %rd17996;
	addc.u64 %rd6417, %rd6417, %rd17997;
	
	// end inline asm
	st.global.u64 	[%rd1], %rd6412;
	st.global.u64 	[%rd1+8], %rd6413;
	st.global.u64 	[%rd1+16], %rd6414;
	st.global.u64 	[%rd1+24], %rd6415;
	st.global.u64 	[%rd1+32], %rd6416;
	st.global.u64 	[%rd1+40], %rd6417;
	// begin inline asm
	add.cc.u64 %rd6412, %rd6412, %rd17992;
	addc.cc.u64 %rd6413, %rd6413, %rd17993;
	addc.cc.u64 %rd6414, %rd6414, %rd17994;
	addc.cc.u64 %rd6415, %rd6415, %rd17995;
	addc.cc.u64 %rd6416, %rd6416, %rd17996;
	addc.u64 %rd6417, %rd6417, %rd17997;
	
	// end inline asm
	st.global.u64 	[%rd1], %rd6412;
	st.global.u64 	[%rd1+8], %rd6413;
	st.global.u64 	[%rd1+16], %rd6414;
	st.global.u64 	[%rd1+24], %rd6415;
	st.global.u64 	[%rd1+32], %rd6416;
	st.global.u64 	[%rd1+40], %rd6417;
	// begin inline asm
	add.cc.u64 %rd6412, %rd6412, %rd17992;
	addc.cc.u64 %rd6413, %rd6413, %rd17993;
	addc.cc.u64 %rd6414, %rd6414, %rd17994;
	addc.cc.u64 %rd6415, %rd6415, %rd17995;
	addc.cc.u64 %rd6416, %rd6416, %rd17996;
	addc.u64 %rd6417, %rd6417, %rd17997;
	
	// end inline asm
	st.global.u64 	[%rd1], %rd6412;
	st.global.u64 	[%rd1+8], %rd6413;
	st.global.u64 	[%rd1+16], %rd6414;
	st.global.u64 	[%rd1+24], %rd6415;
	st.global.u64 	[%rd1+32], %rd6416;
	st.global.u64 	[%rd1+40], %rd6417;
	// begin inline asm
	add.cc.u64 %rd6412, %rd6412, %rd17992;
	addc.cc.u64 %rd6413, %rd6413, %rd17993;
	addc.cc.u64 %rd6414, %rd6414, %rd17994;
	addc.cc.u64 %rd6415, %rd6415, %rd17995;
	addc.cc.u64 %rd6416, %rd6416, %rd17996;
	addc.u64 %rd6417, %rd6417, %rd17997;
	
	// end inline asm
	st.global.u64 	[%rd1], %rd6412;
	st.global.u64 	[%rd1+8], %rd6413;
	st.global.u64 	[%rd1+16], %rd6414;
	st.global.u64 	[%rd1+24], %rd6415;
	st.global.u64 	[%rd1+32], %rd6416;
	st.global.u64 	[%rd1+40], %rd6417;
	// begin inline asm
	add.cc.u64 %rd6412, %rd6412, %rd17992;
	addc.cc.u64 %rd6413, %rd6413, %rd17993;
	addc.cc.u64 %rd6414, %rd6414, %rd17994;
	addc.cc.u64 %rd6415, %rd6415, %rd17995;
	addc.cc.u64 %rd6416, %rd6416, %rd17996;
	addc.u64 %rd6417, %rd6417, %rd17997;
	
	// end inline asm
	st.global.u64 	[%rd1], %rd6412;
	st.global.u64 	[%rd1+8], %rd6413;
	st.global.u64 	[%rd1+16], %rd6414;
	st.global.u64 	[%rd1+24], %rd6415;
	st.global.u64 	[%rd1+32], %rd6416;
	st.global.u64 	[%rd1+40], %rd6417;
	// begin inline asm
	add.cc.u64 %rd6412, %rd6412, %rd17992;
	addc.cc.u64 %rd6413, %rd6413, %rd17993;
	addc.cc.u64 %rd6414, %rd6414, %rd17994;
	addc.cc.u64 %rd6415, %rd6415, %rd17995;
	addc.cc.u64 %rd6416, %rd6416, %rd17996;
	addc.u64 %rd6417, %rd6417, %rd17997;
	
	// end inline asm
	st.global.u64 	[%rd1], %rd6412;
	st.global.u64 	[%rd1+8], %rd6413;
	st.global.u64 	[%rd1+16], %rd6414;
	st.global.u64 	[%rd1+24], %rd6415;
	st.global.u64 	[%rd1+32], %rd6416;
	st.global.u64 	[%rd1+40], %rd6417;
	// begin inline asm
	add.cc.u64 %rd6412, %rd6412, %rd17992;
	addc.cc.u64 %rd6413, %rd6413, %rd17993;
	addc.cc.u64 %rd6414, %rd6414, %rd17994;
	addc.cc.u64 %rd6415, %rd6415, %rd17995;
	addc.cc.u64 %rd6416, %rd6416, %rd17996;
	addc.u64 %rd6417, %rd6417, %rd17997;
	
	// end inline asm
	st.global.u64 	[%rd1], %rd6412;
	st.global.u64 	[%rd1+8], %rd6413;
	st.global.u64 	[%rd1+16], %rd6414;
	st.global.u64 	[%rd1+24], %rd6415;
	st.global.u64 	[%rd1+32], %rd6416;
	st.global.u64 	[%rd1+40], %rd6417;
	// begin inline asm
	add.cc.u64 %rd6412, %rd6412, %rd17992;
	addc.cc.u64 %rd6413, %rd6413, %rd17993;
	addc.cc.u64 %rd6414, %rd6414, %rd17994;
	addc.cc.u64 %rd6415, %rd6415, %rd17995;
	addc.cc.u64 %rd6416, %rd6416, %rd17996;
	addc.u64 %rd6417, %rd6417, %rd17997;
	
	// end inline asm
	st.global.u64 	[%rd1], %rd6412;
	st.global.u64 	[%rd1+8], %rd6413;
	st.global.u64 	[%rd1+16], %rd6414;
	st.global.u64 	[%rd1+24], %rd6415;
	st.global.u64 	[%rd1+32], %rd6416;
	st.global.u64 	[%rd1+40], %rd6417;
	// begin inline asm
	add.cc.u64 %rd6412, %rd6412, %rd17992;
	addc.cc.u64 %rd6413, %rd6413, %rd17993;
	addc.cc.u64 %rd6414, %rd6414, %rd17994;
	addc.cc.u64 %rd6415, %rd6415, %rd17995;
	addc.cc.u64 %rd6416, %rd6416, %rd17996;
	addc.u64 %rd6417, %rd6417, %rd17997;
	
	// end inline asm
	st.global.u64 	[%rd1], %rd6412;
	st.global.u64 	[%rd1+8], %rd6413;
	st.global.u64 	[%rd1+16], %rd6414;
	st.global.u64 	[%rd1+24], %rd6415;
	st.global.u64 	[%rd1+32], %rd6416;
	st.global.u64 	[%rd1+40], %rd6417;
	// begin inline asm
	add.cc.u64 %rd6412, %rd6412, %rd17992;
	addc.cc.u64 %rd6413, %rd6413, %rd17993;
	addc.cc.u64 %rd6414, %rd6414, %rd17994;
	addc.cc.u64 %rd6415, %rd6415, %rd17995;
	addc.cc.u64 %rd6416, %rd6416, %rd17996;
	addc.u64 %rd6417, %rd6417, %rd17997;
	
	// end inline asm
	st.global.u64 	[%rd1], %rd6412;
	st.global.u64 	[%rd1+8], %rd6413;
	st.global.u64 	[%rd1+16], %rd6414;
	st.global.u64 	[%rd1+24], %rd6415;
	st.global.u64 	[%rd1+32], %rd6416;
	st.global.u64 	[%rd1+40], %rd6417;
	// begin inline asm
	add.cc.u64 %rd6412, %rd6412, %rd17992;
	addc.cc.u64 %rd6413, %rd6413, %rd17993;
	addc.cc.u64 %rd6414, %rd6414, %rd17994;
	addc.cc.u64 %rd6415, %rd6415, %rd17995;
	addc.cc.u64 %rd6416, %rd6416, %rd17996;
	addc.u64 %rd6417, %rd6417, %rd17997;
	
	// end inline asm
	st.global.u64 	[%rd1], %rd6412;
	st.global.u64 	[%rd1+8], %rd6413;
	st.global.u64 	[%rd1+16], %rd6414;
	st.global.u64 	[%rd1+24], %rd6415;
	st.global.u64 	[%rd1+32], %rd6416;
	st.global.u64 	[%rd1+40], %rd6417;
	// begin inline asm
	add.cc.u64 %rd6412, %rd6412, %rd17992;
	addc.cc.u64 %rd6413, %rd6413, %rd17993;
	addc.cc.u64 %rd6414, %rd6414, %rd17994;
	addc.cc.u64 %rd6415, %rd6415, %rd17995;
	addc.cc.u64 %rd6416, %rd6416, %rd17996;
	addc.u64 %rd6417, %rd6417, %rd17997;
	
	// end inline asm
	st.global.u64 	[%rd1], %rd6412;
	st.global.u64 	[%rd1+8], %rd6413;
	st.global.u64 	[%rd1+16], %rd6414;
	st.global.u64 	[%rd1+24], %rd6415;
	st.global.u64 	[%rd1+32], %rd6416;
	st.global.u64 	[%rd1+40], %rd6417;
	// begin inline asm
	add.cc.u64 %rd6412, %rd6412, %rd17992;
	addc.cc.u64 %rd6413, %rd6413, %rd17993;
	addc.cc.u64 %rd6414, %rd6414, %rd17994;
	addc.cc.u64 %rd6415, %rd6415, %rd17995;
	addc.cc.u64 %rd6416, %rd6416, %rd17996;
	addc.u64 %rd6417, %rd6417, %rd17997;
	
	// end inline asm
	st.global.u64 	[%rd1], %rd6412;
	st.global.u64 	[%rd1+8], %rd6413;
	st.global.u64 	[%rd1+16], %rd6414;
	st.global.u64 	[%rd1+24], %rd6415;
	st.global.u64 	[%rd1+32], %rd6416;
	st.global.u64 	[%rd1+40], %rd6417;
	// begin inline asm
	add.cc.u64 %rd6412, %rd6412, %rd17992;
	addc.cc.u64 %rd6413, %rd6413, %rd17993;
	addc.cc.u64 %rd6414, %rd6414, %rd17994;
	addc.cc.u64 %rd6415, %rd6415, %rd17995;
	addc.cc.u64 %rd6416, %rd6416, %rd17996;
	addc.u64 %rd6417, %rd6417, %rd17997;
	
	// end inline asm
	st.global.u64 	[%rd1], %rd6412;
	st.global.u64 	[%rd1+8], %rd6413;
	st.global.u64 	[%rd1+16], %rd6414;
	st.global.u64 	[%rd1+24], %rd6415;
	st.global.u64 	[%rd1+32], %rd6416;
	st.global.u64 	[%rd1+40], %rd6417;
	// begin inline asm
	add.cc.u64 %rd6412, %rd6412, %rd17992;
	addc.cc.u64 %rd6413, %rd6413, %rd17993;
	addc.cc.u64 %rd6414, %rd6414, %rd17994;
	addc.cc.u64 %rd6415, %rd6415, %rd17995;
	addc.cc.u64 %rd6416, %rd6416, %rd17996;
	addc.u64 %rd6417, %rd6417, %rd17997;
	
	// end inline asm
	st.global.u64 	[%rd1], %rd6412;
	st.global.u64 	[%rd1+8], %rd6413;
	st.global.u64 	[%rd1+16], %rd6414;
	st.global.u64 	[%rd1+24], %rd6415;
	st.global.u64 	[%rd1+32], %rd6416;
	st.global.u64 	[%rd1+40], %rd6417;
	// begin inline asm
	add.cc.u64 %rd6412, %rd6412, %rd17992;
	addc.cc.u64 %rd6413, %rd6413, %rd17993;
	addc.cc.u64 %rd6414, %rd6414, %rd17994;
	addc.cc.u64 %rd6415, %rd6415, %rd17995;
	addc.cc.u64 %rd6416, %rd6416, %rd17996;
	addc.u64 %rd6417, %rd6417, %rd17997;
	
	// end inline asm
	st.global.u64 	[%rd1], %rd6412;
	st.global.u64 	[%rd1+8], %rd6413;
	st.global.u64 	[%rd1+16], %rd6414;
	st.global.u64 	[%rd1+24], %rd6415;
	st.global.u64 	[%rd1+32], %rd6416;
	st.global.u64 	[%rd1+40], %rd6417;
	// begin inline asm
	add.cc.u64 %rd6412, %rd6412, %rd17992;
	addc.cc.u64 %rd6413, %rd6413, %rd17993;
	addc.cc.u64 %rd6414, %rd6414, %rd17994;
	addc.cc.u64 %rd6415, %rd6415, %rd17995;
	addc.cc.u64 %rd6416, %rd6416, %rd17996;
	addc.u64 %rd6417, %rd6417, %rd17997;
	
	// end inline asm
	st.global.u64 	[%rd1], %rd6412;
	st.global.u64 	[%rd1+8], %rd6413;
	st.global.u64 	[%rd1+16], %rd6414;
	st.global.u64 	[%rd1+24], %rd6415;
	st.global.u64 	[%rd1+32], %rd6416;
	st.global.u64 	[%rd1+40], %rd6417;
	// begin inline asm
	add.cc.u64 %rd6412, %rd6412, %rd17992;
	addc.cc.u64 %rd6413, %rd6413, %rd17993;
	addc.cc.u64 %rd6414, %rd6414, %rd17994;
	addc.cc.u64 %rd6415, %rd6415, %rd17995;
	addc.cc.u64 %rd6416, %rd6416, %rd17996;
	addc.u64 %rd6417, %rd6417, %rd17997;
	
	// end inline asm
	st.global.u64 	[%rd1], %rd6412;
	st.global.u64 	[%rd1+8], %rd6413;
	st.global.u64 	[%rd1+16], %rd6414;
	st.global.u64 	[%rd1+24], %rd6415;
	st.global.u64 	[%rd1+32], %rd6416;
	st.global.u64 	[%rd1+40], %rd6417;
	// begin inline asm
	add.cc.u64 %rd6412, %rd6412, %rd17992;
	addc.cc.u64 %rd6413, %rd6413, %rd17993;
	addc.cc.u64 %rd6414, %rd6414, %rd17994;
	addc.cc.u64 %rd6415, %rd6415, %rd17995;
	addc.cc.u64 %rd6416, %rd6416, %rd17996;
	addc.u64 %rd6417, %rd6417, %rd17997;
	
	// end inline asm
	st.global.u64 	[%rd1], %rd6412;
	st.global.u64 	[%rd1+8], %rd6413;
	st.global.u64 	[%rd1+16], %rd6414;
	st.global.u64 	[%rd1+24], %rd6415;
	st.global.u64 	[%rd1+32], %rd6416;
	st.global.u64 	[%rd1+40], %rd6417;
	// begin inline asm
	add.cc.u64 %rd6412, %rd6412, %rd17992;
	addc.cc.u64 %rd6413, %rd6413, %rd17993;
	addc.cc.u64 %rd6414, %rd6414, %rd17994;
	addc.cc.u64 %rd6415, %rd6415, %rd17995;
	addc.cc.u64 %rd6416, %rd6416, %rd17996;
	addc.u64 %rd6417, %rd6417, %rd17997;
	
	// end inline asm
	st.global.u64 	[%rd1], %rd6412;
	st.global.u64 	[%rd1+8], %rd6413;
	st.global.u64 	[%rd1+16], %rd6414;
	st.global.u64 	[%rd1+24], %rd6415;
	st.global.u64 	[%rd1+32], %rd6416;
	st.global.u64 	[%rd1+40], %rd6417;
	// begin inline asm
	add.cc.u64 %rd6412, %rd6412, %rd17992;
	addc.cc.u64 %rd6413, %rd6413, %rd17993;
	addc.cc.u64 %rd6414, %rd6414, %rd17994;
	addc.cc.u64 %rd6415, %rd6415, %rd17995;
	addc.cc.u64 %rd6416, %rd6416, %rd17996;
	addc.u64 %rd6417, %rd6417, %rd17997;
	
	// end inline asm
	st.global.u64 	[%rd1], %rd6412;
	st.global.u64 	[%rd1+8], %rd6413;
	st.global.u64 	[%rd1+16], %rd6414;
	st.global.u64 	[%rd1+24], %rd6415;
	st.global.u64 	[%rd1+32], %rd6416;
	st.global.u64 	[%rd1+40], %rd6417;
	// begin inline asm
	add.cc.u64 %rd6412, %rd6412, %rd17992;
	addc.cc.u64 %rd6413, %rd6413, %rd17993;
	addc.cc.u64 %rd6414, %rd6414, %rd17994;
	addc.cc.u64 %rd6415, %rd6415, %rd17995;
	addc.cc.u64 %rd6416, %rd6416, %rd17996;
	addc.u64 %rd6417, %rd6417, %rd17997;
	
	// end inline asm
	st.global.u64 	[%rd1], %rd6412;
	st.global.u64 	[%rd1+8], %rd6413;
	st.global.u64 	[%rd1+16], %rd6414;
	st.global.u64 	[%rd1+24], %rd6415;
	st.global.u64 	[%rd1+32], %rd6416;
	st.global.u64 	[%rd1+40], %rd6417;
	// begin inline asm
	add.cc.u64 %rd6412, %rd6412, %rd17992;
	addc.cc.u64 %rd6413, %rd6413, %rd17993;
	addc.cc.u64 %rd6414, %rd6414, %rd17994;
	addc.cc.u64 %rd6415, %rd6415, %rd17995;
	addc.cc.u64 %rd6416, %rd6416, %rd17996;
	addc.u64 %rd6417, %rd6417, %rd17997;
	
	// end inline asm
	st.global.u64 	[%rd1], %rd6412;
	st.global.u64 	[%rd1+8], %rd6413;
	st.global.u64 	[%rd1+16], %rd6414;
	st.global.u64 	[%rd1+24], %rd6415;
	st.global.u64 	[%rd1+32], %rd6416;
	st.global.u64 	[%rd1+40], %rd6417;
	// begin inline asm
	add.cc.u64 %rd6412, %rd6412, %rd17992;
	addc.cc.u64 %rd6413, %rd6413, %rd17993;
	addc.cc.u64 %rd6414, %rd6414, %rd17994;
	addc.cc.u64 %rd6415, %rd6415, %rd17995;
	addc.cc.u64 %rd6416, %rd6416, %rd17996;
	addc.u64 %rd6417, %rd6417, %rd17997;
	
	// end inline asm
	st.global.u64 	[%rd1], %rd6412;
	st.global.u64 	[%rd1+8], %rd6413;
	st.global.u64 	[%rd1+16], %rd6414;
	st.global.u64 	[%rd1+24], %rd6415;
	st.global.u64 	[%rd1+32], %rd6416;
	st.global.u64 	[%rd1+40], %rd6417;
	// begin inline asm
	add.cc.u64 %rd6412, %rd6412, %rd17992;
	addc.cc.u64 %rd6413, %rd6413, %rd17993;
	addc.cc.u64 %rd6414, %rd6414, %rd17994;
	addc.cc.u64 %rd6415, %rd6415, %rd17995;
	addc.cc.u64 %rd6416, %rd6416, %rd17996;
	addc.u64 %rd6417, %rd6417, %rd17997;
	
	// end inline asm
	st.global.u64 	[%rd1], %rd6412;
	st.global.u64 	[%rd1+8], %rd6413;
	st.global.u64 	[%rd1+16], %rd6414;
	st.global.u64 	[%rd1+24], %rd6415;
	st.global.u64 	[%rd1+32], %rd6416;
	st.global.u64 	[%rd1+40], %rd6417;
	// begin inline asm
	add.cc.u64 %rd6412, %rd6412, %rd17992;
	addc.cc.u64 %rd6413, %rd6413, %rd17993;
	addc.cc.u64 %rd6414, %rd6414, %rd17994;
	addc.cc.u64 %rd6415, %rd6415, %rd17995;
	addc.cc.u64 %rd6416, %rd6416, %rd17996;
	addc.u64 %rd6417, %rd6417, %rd17997;
	
	// end inline asm
	st.global.u64 	[%rd1], %rd6412;
	st.global.u64 	[%rd1+8], %rd6413;
	st.global.u64 	[%rd1+16], %rd6414;
	st.global.u64 	[%rd1+24], %rd6415;
	st.global.u64 	[%rd1+32], %rd6416;
	st.global.u64 	[%rd1+40], %rd6417;
	// begin inline asm
	add.cc.u64 %rd6412, %rd6412, %rd17992;
	addc.cc.u64 %rd6413, %rd6413, %rd17993;
	addc.cc.u64 %rd6414, %rd6414, %rd17994;
	addc.cc.u64 %rd6415, %rd6415, %rd17995;
	addc.cc.u64 %rd6416, %rd6416, %rd17996;
	addc.u64 %rd6417, %rd6417, %rd17997;
	
	// end inline asm
	st.global.u64 	[%rd1], %rd6412;
	st.global.u64 	[%rd1+8], %rd6413;
	st.global.u64 	[%rd1+16], %rd6414;
	st.global.u64 	[%rd1+24], %rd6415;
	st.global.u64 	[%rd1+32], %rd6416;
	st.global.u64 	[%rd1+40], %rd6417;
	// begin inline asm
	add.cc.u64 %rd6412, %rd6412, %rd17992;
	addc.cc.u64 %rd6413, %rd6413, %rd17993;
	addc.cc.u64 %rd6414, %rd6414, %rd17994;
	addc.cc.u64 %rd6415, %rd6415, %rd17995;
	addc.cc.u64 %rd6416, %rd6416, %rd17996;
	addc.u64 %rd6417, %rd6417, %rd17997;
	
	// end inline asm
	st.global.u64 	[%rd1], %rd6412;
	st.global.u64 	[%rd1+8], %rd6413;
	st.global.u64 	[%rd1+16], %rd6414;
	st.global.u64 	[%rd1+24], %rd6415;
	st.global.u64 	[%rd1+32], %rd6416;
	st.global.u64 	[%rd1+40], %rd6417;
	// begin inline asm
	add.cc.u64 %rd6412, %rd6412, %rd17992;
	addc.cc.u64 %rd6413, %rd6413, %rd17993;
	addc.cc.u64 %rd6414, %rd6414, %rd17994;
	addc.cc.u64 %rd6415, %rd6415, %rd17995;
	addc.cc.u64 %rd6416, %rd6416, %rd17996;
	addc.u64 %rd6417, %rd6417, %rd17997;
	
	// end inline asm
	st.global.u64 	[%rd1], %rd6412;
	st.global.u64 	[%rd1+8], %rd6413;
	st.global.u64 	[%rd1+16], %rd6414;
	st.global.u64 	[%rd1+24], %rd6415;
	st.global.u64 	[%rd1+32], %rd6416;
	st.global.u64 	[%rd1+40], %rd6417;
	// begin inline asm
	add.cc.u64 %rd6412, %rd6412, %rd17992;
	addc.cc.u64 %rd6413, %rd6413, %rd17993;
	addc.cc.u64 %rd6414, %rd6414, %rd17994;
	addc.cc.u64 %rd6415, %rd6415, %rd17995;
	addc.cc.u64 %rd6416, %rd6416, %rd17996;
	addc.u64 %rd6417, %rd6417, %rd17997;
	
	// end inline asm
	st.global.u64 	[%rd1], %rd6412;
	st.global.u64 	[%rd1+8], %rd6413;
	st.global.u64 	[%rd1+16], %rd6414;
	st.global.u64 	[%rd1+24], %rd6415;
	st.global.u64 	[%rd1+32], %rd6416;
	st.global.u64 	[%rd1+40], %rd6417;
	// begin inline asm
	add.cc.u64 %rd6412, %rd6412, %rd17992;
	addc.cc.u64 %rd6413, %rd6413, %rd17993;
	addc.cc.u64 %rd6414, %rd6414, %rd17994;
	addc.cc.u64 %rd6415, %rd6415, %rd17995;
	addc.cc.u64 %rd6416, %rd6416, %rd17996;
	addc.u64 %rd6417, %rd6417, %rd17997;
	
	// end inline asm
	st.global.u64 	[%rd1], %rd6412;
	st.global.u64 	[%rd1+8], %rd6413;
	st.global.u64 	[%rd1+16], %rd6414;
	st.global.u64 	[%rd1+24], %rd6415;
	st.global.u64 	[%rd1+32], %rd6416;
	st.global.u64 	[%rd1+40], %rd6417;
	// begin inline asm
	add.cc.u64 %rd6412, %rd6412, %rd17992;
	addc.cc.u64 %rd6413, %rd6413, %rd17993;
	addc.cc.u64 %rd6414, %rd6414, %rd17994;
	addc.cc.u64 %rd6415, %rd6415, %rd17995;
	addc.cc.u64 %rd6416, %rd6416, %rd17996;
	addc.u64 %rd6417, %rd6417, %rd17997;
	
	// end inline asm
	st.global.u64 	[%rd1], %rd6412;
	st.global.u64 	[%rd1+8], %rd6413;
	st.global.u64 	[%rd1+16], %rd6414;
	st.global.u64 	[%rd1+24], %rd6415;
	st.global.u64 	[%rd1+32], %rd6416;
	st.global.u64 	[%rd1+40], %rd6417;
	// begin inline asm
	add.cc.u64 %rd6412, %rd6412, %rd17992;
	addc.cc.u64 %rd6413, %rd6413, %rd17993;
	addc.cc.u64 %rd6414, %rd6414, %rd17994;
	addc.cc.u64 %rd6415, %rd6415, %rd17995;
	addc.cc.u64 %rd6416, %rd6416, %rd17996;
	addc.u64 %rd6417, %rd6417, %rd17997;
	
	// end inline asm
	st.global.u64 	[%rd1], %rd6412;
	st.global.u64 	[%rd1+8], %rd6413;
	st.global.u64 	[%rd1+16], %rd6414;
	st.global.u64 	[%rd1+24], %rd6415;
	st.global.u64 	[%rd1+32], %rd6416;
	st.global.u64 	[%rd1+40], %rd6417;
	// begin inline asm
	add.cc.u64 %rd6412, %rd6412, %rd17992;
	addc.cc.u64 %rd6413, %rd6413, %rd17993;
	addc.cc.u64 %rd6414, %rd6414, %rd17994;
	addc.cc.u64 %rd6415, %rd6415, %rd17995;
	addc.cc.u64 %rd6416, %rd6416, %rd17996;
	addc.u64 %rd6417, %rd6417, %rd17997;
	
	// end inline asm
	st.global.u64 	[%rd1], %rd6412;
	st.global.u64 	[%rd1+8], %rd6413;
	st.global.u64 	[%rd1+16], %rd6414;
	st.global.u64 	[%rd1+24], %rd6415;
	st.global.u64 	[%rd1+32], %rd6416;
	st.global.u64 	[%rd1+40], %rd6417;
	// begin inline asm
	add.cc.u64 %rd6412, %rd6412, %rd17992;
	addc.cc.u64 %rd6413, %rd6413, %rd17993;
	addc.cc.u64 %rd6414, %rd6414, %rd17994;
	addc.cc.u64 %rd6415, %rd6415, %rd17995;
	addc.cc.u64 %rd6416, %rd6416, %rd17996;
	addc.u64 %rd6417, %rd6417, %rd17997;
	
	// end inline asm
	st.global.u64 	[%rd1], %rd6412;
	st.global.u64 	[%rd1+8], %rd6413;
	st.global.u64 	[%rd1+16], %rd6414;
	st.global.u64 	[%rd1+24], %rd6415;
	st.global.u64 	[%rd1+32], %rd6416;
	st.global.u64 	[%rd1+40], %rd6417;
	// begin inline asm
	add.cc.u64 %rd6412, %rd6412, %rd17992;
	addc.cc.u64 %rd6413, %rd6413, %rd17993;
	addc.cc.u64 %rd6414, %rd6414, %rd17994;
	addc.cc.u64 %rd6415, %rd6415, %rd17995;
	addc.cc.u64 %rd6416, %rd6416, %rd17996;
	addc.u64 %rd6417, %rd6417, %rd17997;
	
	// end inline asm
	st.global.u64 	[%rd1], %rd6412;
	st.global.u64 	[%rd1+8], %rd6413;
	st.global.u64 	[%rd1+16], %rd6414;
	st.global.u64 	[%rd1+24], %rd6415;
	st.global.u64 	[%rd1+32], %rd6416;
	st.global.u64 	[%rd1+40], %rd6417;
	// begin inline asm
	add.cc.u64 %rd6412, %rd6412, %rd17992;
	addc.cc.u64 %rd6413, %rd6413, %rd17993;
	addc.cc.u64 %rd6414, %rd6414, %rd17994;
	addc.cc.u64 %rd6415, %rd6415, %rd17995;
	addc.cc.u64 %rd6416, %rd6416, %rd17996;
	addc.u64 %rd6417, %rd6417, %rd17997;
	
	// end inline asm
	st.global.u64 	[%rd1], %rd6412;
	st.global.u64 	[%rd1+8], %rd6413;
	st.global.u64 	[%rd1+16], %rd6414;
	st.global.u64 	[%rd1+24], %rd6415;
	st.global.u64 	[%rd1+32], %rd6416;
	st.global.u64 	[%rd1+40], %rd6417;
	// begin inline asm
	add.cc.u64 %rd6412, %rd6412, %rd17992;
	addc.cc.u64 %rd6413, %rd6413, %rd17993;
	addc.cc.u64 %rd6414, %rd6414, %rd17994;
	addc.cc.u64 %rd6415, %rd6415, %rd17995;
	addc.cc.u64 %rd6416, %rd6416, %rd17996;
	addc.u64 %rd6417, %rd6417, %rd17997;
	
	// end inline asm
	st.global.u64 	[%rd1], %rd6412;
	st.global.u64 	[%rd1+8], %rd6413;
	st.global.u64 	[%rd1+16], %rd6414;
	st.global.u64 	[%rd1+24], %rd6415;
	st.global.u64 	[%rd1+32], %rd6416;
	st.global.u64 	[%rd1+40], %rd6417;
	// begin inline asm
	add.cc.u64 %rd6412, %rd6412, %rd17992;
	addc.cc.u64 %rd6413, %rd6413, %rd17993;
	addc.cc.u64 %rd6414, %rd6414, %rd17994;
	addc.cc.u64 %rd6415, %rd6415, %rd17995;
	addc.cc.u64 %rd6416, %rd6416, %rd17996;
	addc.u64 %rd6417, %rd6417, %rd17997;
	
	// end inline asm
	st.global.u64 	[%rd1], %rd6412;
	st.global.u64 	[%rd1+8], %rd6413;
	st.global.u64 	[%rd1+16], %rd6414;
	st.global.u64 	[%rd1+24], %rd6415;
	st.global.u64 	[%rd1+32], %rd6416;
	st.global.u64 	[%rd1+40], %rd6417;
	// begin inline asm
	add.cc.u64 %rd6412, %rd6412, %rd17992;
	addc.cc.u64 %rd6413, %rd6413, %rd17993;
	addc.cc.u64 %rd6414, %rd6414, %rd17994;
	addc.cc.u64 %rd6415, %rd6415, %rd17995;
	addc.cc.u64 %rd6416, %rd6416, %rd17996;
	addc.u64 %rd6417, %rd6417, %rd17997;
	
	// end inline asm
	st.global.u64 	[%rd1], %rd6412;
	st.global.u64 	[%rd1+8], %rd6413;
	st.global.u64 	[%rd1+16], %rd6414;
	st.global.u64 	[%rd1+24], %rd6415;
	st.global.u64 	[%rd1+32], %rd6416;
	st.global.u64 	[%rd1+40], %rd6417;
	// begin inline asm
	add.cc.u64 %rd6412, %rd6412, %rd17992;
	addc.cc.u64 %rd6413, %rd6413, %rd17993;
	addc.cc.u64 %rd6414, %rd6414, %rd17994;
	addc.cc.u64 %rd6415, %rd6415, %rd17995;
	addc.cc.u64 %rd6416, %rd6416, %rd17996;
	addc.u64 %rd6417, %rd6417, %rd17997;
	
	// end inline asm
	st.global.u64 	[%rd1], %rd6412;
	st.global.u64 	[%rd1+8], %rd6413;
	st.global.u64 	[%rd1+16], %rd6414;
	st.global.u64 	[%rd1+24], %rd6415;
	st.global.u64 	[%rd1+32], %rd6416;
	st.global.u64 	[%rd1+40], %rd6417;
	// begin inline asm
	add.cc.u64 %rd6412, %rd6412, %rd17992;
	addc.cc.u64 %rd6413, %rd6413, %rd17993;
	addc.cc.u64 %rd6414, %rd6414, %rd17994;
	addc.cc.u64 %rd6415, %rd6415, %rd17995;
	addc.cc.u64 %rd6416, %rd6416, %rd17996;
	addc.u64 %rd6417, %rd6417, %rd17997;
	
	// end inline asm
	st.global.u64 	[%rd1], %rd6412;
	st.global.u64 	[%rd1+8], %rd6413;
	st.global.u64 	[%rd1+16], %rd6414;
	st.global.u64 	[%rd1+24], %rd6415;
	st.global.u64 	[%rd1+32], %rd6416;
	st.global.u64 	[%rd1+40], %rd6417;
	// begin inline asm
	add.cc.u64 %rd6412, %rd6412, %rd17992;
	addc.cc.u64 %rd6413, %rd6413, %rd17993;
	addc.cc.u64 %rd6414, %rd6414, %rd17994;
	addc.cc.u64 %rd6415, %rd6415, %rd17995;
	addc.cc.u64 %rd6416, %rd6416, %rd17996;
	addc.u64 %rd6417, %rd6417, %rd17997;
	
	// end inline asm
	st.global.u64 	[%rd1], %rd6412;
	st.global.u64 	[%rd1+8], %rd6413;
	st.global.u64 	[%rd1+16], %rd6414;
	st.global.u64 	[%rd1+24], %rd6415;
	st.global.u64 	[%rd1+32], %rd6416;
	st.global.u64 	[%rd1+40], %rd6417;
	// begin inline asm
	add.cc.u64 %rd6412, %rd6412, %rd17992;
	addc.cc.u64 %rd6413, %rd6413, %rd17993;
	addc.cc.u64 %rd6414, %rd6414, %rd17994;
	addc.cc.u64 %rd6415, %rd6415, %rd17995;
	addc.cc.u64 %rd6416, %rd6416, %rd17996;
	addc.u64 %rd6417, %rd6417, %rd17997;
	
	// end inline asm
	st.global.u64 	[%rd1], %rd6412;
	st.global.u64 	[%rd1+8], %rd6413;
	st.global.u64 	[%rd1+16], %rd6414;
	st.global.u64 	[%rd1+24], %rd6415;
	st.global.u64 	[%rd1+32], %rd6416;
	st.global.u64 	[%rd1+40], %rd6417;
	// begin inline asm
	add.cc.u64 %rd6412, %rd6412, %rd17992;
	addc.cc.u64 %rd6413, %rd6413, %rd17993;
	addc.cc.u64 %rd6414, %rd6414, %rd17994;
	addc.cc.u64 %rd6415, %rd6415, %rd17995;
	addc.cc.u64 %rd6416, %rd6416, %rd17996;
	addc.u64 %rd6417, %rd6417, %rd17997;
	
	// end inline asm
	st.global.u64 	[%rd1], %rd6412;
	st.global.u64 	[%rd1+8], %rd6413;
	st.global.u64 	[%rd1+16], %rd6414;
	st.global.u64 	[%rd1+24], %rd6415;
	st.global.u64 	[%rd1+32], %rd6416;
	st.global.u64 	[%rd1+40], %rd6417;
	// begin inline asm
	add.cc.u64 %rd6412, %rd6412, %rd17992;
	addc.cc.u64 %rd6413, %rd6413, %rd17993;
	addc.cc.u64 %rd6414, %rd6414, %rd17994;
	addc.cc.u64 %rd6415, %rd6415, %rd17995;
	addc.cc.u64 %rd6416, %rd6416, %rd17996;
	addc.u64 %rd6417, %rd6417, %rd17997;
	
	// end inline asm
	st.global.u64 	[%rd1], %rd6412;
	st.global.u64 	[%rd1+8], %rd6413;
	st.global.u64 	[%rd1+16], %rd6414;
	st.global.u64 	[%rd1+24], %rd6415;
	st.global.u64 	[%rd1+32], %rd6416;
	st.global.u64 	[%rd1+40], %rd6417;
	// begin inline asm
	add.cc.u64 %rd6412, %rd6412, %rd17992;
	addc.cc.u64 %rd6413, %rd6413, %rd17993;
	addc.cc.u64 %rd6414, %rd6414, %rd17994;
	addc.cc.u64 %rd6415, %rd6415, %rd17995;
	addc.cc.u64 %rd6416, %rd6416, %rd17996;
	addc.u64 %rd6417, %rd6417, %rd17997;
	
	// end inline asm
	st.global.u64 	[%rd1], %rd6412;
	st.global.u64 	[%rd1+8], %rd6413;
	st.global.u64 	[%rd1+16], %rd6414;
	st.global.u64 	[%rd1+24], %rd6415;
	st.global.u64 	[%rd1+32], %rd6416;
	st.global.u64 	[%rd1+40], %rd6417;
	// begin inline asm
	add.cc.u64 %rd6412, %rd6412, %rd17992;
	addc.cc.u64 %rd6413, %rd6413, %rd17993;
	addc.cc.u64 %rd6414, %rd6414, %rd17994;
	addc.cc.u64 %rd6415, %rd6415, %rd17995;
	addc.cc.u64 %rd6416, %rd6416, %rd17996;
	addc.u64 %rd6417, %rd6417, %rd17997;
	
	// end inline asm
	st.global.u64 	[%rd1], %rd6412;
	st.global.u64 	[%rd1+8], %rd6413;
	st.global.u64 	[%rd1+16], %rd6414;
	st.global.u64 	[%rd1+24], %rd6415;
	st.global.u64 	[%rd1+32], %rd6416;
	st.global.u64 	[%rd1+40], %rd6417;
	// begin inline asm
	add.cc.u64 %rd6412, %rd6412, %rd17992;
	addc.cc.u64 %rd6413, %rd6413, %rd17993;
	addc.cc.u64 %rd6414, %rd6414, %rd17994;
	addc.cc.u64 %rd6415, %rd6415, %rd17995;
	addc.cc.u64 %rd6416, %rd6416, %rd17996;
	addc.u64 %rd6417, %rd6417, %rd17997;
	
	// end inline asm
	st.global.u64 	[%rd1], %rd6412;
	st.global.u64 	[%rd1+8], %rd6413;
	st.global.u64 	[%rd1+16], %rd6414;
	st.global.u64 	[%rd1+24], %rd6415;
	st.global.u64 	[%rd1+32], %rd6416;
	st.global.u64 	[%rd1+40], %rd6417;
	// begin inline asm
	add.cc.u64 %rd6412, %rd6412, %rd17992;
	addc.cc.u64 %rd6413, %rd6413, %rd17993;
	addc.cc.u64 %rd6414, %rd6414, %rd17994;
	addc.cc.u64 %rd6415, %rd6415, %rd17995;
	addc.cc.u64 %rd6416, %rd6416, %rd17996;
	addc.u64 %rd6417, %rd6417, %rd17997;
	
	// end inline asm
	st.global.u64 	[%rd1], %rd6412;
	st.global.u64 	[%rd1+8], %rd6413;
	st.global.u64 	[%rd1+16], %rd6414;
	st.global.u64 	[%rd1+24], %rd6415;
	st.global.u64 	[%rd1+32], %rd6416;
	st.global.u64 	[%rd1+40], %rd6417;
	// begin inline asm
	add.cc.u64 %rd6412, %rd6412, %rd17992;
	addc.cc.u64 %rd6413, %rd6413, %rd17993;
	addc.cc.u64 %rd6414, %rd6414, %rd17994;
	addc.cc.u64 %rd6415, %rd6415, %rd17995;
	addc.cc.u64 %rd6416, %rd6416, %rd17996;
	addc.u64 %rd6417, %rd6417, %rd17997;
	
	// end inline asm
	st.global.u64 	[%rd1], %rd6412;
	st.global.u64 	[%rd1+8], %rd6413;
	st.global.u64 	[%rd1+16], %rd6414;
	st.global.u64 	[%rd1+24], %rd6415;
	st.global.u64 	[%rd1+32], %rd6416;
	st.global.u64 	[%rd1+40], %rd6417;
	// begin inline asm
	add.cc.u64 %rd6412, %rd6412, %rd17992;
	addc.cc.u64 %rd6413, %rd6413, %rd17993;
	addc.cc.u64 %rd6414, %rd6414, %rd17994;
	addc.cc.u64 %rd6415, %rd6415, %rd17995;
	addc.cc.u64 %rd6416, %rd6416, %rd17996;
	addc.u64 %rd6417, %rd6417, %rd17997;
	
	// end inline asm
	st.global.u64 	[%rd1], %rd6412;
	st.global.u64 	[%rd1+8], %rd6413;
	st.global.u64 	[%rd1+16], %rd6414;
	st.global.u64 	[%rd1+24], %rd6415;
	st.global.u64 	[%rd1+32], %rd6416;
	st.global.u64 	[%rd1+40], %rd6417;
	// begin inline asm
	add.cc.u64 %rd6412, %rd6412, %rd17992;
	addc.cc.u64 %rd6413, %rd6413, %rd17993;
	addc.cc.u64 %rd6414, %rd6414, %rd17994;
	addc.cc.u64 %rd6415, %rd6415, %rd17995;
	addc.cc.u64 %rd6416, %rd6416, %rd17996;
	addc.u64 %rd6417, %rd6417, %rd17997;
	
	// end inline asm
	st.global.u64 	[%rd1], %rd6412;
	st.global.u64 	[%rd1+8], %rd6413;
	st.global.u64 	[%rd1+16], %rd6414;
	st.global.u64 	[%rd1+24], %rd6415;
	st.global.u64 	[%rd1+32], %rd6416;
	st.global.u64 	[%rd1+40], %rd6417;
	// begin inline asm
	add.cc.u64 %rd6412, %rd6412, %rd17992;
	addc.cc.u64 %rd6413, %rd6413, %rd17993;
	addc.cc.u64 %rd6414, %rd6414, %rd17994;
	addc.cc.u64 %rd6415, %rd6415, %rd17995;
	addc.cc.u64 %rd6416, %rd6416, %rd17996;
	addc.u64 %rd6417, %rd6417, %rd17997;
	
	// end inline asm
	st.global.u64 	[%rd1], %rd6412;
	st.global.u64 	[%rd1+8], %rd6413;
	st.global.u64 	[%rd1+16], %rd6414;
	st.global.u64 	[%rd1+24], %rd6415;
	st.global.u64 	[%rd1+32], %rd6416;
	st.global.u64 	[%rd1+40], %rd6417;
	// begin inline asm
	add.cc.u64 %rd6412, %rd6412, %rd17992;
	addc.cc.u64 %rd6413, %rd6413, %rd17993;
	addc.cc.u64 %rd6414, %rd6414, %rd17994;
	addc.cc.u64 %rd6415, %rd6415, %rd17995;
	addc.cc.u64 %rd6416, %rd6416, %rd17996;
	addc.u64 %rd6417, %rd6417, %rd17997;
	
	// end inline asm
	st.global.u64 	[%rd1], %rd6412;
	st.global.u64 	[%rd1+8], %rd6413;
	st.global.u64 	[%rd1+16], %rd6414;
	st.global.u64 	[%rd1+24], %rd6415;
	st.global.u64 	[%rd1+32], %rd6416;
	st.global.u64 	[%rd1+40], %rd6417;
	// begin inline asm
	add.cc.u64 %rd6412, %rd6412, %rd17992;
	addc.cc.u64 %rd6413, %rd6413, %rd17993;
	addc.cc.u64 %rd6414, %rd6414, %rd17994;
	addc.cc.u64 %rd6415, %rd6415, %rd17995;
	addc.cc.u64 %rd6416, %rd6416, %rd17996;
	addc.u64 %rd6417, %rd6417, %rd17997;
	
	// end inline asm
	st.global.u64 	[%rd1], %rd6412;
	st.global.u64 	[%rd1+8], %rd6413;
	st.global.u64 	[%rd1+16], %rd6414;
	st.global.u64 	[%rd1+24], %rd6415;
	st.global.u64 	[%rd1+32], %rd6416;
	st.global.u64 	[%rd1+40], %rd6417;
	// begin inline asm
	add.cc.u64 %rd6412, %rd6412, %rd17992;
	addc.cc.u64 %rd6413, %rd6413, %rd17993;
	addc.cc.u64 %rd6414, %rd6414, %rd17994;
	addc.cc.u64 %rd6415, %rd6415, %rd17995;
	addc.cc.u64 %rd6416, %rd6416, %rd17996;
	addc.u64 %rd6417, %rd6417, %rd17997;
	
	// end inline asm
	st.global.u64 	[%rd1], %rd6412;
	st.global.u64 	[%rd1+8], %rd6413;
	st.global.u64 	[%rd1+16], %rd6414;
	st.global.u64 	[%rd1+24], %rd6415;
	st.global.u64 	[%rd1+32], %rd6416;
	st.global.u64 	[%rd1+40], %rd6417;
	// begin inline asm
	add.cc.u64 %rd6412, %rd6412, %rd17992;
	addc.cc.u64 %rd6413, %rd6413, %rd17993;
	addc.cc.u64 %rd6414, %rd6414, %rd17994;
	addc.cc.u64 %rd6415, %rd6415, %rd17995;
	addc.cc.u64 %rd6416, %rd6416, %rd17996;
	addc.u64 %rd6417, %rd6417, %rd17997;
	
	// end inline asm
	st.global.u64 	[%rd1], %rd6412;
	st.global.u64 	[%rd1+8], %rd6413;
	st.global.u64 	[%rd1+16], %rd6414;
	st.global.u64 	[%rd1+24], %rd6415;
	st.global.u64 	[%rd1+32], %rd6416;
	st.global.u64 	[%rd1+40], %rd6417;
	// begin inline asm
	add.cc.u64 %rd6412, %rd6412, %rd17992;
	addc.cc.u64 %rd6413, %rd6413, %rd17993;
	addc.cc.u64 %rd6414, %rd6414, %rd17994;
	addc.cc.u64 %rd6415, %rd6415, %rd17995;
	addc.cc.u64 %rd6416, %rd6416, %rd17996;
	addc.u64 %rd6417, %rd6417, %rd17997;
	
	// end inline asm
	st.global.u64 	[%rd1], %rd6412;
	st.global.u64 	[%rd1+8], %rd6413;
	st.global.u64 	[%rd1+16], %rd6414;
	st.global.u64 	[%rd1+24], %rd6415;
	st.global.u64 	[%rd1+32], %rd6416;
	st.global.u64 	[%rd1+40], %rd6417;
	// begin inline asm
	add.cc.u64 %rd6412, %rd6412, %rd17992;
	addc.cc.u64 %rd6413, %rd6413, %rd17993;
	addc.cc.u64 %rd6414, %rd6414, %rd17994;
	addc.cc.u64 %rd6415, %rd6415, %rd17995;
	addc.cc.u64 %rd6416, %rd6416, %rd17996;
	addc.u64 %rd6417, %rd6417, %rd17997;
	
	// end inline asm
	st.global.u64 	[%rd1], %rd6412;
	st.global.u64 	[%rd1+8], %rd6413;
	st.global.u64 	[%rd1+16], %rd6414;
	st.global.u64 	[%rd1+24], %rd6415;
	st.global.u64 	[%rd1+32], %rd6416;
	st.global.u64 	[%rd1+40], %rd6417;
	// begin inline asm
	add.cc.u64 %rd6412, %rd6412, %rd17992;
	addc.cc.u64 %rd6413, %rd6413, %rd17993;
	addc.cc.u64 %rd6414, %rd6414, %rd17994;
	addc.cc.u64 %rd6415, %rd6415, %rd17995;
	addc.cc.u64 %rd6416, %rd6416, %rd17996;
	addc.u64 %rd6417, %rd6417, %rd17997;
	
	// end inline asm
	st.global.u64 	[%rd1], %rd6412;
	st.global.u64 	[%rd1+8], %rd6413;
	st.global.u64 	[%rd1+16], %rd6414;
	st.global.u64 	[%rd1+24], %rd6415;
	st.global.u64 	[%rd1+32], %rd6416;
	st.global.u64 	[%rd1+40], %rd6417;
	// begin inline asm
	add.cc.u64 %rd6412, %rd6412, %rd17992;
	addc.cc.u64 %rd6413, %rd6413, %rd17993;
	addc.cc.u64 %rd6414, %rd6414, %rd17994;
	addc.cc.u64 %rd6415, %rd6415, %rd17995;
	addc.cc.u64 %rd6416, %rd6416, %rd17996;
	addc.u64 %rd6417, %rd6417, %rd17997;
	
	// end inline asm
	st.global.u64 	[%rd1], %rd6412;
	st.global.u64 	[%rd1+8], %rd6413;
	st.global.u64 	[%rd1+16], %rd6414;
	st.global.u64 	[%rd1+24], %rd6415;
	st.global.u64 	[%rd1+32], %rd6416;
	st.global.u64 	[%rd1+40], %rd6417;
	// begin inline asm
	add.cc.u64 %rd6412, %rd6412, %rd17992;
	addc.cc.u64 %rd6413, %rd6413, %rd17993;
	addc.cc.u64 %rd6414, %rd6414, %rd17994;
	addc.cc.u64 %rd6415, %rd6415, %rd17995;
	addc.cc.u64 %rd6416, %rd6416, %rd17996;
	addc.u64 %rd6417, %rd6417, %rd17997;
	
	// end inline asm
	st.global.u64 	[%rd1], %rd6412;
	st.global.u64 	[%rd1+8], %rd6413;
	st.global.u64 	[%rd1+16], %rd6414;
	st.global.u64 	[%rd1+24], %rd6415;
	st.global.u64 	[%rd1+32], %rd6416;
	st.global.u64 	[%rd1+40], %rd6417;
	// begin inline asm
	add.cc.u64 %rd6412, %rd6412, %rd17992;
	addc.cc.u64 %rd6413, %rd6413, %rd17993;
	addc.cc.u64 %rd6414, %rd6414, %rd17994;
	addc.cc.u64 %rd6415, %rd6415, %rd17995;
	addc.cc.u64 %rd6416, %rd6416, %rd17996;
	addc.u64 %rd6417, %rd6417, %rd17997;
	
	// end inline asm
	st.global.u64 	[%rd1], %rd6412;
	st.global.u64 	[%rd1+8], %rd6413;
	st.global.u64 	[%rd1+16], %rd6414;
	st.global.u64 	[%rd1+24], %rd6415;
	st.global.u64 	[%rd1+32], %rd6416;
	st.global.u64 	[%rd1+40], %rd6417;
	// begin inline asm
	add.cc.u64 %rd6412, %rd6412, %rd17992;
	addc.cc.u64 %rd6413, %rd6413, %rd17993;
	addc.cc.u64 %rd6414, %rd6414, %rd17994;
	addc.cc.u64 %rd6415, %rd6415, %rd17995;
	addc.cc.u64 %rd6416, %rd6416, %rd17996;
	addc.u64 %rd6417, %rd6417, %rd17997;
	
	// end inline asm
	st.global.u64 	[%rd1], %rd6412;
	st.global.u64 	[%rd1+8], %rd6413;
	st.global.u64 	[%rd1+16], %rd6414;
	st.global.u64 	[%rd1+24], %rd6415;
	st.global.u64 	[%rd1+32], %rd6416;
	st.global.u64 	[%rd1+40], %rd6417;
	// begin inline asm
	add.cc.u64 %rd6412, %rd6412, %rd17992;
	addc.cc.u64 %rd6413, %rd6413, %rd17993;
	addc.cc.u64 %rd6414, %rd6414, %rd17994;
	addc.cc.u64 %rd6415, %rd6415, %rd17995;
	addc.cc.u64 %rd6416, %rd6416, %rd17996;
	addc.u64 %rd6417, %rd6417, %rd17997;
	
	// end inline asm
	st.global.u64 	[%rd1], %rd6412;
	st.global.u64 	[%rd1+8], %rd6413;
	st.global.u64 	[%rd1+16], %rd6414;
	st.global.u64 	[%rd1+24], %rd6415;
	st.global.u64 	[%rd1+32], %rd6416;
	st.global.u64 	[%rd1+40], %rd6417;
	// begin inline asm
	add.cc.u64 %rd6412, %rd6412, %rd17992;
	addc.cc.u64 %rd6413, %rd6413, %rd17993;
	addc.cc.u64 %rd6414, %rd6414, %rd17994;
	addc.cc.u64 %rd6415, %rd6415, %rd17995;
	addc.cc.u64 %rd6416, %rd6416, %rd17996;
	addc.u64 %rd6417, %rd6417, %rd17997;
	
	// end inline asm
	st.global.u64 	[%rd1], %rd6412;
	st.global.u64 	[%rd1+8], %rd6413;
	st.global.u64 	[%rd1+16], %rd6414;
	st.global.u64 	[%rd1+24], %rd6415;
	st.global.u64 	[%rd1+32], %rd6416;
	st.global.u64 	[%rd1+40], %rd6417;
	// begin inline asm
	add.cc.u64 %rd6412, %rd6412, %rd17992;
	addc.cc.u64 %rd6413, %rd6413, %rd17993;
	addc.cc.u64 %rd6414, %rd6414, %rd17994;
	addc.cc.u64 %rd6415, %rd6415, %rd17995;
	addc.cc.u64 %rd6416, %rd6416, %rd17996;
	addc.u64 %rd6417, %rd6417, %rd17997;
	
	// end inline asm
	st.global.u64 	[%rd1], %rd6412;
	st.global.u64 	[%rd1+8], %rd6413;
	st.global.u64 	[%rd1+16], %rd6414;
	st.global.u64 	[%rd1+24], %rd6415;
	st.global.u64 	[%rd1+32], %rd6416;
	st.global.u64 	[%rd1+40], %rd6417;
	// begin inline asm
	add.cc.u64 %rd6412, %rd6412, %rd17992;
	addc.cc.u64 %rd6413, %rd6413, %rd17993;
	addc.cc.u64 %rd6414, %rd6414, %rd17994;
	addc.cc.u64 %rd6415, %rd6415, %rd17995;
	addc.cc.u64 %rd6416, %rd6416, %rd17996;
	addc.u64 %rd6417, %rd6417, %rd17997;
	
	// end inline asm
	st.global.u64 	[%rd1], %rd6412;
	st.global.u64 	[%rd1+8], %rd6413;
	st.global.u64 	[%rd1+16], %rd6414;
	st.global.u64 	[%rd1+24], %rd6415;
	st.global.u64 	[%rd1+32], %rd6416;
	st.global.u64 	[%rd1+40], %rd6417;
	// begin inline asm
	add.cc.u64 %rd6412, %rd6412, %rd17992;
	addc.cc.u64 %rd6413, %rd6413, %rd17993;
	addc.cc.u64 %rd6414, %rd6414, %rd17994;
	addc.cc.u64 %rd6415, %rd6415, %rd17995;
	addc.cc.u64 %rd6416, %rd6416, %rd17996;
	addc.u64 %rd6417, %rd6417, %rd17997;
	
	// end inline asm
	st.global.u64 	[%rd1], %rd6412;
	st.global.u64 	[%rd1+8], %rd6413;
	st.global.u64 	[%rd1+16], %rd6414;
	st.global.u64 	[%rd1+24], %rd6415;
	st.global.u64 	[%rd1+32], %rd6416;
	st.global.u64 	[%rd1+40], %rd6417;
	// begin inline asm
	add.cc.u64 %rd6412, %rd6412, %rd17992;
	addc.cc.u64 %rd6413, %rd6413, %rd17993;
	addc.cc.u64 %rd6414, %rd6414, %rd17994;
	addc.cc.u64 %rd6415, %rd6415, %rd17995;
	addc.cc.u64 %rd6416, %rd6416, %rd17996;
	addc.u64 %rd6417, %rd6417, %rd17997;
	
	// end inline asm
	st.global.u64 	[%rd1], %rd6412;
	st.global.u64 	[%rd1+8], %rd6413;
	st.global.u64 	[%rd1+16], %rd6414;
	st.global.u64 	[%rd1+24], %rd6415;
	st.global.u64 	[%rd1+32], %rd6416;
	st.global.u64 	[%rd1+40], %rd6417;
	// begin inline asm
	add.cc.u64 %rd6412, %rd6412, %rd17992;
	addc.cc.u64 %rd6413, %rd6413, %rd17993;
	addc.cc.u64 %rd6414, %rd6414, %rd17994;
	addc.cc.u64 %rd6415, %rd6415, %rd17995;
	addc.cc.u64 %rd6416, %rd6416, %rd17996;
	addc.u64 %rd6417, %rd6417, %rd17997;
	
	// end inline asm
	st.global.u64 	[%rd1], %rd6412;
	st.global.u64 	[%rd1+8], %rd6413;
	st.global.u64 	[%rd1+16], %rd6414;
	st.global.u64 	[%rd1+24], %rd6415;
	st.global.u64 	[%rd1+32], %rd6416;
	st.global.u64 	[%rd1+40], %rd6417;
	// begin inline asm
	add.cc.u64 %rd6412, %rd6412, %rd17992;
	addc.cc.u64 %rd6413, %rd6413, %rd17993;
	addc.cc.u64 %rd6414, %rd6414, %rd17994;
	addc.cc.u64 %rd6415, %rd6415, %rd17995;
	addc.cc.u64 %rd6416, %rd6416, %rd17996;
	addc.u64 %rd6417, %rd6417, %rd17997;
	
	// end inline asm
	st.global.u64 	[%rd1], %rd6412;
	st.global.u64 	[%rd1+8], %rd6413;
	st.global.u64 	[%rd1+16], %rd6414;
	st.global.u64 	[%rd1+24], %rd6415;
	st.global.u64 	[%rd1+32], %rd6416;
	st.global.u64 	[%rd1+40], %rd6417;
	// begin inline asm
	add.cc.u64 %rd6412, %rd6412, %rd17992;
	addc.cc.u64 %rd6413, %rd6413, %rd17993;
	addc.cc.u64 %rd6414, %rd6414, %rd17994;
	addc.cc.u64 %rd6415, %rd6415, %rd17995;
	addc.cc.u64 %rd6416, %rd6416, %rd17996;
	addc.u64 %rd6417, %rd6417, %rd17997;
	
	// end inline asm
	st.global.u64 	[%rd1], %rd6412;
	st.global.u64 	[%rd1+8], %rd6413;
	st.global.u64 	[%rd1+16], %rd6414;
	st.global.u64 	[%rd1+24], %rd6415;
	st.global.u64 	[%rd1+32], %rd6416;
	st.global.u64 	[%rd1+40], %rd6417;
	// begin inline asm
	add.cc.u64 %rd6412, %rd6412, %rd17992;
	addc.cc.u64 %rd6413, %rd6413, %rd17993;
	addc.cc.u64 %rd6414, %rd6414, %rd17994;
	addc.cc.u64 %rd6415, %rd6415, %rd17995;
	addc.cc.u64 %rd6416, %rd6416, %rd17996;
	addc.u64 %rd6417, %rd6417, %rd17997;
	
	// end inline asm
	st.global.u64 	[%rd1], %rd6412;
	st.global.u64 	[%rd1+8], %rd6413;
	st.global.u64 	[%rd1+16], %rd6414;
	st.global.u64 	[%rd1+24], %rd6415;
	st.global.u64 	[%rd1+32], %rd6416;
	st.global.u64 	[%rd1+40], %rd6417;
	// begin inline asm
	add.cc.u64 %rd6412, %rd6412, %rd17992;
	addc.cc.u64 %rd6413, %rd6413, %rd17993;
	addc.cc.u64 %rd6414, %rd6414, %rd17994;
	addc.cc.u64 %rd6415, %rd6415, %rd17995;
	addc.cc.u64 %rd6416, %rd6416, %rd17996;
	addc.u64 %rd6417, %rd6417, %rd17997;
	
	// end inline asm
	st.global.u64 	[%rd1], %rd6412;
	st.global.u64 	[%rd1+8], %rd6413;
	st.global.u64 	[%rd1+16], %rd6414;
	st.global.u64 	[%rd1+24], %rd6415;
	st.global.u64 	[%rd1+32], %rd6416;
	st.global.u64 	[%rd1+40], %rd6417;
	// begin inline asm
	add.cc.u64 %rd6412, %rd6412, %rd17992;
	addc.cc.u64 %rd6413, %rd6413, %rd17993;
	addc.cc.u64 %rd6414, %rd6414, %rd17994;
	addc.cc.u64 %rd6415, %rd6415, %rd17995;
	addc.cc.u64 %rd6416, %rd6416, %rd17996;
	addc.u64 %rd6417, %rd6417, %rd17997;
	
	// end inline asm
	st.global.u64 	[%rd1], %rd6412;
	st.global.u64 	[%rd1+8], %rd6413;
	st.global.u64 	[%rd1+16], %rd6414;
	st.global.u64 	[%rd1+24], %rd6415;
	st.global.u64 	[%rd1+32], %rd6416;
	st.global.u64 	[%rd1+40], %rd6417;
	// begin inline asm
	add.cc.u64 %rd6412, %rd6412, %rd17992;
	addc.cc.u64 %rd6413, %rd6413, %rd17993;
	addc.cc.u64 %rd6414, %rd6414, %rd17994;
	addc.cc.u64 %rd6415, %rd6415, %rd17995;
	addc.cc.u64 %rd6416, %rd6416, %rd17996;
	addc.u64 %rd6417, %rd6417, %rd17997;
	
	// end inline asm
	st.global.u64 	[%rd1], %rd6412;
	st.global.u64 	[%rd1+8], %rd6413;
	st.global.u64 	[%rd1+16], %rd6414;
	st.global.u64 	[%rd1+24], %rd6415;
	st.global.u64 	[%rd1+32], %rd6416;
	st.global.u64 	[%rd1+40], %rd6417;
	// begin inline asm
	add.cc.u64 %rd6412, %rd6412, %rd17992;
	addc.cc.u64 %rd6413, %rd6413, %rd17993;
	addc.cc.u64 %rd6414, %rd6414, %rd17994;
	addc.cc.u64 %rd6415, %rd6415, %rd17995;
	addc.cc.u64 %rd6416, %rd6416, %rd17996;
	addc.u64 %rd6417, %rd6417, %rd17997;
	
	// end inline asm
	st.global.u64 	[%rd1], %rd6412;
	st.global.u64 	[%rd1+8], %rd6413;
	st.global.u64 	[%rd1+16], %rd6414;
	st.global.u64 	[%rd1+24], %rd6415;
	st.global.u64 	[%rd1+32], %rd6416;
	st.global.u64 	[%rd1+40], %rd6417;
	// begin inline asm
	add.cc.u64 %rd6412, %rd6412, %rd17992;
	addc.cc.u64 %rd6413, %rd6413, %rd17993;
	addc.cc.u64 %rd6414, %rd6414, %rd17994;
	addc.cc.u64 %rd6415, %rd6415, %rd17995;
	addc.cc.u64 %rd6416, %rd6416, %rd17996;
	addc.u64 %rd6417, %rd6417, %rd17997;
	
	// end inline asm
	st.global.u64 	[%rd1], %rd6412;
	st.global.u64 	[%rd1+8], %rd6413;
	st.global.u64 	[%rd1+16], %rd6414;
	st.global.u64 	[%rd1+24], %rd6415;
	st.global.u64 	[%rd1+32], %rd6416;
	st.global.u64 	[%rd1+40], %rd6417;
	// begin inline asm
	add.cc.u64 %rd6412, %rd6412, %rd17992;
	addc.cc.u64 %rd6413, %rd6413, %rd17993;
	addc.cc.u64 %rd6414, %rd6414, %rd17994;
	addc.cc.u64 %rd6415, %rd6415, %rd17995;
	addc.cc.u64 %rd6416, %rd6416, %rd17996;
	addc.u64 %rd6417, %rd6417, %rd17997;
	
	// end inline asm
	st.global.u64 	[%rd1], %rd6412;
	st.global.u64 	[%rd1+8], %rd6413;
	st.global.u64 	[%rd1+16], %rd6414;
	st.global.u64 	[%rd1+24], %rd6415;
	st.global.u64 	[%rd1+32], %rd6416;
	st.global.u64 	[%rd1+40], %rd6417;
	// begin inline asm
	add.cc.u64 %rd6412, %rd6412, %rd17992;
	addc.cc.u64 %rd6413, %rd6413, %rd17993;
	addc.cc.u64 %rd6414, %rd6414, %rd17994;
	addc.cc.u64 %rd6415, %rd6415, %rd17995;
	addc.cc.u64 %rd6416, %rd6416, %rd17996;
	addc.u64 %rd6417, %rd6417, %rd17997;
	
	// end inline asm
	st.global.u64 	[%rd1], %rd6412;
	st.global.u64 	[%rd1+8], %rd6413;
	st.global.u64 	[%rd1+16], %rd6414;
	st.global.u64 	[%rd1+24], %rd6415;
	st.global.u64 	[%rd1+32], %rd6416;
	st.global.u64 	[%rd1+40], %rd6417;
	// begin inline asm
	add.cc.u64 %rd6412, %rd6412, %rd17992;
	addc.cc.u64 %rd6413, %rd6413, %rd17993;
	addc.cc.u64 %rd6414, %rd6414, %rd17994;
	addc.cc.u64 %rd6415, %rd6415, %rd17995;
	addc.cc.u64 %rd6416, %rd6416, %rd17996;
	addc.u64 %rd6417, %rd6417, %rd17997;
	
	// end inline asm
	st.global.u64 	[%rd1], %rd6412;
	st.global.u64 	[%rd1+8], %rd6413;
	st.global.u64 	[%rd1+16], %rd6414;
	st.global.u64 	[%rd1+24], %rd6415;
	st.global.u64 	[%rd1+32], %rd6416;
	st.global.u64 	[%rd1+40], %rd6417;
	// begin inline asm
	add.cc.u64 %rd6412, %rd6412, %rd17992;
	addc.cc.u64 %rd6413, %rd6413, %rd17993;
	addc.cc.u64 %rd6414, %rd6414, %rd17994;
	addc.cc.u64 %rd6415, %rd6415, %rd17995;
	addc.cc.u64 %rd6416, %rd6416, %rd17996;
	addc.u64 %rd6417, %rd6417, %rd17997;
	
	// end inline asm
	st.global.u64 	[%rd1], %rd6412;
	st.global.u64 	[%rd1+8], %rd6413;
	st.global.u64 	[%rd1+16], %rd6414;
	st.global.u64 	[%rd1+24], %rd6415;
	st.global.u64 	[%rd1+32], %rd6416;
	st.global.u64 	[%rd1+40], %rd6417;
	// begin inline asm
	add.cc.u64 %rd6412, %rd6412, %rd17992;
	addc.cc.u64 %rd6413, %rd6413, %rd17993;
	addc.cc.u64 %rd6414, %rd6414, %rd17994;
	addc.cc.u64 %rd6415, %rd6415, %rd17995;
	addc.cc.u64 %rd6416, %rd6416, %rd17996;
	addc.u64 %rd6417, %rd6417, %rd17997;
	
	// end inline asm
	st.global.u64 	[%rd1], %rd6412;
	st.global.u64 	[%rd1+8], %rd6413;
	st.global.u64 	[%rd1+16], %rd6414;
	st.global.u64 	[%rd1+24], %rd6415;
	st.global.u64 	[%rd1+32], %rd6416;
	st.global.u64 	[%rd1+40], %rd6417;
	// begin inline asm
	add.cc.u64 %rd6412, %rd6412, %rd17992;
	addc.cc.u64 %rd6413, %rd6413, %rd17993;
	addc.cc.u64 %rd6414, %rd6414, %rd17994;
	addc.cc.u64 %rd6415, %rd6415, %rd17995;
	addc.cc.u64 %rd6416, %rd6416, %rd17996;
	addc.u64 %rd6417, %rd6417, %rd17997;
	
	// end inline asm
	st.global.u64 	[%rd1], %rd6412;
	st.global.u64 	[%rd1+8], %rd6413;
	st.global.u64 	[%rd1+16], %rd6414;
	st.global.u64 	[%rd1+24], %rd6415;
	st.global.u64 	[%rd1+32], %rd6416;
	st.global.u64 	[%rd1+40], %rd6417;
	// begin inline asm
	add.cc.u64 %rd6412, %rd6412, %rd17992;
	addc.cc.u64 %rd6413, %rd6413, %rd17993;
	addc.cc.u64 %rd6414, %rd6414, %rd17994;
	addc.cc.u64 %rd6415, %rd6415, %rd17995;
	addc.cc.u64 %rd6416, %rd6416, %rd17996;
	addc.u64 %rd6417, %rd6417, %rd17997;
	
	// end inline asm
	st.global.u64 	[%rd1], %rd6412;
	st.global.u64 	[%rd1+8], %rd6413;
	st.global.u64 	[%rd1+16], %rd6414;
	st.global.u64 	[%rd1+24], %rd6415;
	st.global.u64 	[%rd1+32], %rd6416;
	st.global.u64 	[%rd1+40], %rd6417;
	// begin inline asm
	add.cc.u64 %rd6412, %rd6412, %rd17992;
	addc.cc.u64 %rd6413, %rd6413, %rd17993;
	addc.cc.u64 %rd6414, %rd6414, %rd17994;
	addc.cc.u64 %rd6415, %rd6415, %rd17995;
	addc.cc.u64 %rd6416, %rd6416, %rd17996;
	addc.u64 %rd6417, %rd6417, %rd17997;
	
	// end inline asm
	st.global.u64 	[%rd1], %rd6412;
	st.global.u64 	[%rd1+8], %rd6413;
	st.global.u64 	[%rd1+16], %rd6414;
	st.global.u64 	[%rd1+24], %rd6415;
	st.global.u64 	[%rd1+32], %rd6416;
	st.global.u64 	[%rd1+40], %rd6417;
	// begin inline asm
	add.cc.u64 %rd6412, %rd6412, %rd17992;
	addc.cc.u64 %rd6413, %rd6413, %rd17993;
	addc.cc.u64 %rd6414, %rd6414, %rd17994;
	addc.cc.u64 %rd6415, %rd6415, %rd17995;
	addc.cc.u64 %rd6416, %rd6416, %rd17996;
	addc.u64 %rd6417, %rd6417, %rd17997;
	
	// end inline asm
	st.global.u64 	[%rd1], %rd6412;
	st.global.u64 	[%rd1+8], %rd6413;
	st.global.u64 	[%rd1+16], %rd6414;
	st.global.u64 	[%rd1+24], %rd6415;
	st.global.u64 	[%rd1+32], %rd6416;
	st.global.u64 	[%rd1+40], %rd6417;
	// begin inline asm
	add.cc.u64 %rd6412, %rd6412, %rd17992;
	addc.cc.u64 %rd6413, %rd6413, %rd17993;
	addc.cc.u64 %rd6414, %rd6414, %rd17994;
	addc.cc.u64 %rd6415, %rd6415, %rd17995;
	addc.cc.u64 %rd6416, %rd6416, %rd17996;
	addc.u64 %rd6417, %rd6417, %rd17997;
	
	// end inline asm
	st.global.u64 	[%rd1], %rd6412;
	st.global.u64 	[%rd1+8], %rd6413;
	st.global.u64 	[%rd1+16], %rd6414;
	st.global.u64 	[%rd1+24], %rd6415;
	st.global.u64 	[%rd1+32], %rd6416;
	st.global.u64 	[%rd1+40], %rd6417;
	// begin inline asm
	add.cc.u64 %rd6412, %rd6412, %rd17992;
	addc.cc.u64 %rd6413, %rd6413, %rd17993;
	addc.cc.u64 %rd6414, %rd6414, %rd17994;
	addc.cc.u64 %rd6415, %rd6415, %rd17995;
	addc.cc.u64 %rd6416, %rd6416, %rd17996;
	addc.u64 %rd6417, %rd6417, %rd17997;
	
	// end inline asm
	st.global.u64 	[%rd1], %rd6412;
	st.global.u64 	[%rd1+8], %rd6413;
	st.global.u64 	[%rd1+16], %rd6414;
	st.global.u64 	[%rd1+24], %rd6415;
	st.global.u64 	[%rd1+32], %rd6416;
	st.global.u64 	[%rd1+40], %rd6417;
	// begin inline asm
	add.cc.u64 %rd6412, %rd6412, %rd17992;
	addc.cc.u64 %rd6413, %rd6413, %rd17993;
	addc.cc.u64 %rd6414, %rd6414, %rd17994;
	addc.cc.u64 %rd6415, %rd6415, %rd17995;
	addc.cc.u64 %rd6416, %rd6416, %rd17996;
	addc.u64 %rd6417, %rd6417, %rd17997;
	
	// end inline asm
	st.global.u64 	[%rd1], %rd6412;
	st.global.u64 	[%rd1+8], %rd6413;
	st.global.u64 	[%rd1+16], %rd6414;
	st.global.u64 	[%rd1+24], %rd6415;
	st.global.u64 	[%rd1+32], %rd6416;
	st.global.u64 	[%rd1+40], %rd6417;
	// begin inline asm
	add.cc.u64 %rd6412, %rd6412, %rd17992;
	addc.cc.u64 %rd6413, %rd6413, %rd17993;
	addc.cc.u64 %rd6414, %rd6414, %rd17994;
	addc.cc.u64 %rd6415, %rd6415, %rd17995;
	addc.cc.u64 %rd6416, %rd6416, %rd17996;
	addc.u64 %rd6417, %rd6417, %rd17997;
	
	// end inline asm
	st.global.u64 	[%rd1], %rd6412;
	st.global.u64 	[%rd1+8], %rd6413;
	st.global.u64 	[%rd1+16], %rd6414;
	st.global.u64 	[%rd1+24], %rd6415;
	st.global.u64 	[%rd1+32], %rd6416;
	st.global.u64 	[%rd1+40], %rd6417;
	// begin inline asm
	add.cc.u64 %rd6412, %rd6412, %rd17992;
	addc.cc.u64 %rd6413, %rd6413, %rd17993;
	addc.cc.u64 %rd6414, %rd6414, %rd17994;
	addc.cc.u64 %rd6415, %rd6415, %rd17995;
	addc.cc.u64 %rd6416, %rd6416, %rd17996;
	addc.u64 %rd6417, %rd6417, %rd17997;
	
	// end inline asm
	st.global.u64 	[%rd1], %rd6412;
	st.global.u64 	[%rd1+8], %rd6413;
	st.global.u64 	[%rd1+16], %rd6414;
	st.global.u64 	[%rd1+24], %rd6415;
	st.global.u64 	[%rd1+32], %rd6416;
	st.global.u64 	[%rd1+40], %rd6417;
	// begin inline asm
	add.cc.u64 %rd6412, %rd6412, %rd17992;
	addc.cc.u64 %rd6413, %rd6413, %rd17993;
	addc.cc.u64 %rd6414, %rd6414, %rd17994;
	addc.cc.u64 %rd6415, %rd6415, %rd17995;
	addc.cc.u64 %rd6416, %rd6416, %rd17996;
	addc.u64 %rd6417, %rd6417, %rd17997;
	
	// end inline asm
	st.global.u64 	[%rd1], %rd6412;
	st.global.u64 	[%rd1+8], %rd6413;
	st.global.u64 	[%rd1+16], %rd6414;
	st.global.u64 	[%rd1+24], %rd6415;
	st.global.u64 	[%rd1+32], %rd6416;
	st.global.u64 	[%rd1+40], %rd6417;
	// begin inline asm
	add.cc.u64 %rd6412, %rd6412, %rd17992;
	addc.cc.u64 %rd6413, %rd6413, %rd17993;
	addc.cc.u64 %rd6414, %rd6414, %rd17994;
	addc.cc.u64 %rd6415, %rd6415, %rd17995;
	addc.cc.u64 %rd6416, %rd6416, %rd17996;
	addc.u64 %rd6417, %rd6417, %rd17997;
	
	// end inline asm
	st.global.u64 	[%rd1], %rd6412;
	st.global.u64 	[%rd1+8], %rd6413;
	st.global.u64 	[%rd1+16], %rd6414;
	st.global.u64 	[%rd1+24], %rd6415;
	st.global.u64 	[%rd1+32], %rd6416;
	st.global.u64 	[%rd1+40], %rd6417;
	// begin inline asm
	add.cc.u64 %rd6412, %rd6412, %rd17992;
	addc.cc.u64 %rd6413, %rd6413, %rd17993;
	addc.cc.u64 %rd6414, %rd6414, %rd17994;
	addc.cc.u64 %rd6415, %rd6415, %rd17995;
	addc.cc.u64 %rd6416, %rd6416, %rd17996;
	addc.u64 %rd6417, %rd6417, %rd17997;
	
	// end inline asm
	st.global.u64 	[%rd1], %rd6412;
	st.global.u64 	[%rd1+8], %rd6413;
	st.global.u64 	[%rd1+16], %rd6414;
	st.global.u64 	[%rd1+24], %rd6415;
	st.global.u64 	[%rd1+32], %rd6416;
	st.global.u64 	[%rd1+40], %rd6417;
	// begin inline asm
	add.cc.u64 %rd6412, %rd6412, %rd17992;
	addc.cc.u64 %rd6413, %rd6413, %rd17993;
	addc.cc.u64 %rd6414, %rd6414, %rd17994;
	addc.cc.u64 %rd6415, %rd6415, %rd17995;
	addc.cc.u64 %rd6416, %rd6416, %rd17996;
	addc.u64 %rd6417, %rd6417, %rd17997;
	
	// end inline asm
	st.global.u64 	[%rd1], %rd6412;
	st.global.u64 	[%rd1+8], %rd6413;
	st.global.u64 	[%rd1+16], %rd6414;
	st.global.u64 	[%rd1+24], %rd6415;
	st.global.u64 	[%rd1+32], %rd6416;
	st.global.u64 	[%rd1+40], %rd6417;
	// begin inline asm
	add.cc.u64 %rd6412, %rd6412, %rd17992;
	addc.cc.u64 %rd6413, %rd6413, %rd17993;
	addc.cc.u64 %rd6414, %rd6414, %rd17994;
	addc.cc.u64 %rd6415, %rd6415, %rd17995;
	addc.cc.u64 %rd6416, %rd6416, %rd17996;
	addc.u64 %rd6417, %rd6417, %rd17997;
	
	// end inline asm
	st.global.u64 	[%rd1], %rd6412;
	st.global.u64 	[%rd1+8], %rd6413;
	st.global.u64 	[%rd1+16], %rd6414;
	st.global.u64 	[%rd1+24], %rd6415;
	st.global.u64 	[%rd1+32], %rd6416;
	st.global.u64 	[%rd1+40], %rd6417;
	// begin inline asm
	add.cc.u64 %rd6412, %rd6412, %rd17992;
	addc.cc.u64 %rd6413, %rd6413, %rd17993;
	addc.cc.u64 %rd6414, %rd6414, %rd17994;
	addc.cc.u64 %rd6415, %rd6415, %rd17995;
	addc.cc.u64 %rd6416, %rd6416, %rd17996;
	addc.u64 %rd6417, %rd6417, %rd17997;
	
	// end inline asm
	st.global.u64 	[%rd1], %rd6412;
	st.global.u64 	[%rd1+8], %rd6413;
	st.global.u64 	[%rd1+16], %rd6414;
	st.global.u64 	[%rd1+24], %rd6415;
	st.global.u64 	[%rd1+32], %rd6416;
	st.global.u64 	[%rd1+40], %rd6417;
	// begin inline asm
	add.cc.u64 %rd6412, %rd6412, %rd17992;
	addc.cc.u64 %rd6413, %rd6413, %rd17993;
	addc.cc.u64 %rd6414, %rd6414, %rd17994;
	addc.cc.u64 %rd6415, %rd6415, %rd17995;
	addc.cc.u64 %rd6416, %rd6416, %rd17996;
	addc.u64 %rd6417, %rd6417, %rd17997;
	
	// end inline asm
	st.global.u64 	[%rd1], %rd6412;
	st.global.u64 	[%rd1+8], %rd6413;
	st.global.u64 	[%rd1+16], %rd6414;
	st.global.u64 	[%rd1+24], %rd6415;
	st.global.u64 	[%rd1+32], %rd6416;
	st.global.u64 	[%rd1+40], %rd6417;
	// begin inline asm
	add.cc.u64 %rd6412, %rd6412, %rd17992;
	addc.cc.u64 %rd6413, %rd6413, %rd17993;
	addc.cc.u64 %rd6414, %rd6414, %rd17994;
	addc.cc.u64 %rd6415, %rd6415, %rd17995;
	addc.cc.u64 %rd6416, %rd6416, %rd17996;
	addc.u64 %rd6417, %rd6417, %rd17997;
	
	// end inline asm
	st.global.u64 	[%rd1], %rd6412;
	st.global.u64 	[%rd1+8], %rd6413;
	st.global.u64 	[%rd1+16], %rd6414;
	st.global.u64 	[%rd1+24], %rd6415;
	st.global.u64 	[%rd1+32], %rd6416;
	st.global.u64 	[%rd1+40], %rd6417;
	// begin inline asm
	add.cc.u64 %rd6412, %rd6412, %rd17992;
	addc.cc.u64 %rd6413, %rd6413, %rd17993;
	addc.cc.u64 %rd6414, %rd6414, %rd17994;
	addc.cc.u64 %rd6415, %rd6415, %rd17995;
	addc.cc.u64 %rd6416, %rd6416, %rd17996;
	addc.u64 %rd6417, %rd6417, %rd17997;
	
	// end inline asm
	st.global.u64 	[%rd1], %rd6412;
	st.global.u64 	[%rd1+8], %rd6413;
	st.global.u64 	[%rd1+16], %rd6414;
	st.global.u64 	[%rd1+24], %rd6415;
	st.global.u64 	[%rd1+32], %rd6416;
	st.global.u64 	[%rd1+40], %rd6417;
	// begin inline asm
	add.cc.u64 %rd6412, %rd6412, %rd17992;
	addc.cc.u64 %rd6413, %rd6413, %rd17993;
	addc.cc.u64 %rd6414, %rd6414, %rd17994;
	addc.cc.u64 %rd6415, %rd6415, %rd17995;
	addc.cc.u64 %rd6416, %rd6416, %rd17996;
	addc.u64 %rd6417, %rd6417, %rd17997;
	
	// end inline asm
	st.global.u64 	[%rd1], %rd6412;
	st.global.u64 	[%rd1+8], %rd6413;
	st.global.u64 	[%rd1+16], %rd6414;
	st.global.u64 	[%rd1+24], %rd6415;
	st.global.u64 	[%rd1+32], %rd6416;
	st.global.u64 	[%rd1+40], %rd6417;
	// begin inline asm
	add.cc.u64 %rd6412, %rd6412, %rd17992;
	addc.cc.u64 %rd6413, %rd6413, %rd17993;
	addc.cc.u64 %rd6414, %rd6414, %rd17994;
	addc.cc.u64 %rd6415, %rd6415, %rd17995;
	addc.cc.u64 %rd6416, %rd6416, %rd17996;
	addc.u64 %rd6417, %rd6417, %rd17997;
	
	// end inline asm
	st.global.u64 	[%rd1], %rd6412;
	st.global.u64 	[%rd1+8], %rd6413;
	st.global.u64 	[%rd1+16], %rd6414;
	st.global.u64 	[%rd1+24], %rd6415;
	st.global.u64 	[%rd1+32], %rd6416;
	st.global.u64 	[%rd1+40], %rd6417;
	// begin inline asm
	add.cc.u64 %rd6412, %rd6412, %rd17992;
	addc.cc.u64 %rd6413, %rd6413, %rd17993;
	addc.cc.u64 %rd6414, %rd6414, %rd17994;
	addc.cc.u64 %rd6415, %rd6415, %rd17995;
	addc.cc.u64 %rd6416, %rd6416, %rd17996;
	addc.u64 %rd6417, %rd6417, %rd17997;
	
	// end inline asm
	st.global.u64 	[%rd1], %rd6412;
	st.global.u64 	[%rd1+8], %rd6413;
	st.global.u64 	[%rd1+16], %rd6414;
	st.global.u64 	[%rd1+24], %rd6415;
	st.global.u64 	[%rd1+32], %rd6416;
	st.global.u64 	[%rd1+40], %rd6417;
	// begin inline asm
	add.cc.u64 %rd6412, %rd6412, %rd17992;
	addc.cc.u64 %rd6413, %rd6413, %rd17993;
	addc.cc.u64 %rd6414, %rd6414, %rd17994;
	addc.cc.u64 %rd6415, %rd6415, %rd17995;
	addc.cc.u64 %rd6416, %rd6416, %rd17996;
	addc.u64 %rd6417, %rd6417, %rd17997;
	
	// end inline asm
	st.global.u64 	[%rd1], %rd6412;
	st.global.u64 	[%rd1+8], %rd6413;
	st.global.u64 	[%rd1+16], %rd6414;
	st.global.u64 	[%rd1+24], %rd6415;
	st.global.u64 	[%rd1+32], %rd6416;
	st.global.u64 	[%rd1+40], %rd6417;
	// begin inline asm
	add.cc.u64 %rd6412, %rd6412, %rd17992;
	addc.cc.u64 %rd6413, %rd6413, %rd17993;
	addc.cc.u64 %rd6414, %rd6414, %rd17994;
	addc.cc.u64 %rd6415, %rd6415, %rd17995;
	addc.cc.u64 %rd6416, %rd6416, %rd17996;
	addc.u64 %rd6417, %rd6417, %rd17997;
	
	// end inline asm
	st.global.u64 	[%rd1], %rd6412;
	st.global.u64 	[%rd1+8], %rd6413;
	st.global.u64 	[%rd1+16], %rd6414;
	st.global.u64 	[%rd1+24], %rd6415;
	st.global.u64 	[%rd1+32], %rd6416;
	st.global.u64 	[%rd1+40], %rd6417;
	// begin inline asm
	add.cc.u64 %rd6412, %rd6412, %rd17992;
	addc.cc.u64 %rd6413, %rd6413, %rd17993;
	addc.cc.u64 %rd6414, %rd6414, %rd17994;
	addc.cc.u64 %rd6415, %rd6415, %rd17995;
	addc.cc.u64 %rd6416, %rd6416, %rd17996;
	addc.u64 %rd6417, %rd6417, %rd17997;
	
	// end inline asm
	st.global.u64 	[%rd1], %rd6412;
	st.global.u64 	[%rd1+8], %rd6413;
	st.global.u64 	[%rd1+16], %rd6414;
	st.global.u64 	[%rd1+24], %rd6415;
	st.global.u64 	[%rd1+32], %rd6416;
	st.global.u64 	[%rd1+40], %rd6417;
	// begin inline asm
	add.cc.u64 %rd6412, %rd6412, %rd17992;
	addc.cc.u64 %rd6413, %rd6413, %rd17993;
	addc.cc.u64 %rd6414, %rd6414, %rd17994;
	addc.cc.u64 %rd6415, %rd6415, %rd17995;
	addc.cc.u64 %rd6416, %rd6416, %rd17996;
	addc.u64 %rd6417, %rd6417, %rd17997;
	
	// end inline asm
	st.global.u64 	[%rd1], %rd6412;
	st.global.u64 	[%rd1+8], %rd6413;
	st.global.u64 	[%rd1+16], %rd6414;
	st.global.u64 	[%rd1+24], %rd6415;
	st.global.u64 	[%rd1+32], %rd6416;
	st.global.u64 	[%rd1+40], %rd6417;
	// begin inline asm
	add.cc.u64 %rd6412, %rd6412, %rd17992;
	addc.cc.u64 %rd6413, %rd6413, %rd17993;
	addc.cc.u64 %rd6414, %rd6414, %rd17994;
	addc.cc.u64 %rd6415, %rd6415, %rd17995;
	addc.cc.u64 %rd6416, %rd6416, %rd17996;
	addc.u64 %rd6417, %rd6417, %rd17997;
	
	// end inline asm
	st.global.u64 	[%rd1], %rd6412;
	st.global.u64 	[%rd1+8], %rd6413;
	st.global.u64 	[%rd1+16], %rd6414;
	st.global.u64 	[%rd1+24], %rd6415;
	st.global.u64 	[%rd1+32], %rd6416;
	st.global.u64 	[%rd1+40], %rd6417;
	// begin inline asm
	add.cc.u64 %rd6412, %rd6412, %rd17992;
	addc.cc.u64 %rd6413, %rd6413, %rd17993;
	addc.cc.u64 %rd6414, %rd6414, %rd17994;
	addc.cc.u64 %rd6415, %rd6415, %rd17995;
	addc.cc.u64 %rd6416, %rd6416, %rd17996;
	addc.u64 %rd6417, %rd6417, %rd17997;
	
	// end inline asm
	st.global.u64 	[%rd1], %rd6412;
	st.global.u64 	[%rd1+8], %rd6413;
	st.global.u64 	[%rd1+16], %rd6414;
	st.global.u64 	[%rd1+24], %rd6415;
	st.global.u64 	[%rd1+32], %rd6416;
	st.global.u64 	[%rd1+40], %rd6417;
	// begin inline asm
	add.cc.u64 %rd6412, %rd6412, %rd17992;
	addc.cc.u64 %rd6413, %rd6413, %rd17993;
	addc.cc.u64 %rd6414, %rd6414, %rd17994;
	addc.cc.u64 %rd6415, %rd6415, %rd17995;
	addc.cc.u64 %rd6416, %rd6416, %rd17996;
	addc.u64 %rd6417, %rd6417, %rd17997;
	
	// end inline asm
	st.global.u64 	[%rd1], %rd6412;
	st.global.u64 	[%rd1+8], %rd6413;
	st.global.u64 	[%rd1+16], %rd6414;
	st.global.u64 	[%rd1+24], %rd6415;
	st.global.u64 	[%rd1+32], %rd6416;
	st.global.u64 	[%rd1+40], %rd6417;
	// begin inline asm
	add.cc.u64 %rd6412, %rd6412, %rd17992;
	addc.cc.u64 %rd6413, %rd6413, %rd17993;
	addc.cc.u64 %rd6414, %rd6414, %rd17994;
	addc.cc.u64 %rd6415, %rd6415, %rd17995;
	addc.cc.u64 %rd6416, %rd6416, %rd17996;
	addc.u64 %rd6417, %rd6417, %rd17997;
	
	// end inline asm
	st.global.u64 	[%rd1], %rd6412;
	st.global.u64 	[%rd1+8], %rd6413;
	st.global.u64 	[%rd1+16], %rd6414;
	st.global.u64 	[%rd1+24], %rd6415;
	st.global.u64 	[%rd1+32], %rd6416;
	st.global.u64 	[%rd1+40], %rd6417;
	// begin inline asm
	add.cc.u64 %rd6412, %rd6412, %rd17992;
	addc.cc.u64 %rd6413, %rd6413, %rd17993;
	addc.cc.u64 %rd6414, %rd6414, %rd17994;
	addc.cc.u64 %rd6415, %rd6415, %rd17995;
	addc.cc.u64 %rd6416, %rd6416, %rd17996;
	addc.u64 %rd6417, %rd6417, %rd17997;
	
	// end inline asm
	st.global.u64 	[%rd1], %rd6412;
	st.global.u64 	[%rd1+8], %rd6413;
	st.global.u64 	[%rd1+16], %rd6414;
	st.global.u64 	[%rd1+24], %rd6415;
	st.global.u64 	[%rd1+32], %rd6416;
	st.global.u64 	[%rd1+40], %rd6417;
	// begin inline asm
	add.cc.u64 %rd6412, %rd6412, %rd17992;
	addc.cc.u64 %rd6413, %rd6413, %rd17993;
	addc.cc.u64 %rd6414, %rd6414, %rd17994;
	addc.cc.u64 %rd6415, %rd6415, %rd17995;
	addc.cc.u64 %rd6416, %rd6416, %rd17996;
	addc.u64 %rd6417, %rd6417, %rd17997;
	
	// end inline asm
	st.global.u64 	[%rd1], %rd6412;
	st.global.u64 	[%rd1+8], %rd6413;
	st.global.u64 	[%rd1+16], %rd6414;
	st.global.u64 	[%rd1+24], %rd6415;
	st.global.u64 	[%rd1+32], %rd6416;
	st.global.u64 	[%rd1+40], %rd6417;
	// begin inline asm
	add.cc.u64 %rd6412, %rd6412, %rd17992;
	addc.cc.u64 %rd6413, %rd6413, %rd17993;
	addc.cc.u64 %rd6414, %rd6414, %rd17994;
	addc.cc.u64 %rd6415, %rd6415, %rd17995;
	addc.cc.u64 %rd6416, %rd6416, %rd17996;
	addc.u64 %rd6417, %rd6417, %rd17997;
	
	// end inline asm
	st.global.u64 	[%rd1], %rd6412;
	st.global.u64 	[%rd1+8], %rd6413;
	st.global.u64 	[%rd1+16], %rd6414;
	st.global.u64 	[%rd1+24], %rd6415;
	st.global.u64 	[%rd1+32], %rd6416;
	st.global.u64 	[%rd1+40], %rd6417;
	// begin inline asm
	add.cc.u64 %rd6412, %rd6412, %rd17992;
	addc.cc.u64 %rd6413, %rd6413, %rd17993;
	addc.cc.u64 %rd6414, %rd6414, %rd17994;
	addc.cc.u64 %rd6415, %rd6415, %rd17995;
	addc.cc.u64 %rd6416, %rd6416, %rd17996;
	addc.u64 %rd6417, %rd6417, %rd17997;
	
	// end inline asm
	st.global.u64 	[%rd1], %rd6412;
	st.global.u64 	[%rd1+8], %rd6413;
	st.global.u64 	[%rd1+16], %rd6414;
	st.global.u64 	[%rd1+24], %rd6415;
	st.global.u64 	[%rd1+32], %rd6416;
	st.global.u64 	[%rd1+40], %rd6417;
	// begin inline asm
	add.cc.u64 %rd6412, %rd6412, %rd17992;
	addc.cc.u64 %rd6413, %rd6413, %rd17993;
	addc.cc.u64 %rd6414, %rd6414, %rd17994;
	addc.cc.u64 %rd6415, %rd6415, %rd17995;
	addc.cc.u64 %rd6416, %rd6416, %rd17996;
	addc.u64 %rd6417, %rd6417, %rd17997;
	
	// end inline asm
	st.global.u64 	[%rd1], %rd6412;
	st.global.u64 	[%rd1+8], %rd6413;
	st.global.u64 	[%rd1+16], %rd6414;
	st.global.u64 	[%rd1+24], %rd6415;
	st.global.u64 	[%rd1+32], %rd6416;
	st.global.u64 	[%rd1+40], %rd6417;
	// begin inline asm
	add.cc.u64 %rd6412, %rd6412, %rd17992;
	addc.cc.u64 %rd6413, %rd6413, %rd17993;
	addc.cc.u64 %rd6414, %rd6414, %rd17994;
	addc.cc.u64 %rd6415, %rd6415, %rd17995;
	addc.cc.u64 %rd6416, %rd6416, %rd17996;
	addc.u64 %rd6417, %rd6417, %rd17997;
	
	// end inline asm
	st.global.u64 	[%rd1], %rd6412;
	st.global.u64 	[%rd1+8], %rd6413;
	st.global.u64 	[%rd1+16], %rd6414;
	st.global.u64 	[%rd1+24], %rd6415;
	st.global.u64 	[%rd1+32], %rd6416;
	st.global.u64 	[%rd1+40], %rd6417;
	// begin inline asm
	add.cc.u64 %rd6412, %rd6412, %rd17992;
	addc.cc.u64 %rd6413, %rd6413, %rd17993;
	addc.cc.u64 %rd6414, %rd6414, %rd17994;
	addc.cc.u64 %rd6415, %rd6415, %rd17995;
	addc.cc.u64 %rd6416, %rd6416, %rd17996;
	addc.u64 %rd6417, %rd6417, %rd17997;
	
	// end inline asm
	st.global.u64 	[%rd1], %rd6412;
	st.global.u64 	[%rd1+8], %rd6413;
	st.global.u64 	[%rd1+16], %rd6414;
	st.global.u64 	[%rd1+24], %rd6415;
	st.global.u64 	[%rd1+32], %rd6416;
	st.global.u64 	[%rd1+40], %rd6417;
	// begin inline asm
	add.cc.u64 %rd6412, %rd6412, %rd17992;
	addc.cc.u64 %rd6413, %rd6413, %rd17993;
	addc.cc.u64 %rd6414, %rd6414, %rd17994;
	addc.cc.u64 %rd6415, %rd6415, %rd17995;
	addc.cc.u64 %rd6416, %rd6416, %rd17996;
	addc.u64 %rd6417, %rd6417, %rd17997;
	
	// end inline asm
	st.global.u64 	[%rd1], %rd6412;
	st.global.u64 	[%rd1+8], %rd6413;
	st.global.u64 	[%rd1+16], %rd6414;
	st.global.u64 	[%rd1+24], %rd6415;
	st.global.u64 	[%rd1+32], %rd6416;
	st.global.u64 	[%rd1+40], %rd6417;
	// begin inline asm
	add.cc.u64 %rd6412, %rd6412, %rd17992;
	addc.cc.u64 %rd6413, %rd6413, %rd17993;
	addc.cc.u64 %rd6414, %rd6414, %rd17994;
	addc.cc.u64 %rd6415, %rd6415, %rd17995;
	addc.cc.u64 %rd6416, %rd6416, %rd17996;
	addc.u64 %rd6417, %rd6417, %rd17997;
	
	// end inline asm
	st.global.u64 	[%rd1], %rd6412;
	st.global.u64 	[%rd1+8], %rd6413;
	st.global.u64 	[%rd1+16], %rd6414;
	st.global.u64 	[%rd1+24], %rd6415;
	st.global.u64 	[%rd1+32], %rd6416;
	st.global.u64 	[%rd1+40], %rd6417;
	// begin inline asm
	add.cc.u64 %rd6412, %rd6412, %rd17992;
	addc.cc.u64 %rd6413, %rd6413, %rd17993;
	addc.cc.u64 %rd6414, %rd6414, %rd17994;
	addc.cc.u64 %rd6415, %rd6415, %rd17995;
	addc.cc.u64 %rd6416, %rd6416, %rd17996;
	addc.u64 %rd6417, %rd6417, %rd17997;
	
	// end inline asm
	st.global.u64 	[%rd1], %rd6412;
	st.global.u64 	[%rd1+8], %rd6413;
	st.global.u64 	[%rd1+16], %rd6414;
	st.global.u64 	[%rd1+24], %rd6415;
	st.global.u64 	[%rd1+32], %rd6416;
	st.global.u64 	[%rd1+40], %rd6417;
	// begin inline asm
	add.cc.u64 %rd6412, %rd6412, %rd17992;
	addc.cc.u64 %rd6413, %rd6413, %rd17993;
	addc.cc.u64 %rd6414, %rd6414, %rd17994;
	addc.cc.u64 %rd6415, %rd6415, %rd17995;
	addc.cc.u64 %rd6416, %rd6416, %rd17996;
	addc.u64 %rd6417, %rd6417, %rd17997;
	
	// end inline asm
	st.global.u64 	[%rd1], %rd6412;
	st.global.u64 	[%rd1+8], %rd6413;
	st.global.u64 	[%rd1+16], %rd6414;
	st.global.u64 	[%rd1+24], %rd6415;
	st.global.u64 	[%rd1+32], %rd6416;
	st.global.u64 	[%rd1+40], %rd6417;
	// begin inline asm
	add.cc.u64 %rd6412, %rd6412, %rd17992;
	addc.cc.u64 %rd6413, %rd6413, %rd17993;
	addc.cc.u64 %rd6414, %rd6414, %rd17994;
	addc.cc.u64 %rd6415, %rd6415, %rd17995;
	addc.cc.u64 %rd6416, %rd6416, %rd17996;
	addc.u64 %rd6417, %rd6417, %rd17997;
	
	// end inline asm
	st.global.u64 	[%rd1], %rd6412;
	st.global.u64 	[%rd1+8], %rd6413;
	st.global.u64 	[%rd1+16], %rd6414;
	st.global.u64 	[%rd1+24], %rd6415;
	st.global.u64 	[%rd1+32], %rd6416;
	st.global.u64 	[%rd1+40], %rd6417;
	// begin inline asm
	add.cc.u64 %rd6412, %rd6412, %rd17992;
	addc.cc.u64 %rd6413, %rd6413, %rd17993;
	addc.cc.u64 %rd6414, %rd6414, %rd17994;
	addc.cc.u64 %rd6415, %rd6415, %rd17995;
	addc.cc.u64 %rd6416, %rd6416, %rd17996;
	addc.u64 %rd6417, %rd6417, %rd17997;
	
	// end inline asm
	st.global.u64 	[%rd1], %rd6412;
	st.global.u64 	[%rd1+8], %rd6413;
	st.global.u64 	[%rd1+16], %rd6414;
	st.global.u64 	[%rd1+24], %rd6415;
	st.global.u64 	[%rd1+32], %rd6416;
	st.global.u64 	[%rd1+40], %rd6417;
	// begin inline asm
	add.cc.u64 %rd6412, %rd6412, %rd17992;
	addc.cc.u64 %rd6413, %rd6413, %rd17993;
	addc.cc.u64 %rd6414, %rd6414, %rd17994;
	addc.cc.u64 %rd6415, %rd6415, %rd17995;
	addc.cc.u64 %rd6416, %rd6416, %rd17996;
	addc.u64 %rd6417, %rd6417, %rd17997;
	
	// end inline asm
	st.global.u64 	[%rd1], %rd6412;
	st.global.u64 	[%rd1+8], %rd6413;
	st.global.u64 	[%rd1+16], %rd6414;
	st.global.u64 	[%rd1+24], %rd6415;
	st.global.u64 	[%rd1+32], %rd6416;
	st.global.u64 	[%rd1+40], %rd6417;
	// begin inline asm
	add.cc.u64 %rd6412, %rd6412, %rd17992;
	addc.cc.u64 %rd6413, %rd6413, %rd17993;
	addc.cc.u64 %rd6414, %rd6414, %rd17994;
	addc.cc.u64 %rd6415, %rd6415, %rd17995;
	addc.cc.u64 %rd6416, %rd6416, %rd17996;
	addc.u64 %rd6417, %rd6417, %rd17997;
	
	// end inline asm
	st.global.u64 	[%rd1], %rd6412;
	st.global.u64 	[%rd1+8], %rd6413;
	st.global.u64 	[%rd1+16], %rd6414;
	st.global.u64 	[%rd1+24], %rd6415;
	st.global.u64 	[%rd1+32], %rd6416;
	st.global.u64 	[%rd1+40], %rd6417;
	// begin inline asm
	add.cc.u64 %rd6412, %rd6412, %rd17992;
	addc.cc.u64 %rd6413, %rd6413, %rd17993;
	addc.cc.u64 %rd6414, %rd6414, %rd17994;
	addc.cc.u64 %rd6415, %rd6415, %rd17995;
	addc.cc.u64 %rd6416, %rd6416, %rd17996;
	addc.u64 %rd6417, %rd6417, %rd17997;
	
	// end inline asm
	st.global.u64 	[%rd1], %rd6412;
	st.global.u64 	[%rd1+8], %rd6413;
	st.global.u64 	[%rd1+16], %rd6414;
	st.global.u64 	[%rd1+24], %rd6415;
	st.global.u64 	[%rd1+32], %rd6416;
	st.global.u64 	[%rd1+40], %rd6417;
	// begin inline asm
	add.cc.u64 %rd6412, %rd6412, %rd17992;
	addc.cc.u64 %rd6413, %rd6413, %rd17993;
	addc.cc.u64 %rd6414, %rd6414, %rd17994;
	addc.cc.u64 %rd6415, %rd6415, %rd17995;
	addc.cc.u64 %rd6416, %rd6416, %rd17996;
	addc.u64 %rd6417, %rd6417, %rd17997;
	
	// end inline asm
	st.global.u64 	[%rd1], %rd6412;
	st.global.u64 	[%rd1+8], %rd6413;
	st.global.u64 	[%rd1+16], %rd6414;
	st.global.u64 	[%rd1+24], %rd6415;
	st.global.u64 	[%rd1+32], %rd6416;
	st.global.u64 	[%rd1+40], %rd6417;
	// begin inline asm
	add.cc.u64 %rd6412, %rd6412, %rd17992;
	addc.cc.u64 %rd6413, %rd6413, %rd17993;
	addc.cc.u64 %rd6414, %rd6414, %rd17994;
	addc.cc.u64 %rd6415, %rd6415, %rd17995;
	addc.cc.u64 %rd6416, %rd6416, %rd17996;
	addc.u64 %rd6417, %rd6417, %rd17997;
	
	// end inline asm
	st.global.u64 	[%rd1], %rd6412;
	st.global.u64 	[%rd1+8], %rd6413;
	st.global.u64 	[%rd1+16], %rd6414;
	st.global.u64 	[%rd1+24], %rd6415;
	st.global.u64 	[%rd1+32], %rd6416;
	st.global.u64 	[%rd1+40], %rd6417;
	// begin inline asm
	add.cc.u64 %rd6412, %rd6412, %rd17992;
	addc.cc.u64 %rd6413, %rd6413, %rd17993;
	addc.cc.u64 %rd6414, %rd6414, %rd17994;
	addc.cc.u64 %rd6415, %rd6415, %rd17995;
	addc.cc.u64 %rd6416, %rd6416, %rd17996;
	addc.u64 %rd6417, %rd6417, %rd17997;
	
	// end inline asm
	st.global.u64 	[%rd1], %rd6412;
	st.global.u64 	[%rd1+8], %rd6413;
	st.global.u64 	[%rd1+16], %rd6414;
	st.global.u64 	[%rd1+24], %rd6415;
	st.global.u64 	[%rd1+32], %rd6416;
	st.global.u64 	[%rd1+40], %rd6417;
	// begin inline asm
	add.cc.u64 %rd6412, %rd6412, %rd17992;
	addc.cc.u64 %rd6413, %rd6413, %rd17993;
	addc.cc.u64 %rd6414, %rd6414, %rd17994;
	addc.cc.u64 %rd6415, %rd6415, %rd17995;
	addc.cc.u64 %rd6416, %rd6416, %rd17996;
	addc.u64 %rd6417, %rd6417, %rd17997;
	
	// end inline asm
	st.global.u64 	[%rd1], %rd6412;
	st.global.u64 	[%rd1+8], %rd6413;
	st.global.u64 	[%rd1+16], %rd6414;
	st.global.u64 	[%rd1+24], %rd6415;
	st.global.u64 	[%rd1+32], %rd6416;
	st.global.u64 	[%rd1+40], %rd6417;
	// begin inline asm
	add.cc.u64 %rd6412, %rd6412, %rd17992;
	addc.cc.u64 %rd6413, %rd6413, %rd17993;
	addc.cc.u64 %rd6414, %rd6414, %rd17994;
	addc.cc.u64 %rd6415, %rd6415, %rd17995;
	addc.cc.u64 %rd6416, %rd6416, %rd17996;
	addc.u64 %rd6417, %rd6417, %rd17997;
	
	// end inline asm
	st.global.u64 	[%rd1], %rd6412;
	st.global.u64 	[%rd1+8], %rd6413;
	st.global.u64 	[%rd1+16], %rd6414;
	st.global.u64 	[%rd1+24], %rd6415;
	st.global.u64 	[%rd1+32], %rd6416;
	st.global.u64 	[%rd1+40], %rd6417;
	// begin inline asm
	add.cc.u64 %rd6412, %rd6412, %rd17992;
	addc.cc.u64 %rd6413, %rd6413, %rd17993;
	addc.cc.u64 %rd6414, %rd6414, %rd17994;
	addc.cc.u64 %rd6415, %rd6415, %rd17995;
	addc.cc.u64 %rd6416, %rd6416, %rd17996;
	addc.u64 %rd6417, %rd6417, %rd17997;
	
	// end inline asm
	st.global.u64 	[%rd1], %rd6412;
	st.global.u64 	[%rd1+8], %rd6413;
	st.global.u64 	[%rd1+16], %rd6414;
	st.global.u64 	[%rd1+24], %rd6415;
	st.global.u64 	[%rd1+32], %rd6416;
	st.global.u64 	[%rd1+40], %rd6417;
	// begin inline asm
	add.cc.u64 %rd6412, %rd6412, %rd17992;
	addc.cc.u64 %rd6413, %rd6413, %rd17993;
	addc.cc.u64 %rd6414, %rd6414, %rd17994;
	addc.cc.u64 %rd6415, %rd6415, %rd17995;
	addc.cc.u64 %rd6416, %rd6416, %rd17996;
	addc.u64 %rd6417, %rd6417, %rd17997;
	
	// end inline asm
	st.global.u64 	[%rd1], %rd6412;
	st.global.u64 	[%rd1+8], %rd6413;
	st.global.u64 	[%rd1+16], %rd6414;
	st.global.u64 	[%rd1+24], %rd6415;
	st.global.u64 	[%rd1+32], %rd6416;
	st.global.u64 	[%rd1+40], %rd6417;
	// begin inline asm
	add.cc.u64 %rd6412, %rd6412, %rd17992;
	addc.cc.u64 %rd6413, %rd6413, %rd17993;
	addc.cc.u64 %rd6414, %rd6414, %rd17994;
	addc.cc.u64 %rd6415, %rd6415, %rd17995;
	addc.cc.u64 %rd6416, %rd6416, %rd17996;
	addc.u64 %rd6417, %rd6417, %rd17997;
	
	// end inline asm
	st.global.u64 	[%rd1], %rd6412;
	st.global.u64 	[%rd1+8], %rd6413;
	st.global.u64 	[%rd1+16], %rd6414;
	st.global.u64 	[%rd1+24], %rd6415;
	st.global.u64 	[%rd1+32], %rd6416;
	st.global.u64 	[%rd1+40], %rd6417;
	// begin inline asm
	add.cc.u64 %rd6412, %rd6412, %rd17992;
	addc.cc.u64 %rd6413, %rd6413, %rd17993;
	addc.cc.u64 %rd6414, %rd6414, %rd17994;
	addc.cc.u64 %rd6415, %rd6415, %rd17995;
	addc.cc.u64 %rd6416, %rd6416, %rd17996;
	addc.u64 %rd6417, %rd6417, %rd17997;
	
	// end inline asm
	st.global.u64 	[%rd1], %rd6412;
	st.global.u64 	[%rd1+8], %rd6413;
	st.global.u64 	[%rd1+16], %rd6414;
	st.global.u64 	[%rd1+24], %rd6415;
	st.global.u64 	[%rd1+32], %rd6416;
	st.global.u64 	[%rd1+40], %rd6417;
	// begin inline asm
	add.cc.u64 %rd6412, %rd6412, %rd17992;
	addc.cc.u64 %rd6413, %rd6413, %rd17993;
	addc.cc.u64 %rd6414, %rd6414, %rd17994;
	addc.cc.u64 %rd6415, %rd6415, %rd17995;
	addc.cc.u64 %rd6416, %rd6416, %rd17996;
	addc.u64 %rd6417, %rd6417, %rd17997;
	
	// end inline asm
	st.global.u64 	[%rd1], %rd6412;
	st.global.u64 	[%rd1+8], %rd6413;
	st.global.u64 	[%rd1+16], %rd6414;
	st.global.u64 	[%rd1+24], %rd6415;
	st.global.u64 	[%rd1+32], %rd6416;
	st.global.u64 	[%rd1+40], %rd6417;
	// begin inline asm
	add.cc.u64 %rd6412, %rd6412, %rd17992;
	addc.cc.u64 %rd6413, %rd6413, %rd17993;
	addc.cc.u64 %rd6414, %rd6414, %rd17994;
	addc.cc.u64 %rd6415, %rd6415, %rd17995;
	addc.cc.u64 %rd6416, %rd6416, %rd17996;
	addc.u64 %rd6417, %rd6417, %rd17997;
	
	// end inline asm
	st.global.u64 	[%rd1], %rd6412;
	st.global.u64 	[%rd1+8], %rd6413;
	st.global.u64 	[%rd1+16], %rd6414;
	st.global.u64 	[%rd1+24], %rd6415;
	st.global.u64 	[%rd1+32], %rd6416;
	st.global.u64 	[%rd1+40], %rd6417;
	// begin inline asm
	add.cc.u64 %rd6412, %rd6412, %rd17992;
	addc.cc.u64 %rd6413, %rd6413, %rd17993;
	addc.cc.u64 %rd6414, %rd6414, %rd17994;
	addc.cc.u64 %rd6415, %rd6415, %rd17995;
	addc.cc.u64 %rd6416, %rd6416, %rd17996;
	addc.u64 %rd6417, %rd6417, %rd17997;
	
	// end inline asm
	st.global.u64 	[%rd1], %rd6412;
	st.global.u64 	[%rd1+8], %rd6413;
	st.global.u64 	[%rd1+16], %rd6414;
	st.global.u64 	[%rd1+24], %rd6415;
	st.global.u64 	[%rd1+32], %rd6416;
	st.global.u64 	[%rd1+40], %rd6417;
	// begin inline asm
	add.cc.u64 %rd6412, %rd6412, %rd17992;
	addc.cc.u64 %rd6413, %rd6413, %rd17993;
	addc.cc.u64 %rd6414, %rd6414, %rd17994;
	addc.cc.u64 %rd6415, %rd6415, %rd17995;
	addc.cc.u64 %rd6416, %rd6416, %rd17996;
	addc.u64 %rd6417, %rd6417, %rd17997;
	
	// end inline asm
	st.global.u64 	[%rd1], %rd6412;
	st.global.u64 	[%rd1+8], %rd6413;
	st.global.u64 	[%rd1+16], %rd6414;
	st.global.u64 	[%rd1+24], %rd6415;
	st.global.u64 	[%rd1+32], %rd6416;
	st.global.u64 	[%rd1+40], %rd6417;
	mov.u64 	%rd12806, %rd6416;
	mov.u64 	%rd12803, %rd6413;
	mov.u64 	%rd12805, %rd6415;
	mov.u64 	%rd12807, %rd6417;
	mov.u64 	%rd12802, %rd6412;
	mov.u64 	%rd12804, %rd6414;
	// begin inline asm
	add.cc.u64 %rd12802, %rd12802, %rd17992;
	addc.cc.u64 %rd12803, %rd12803, %rd17993;
	addc.cc.u64 %rd12804, %rd12804, %rd17994;
	addc.cc.u64 %rd12805, %rd12805, %rd17995;
	addc.cc.u64 %rd12806, %rd12806, %rd17996;
	addc.u64 %rd12807, %rd12807, %rd17997;
	
	// end inline asm
	st.global.u64 	[%rd1], %rd12802;
	st.global.u64 	[%rd1+8], %rd12803;
	st.global.u64 	[%rd1+16], %rd12804;
	st.global.u64 	[%rd1+24], %rd12805;
	st.global.u64 	[%rd1+32], %rd12806;
	st.global.u64 	[%rd1+40], %rd12807;
	// begin inline asm
	add.cc.u64 %rd12802, %rd12802, %rd17992;
	addc.cc.u64 %rd12803, %rd12803, %rd17993;
	addc.cc.u64 %rd12804, %rd12804, %rd17994;
	addc.cc.u64 %rd12805, %rd12805, %rd17995;
	addc.cc.u64 %rd12806, %rd12806, %rd17996;
	addc.u64 %rd12807, %rd12807, %rd17997;
	
	// end inline asm
	st.global.u64 	[%rd1], %rd12802;
	st.global.u64 	[%rd1+8], %rd12803;
	st.global.u64 	[%rd1+16], %rd12804;
	st.global.u64 	[%rd1+24], %rd12805;
	st.global.u64 	[%rd1+32], %rd12806;
	st.global.u64 	[%rd1+40], %rd12807;
	// begin inline asm
	add.cc.u64 %rd12802, %rd12802, %rd17992;
	addc.cc.u64 %rd12803, %rd12803, %rd17993;
	addc.cc.u64 %rd12804, %rd12804, %rd17994;
	addc.cc.u64 %rd12805, %rd12805, %rd17995;
	addc.cc.u64 %rd12806, %rd12806, %rd17996;
	addc.u64 %rd12807, %rd12807, %rd17997;
	
	// end inline asm
	st.global.u64 	[%rd1], %rd12802;
	st.global.u64 	[%rd1+8], %rd12803;
	st.global.u64 	[%rd1+16], %rd12804;
	st.global.u64 	[%rd1+24], %rd12805;
	st.global.u64 	[%rd1+32], %rd12806;
	st.global.u64 	[%rd1+40], %rd12807;
	// begin inline asm
	add.cc.u64 %rd12802, %rd12802, %rd17992;
	addc.cc.u64 %rd12803, %rd12803, %rd17993;
	addc.cc.u64 %rd12804, %rd12804, %rd17994;
	addc.cc.u64 %rd12805, %rd12805, %rd17995;
	addc.cc.u64 %rd12806, %rd12806, %rd17996;
	addc.u64 %rd12807, %rd12807, %rd17997;
	
	// end inline asm
	st.global.u64 	[%rd1], %rd12802;
	st.global.u64 	[%rd1+8], %rd12803;
	st.global.u64 	[%rd1+16], %rd12804;
	st.global.u64 	[%rd1+24], %rd12805;
	st.global.u64 	[%rd1+32], %rd12806;
	st.global.u64 	[%rd1+40], %rd12807;
	// begin inline asm
	add.cc.u64 %rd12802, %rd12802, %rd17992;
	addc.cc.u64 %rd12803, %rd12803, %rd17993;
	addc.cc.u64 %rd12804, %rd12804, %rd17994;
	addc.cc.u64 %rd12805, %rd12805, %rd17995;
	addc.cc.u64 %rd12806, %rd12806, %rd17996;
	addc.u64 %rd12807, %rd12807, %rd17997;
	
	// end inline asm
	st.global.u64 	[%rd1], %rd12802;
	st.global.u64 	[%rd1+8], %rd12803;
	st.global.u64 	[%rd1+16], %rd12804;
	st.global.u64 	[%rd1+24], %rd12805;
	st.global.u64 	[%rd1+32], %rd12806;
	st.global.u64 	[%rd1+40], %rd12807;
	// begin inline asm
	add.cc.u64 %rd12802, %rd12802, %rd17992;
	addc.cc.u64 %rd12803, %rd12803, %rd17993;
	addc.cc.u64 %rd12804, %rd12804, %rd17994;
	addc.cc.u64 %rd12805, %rd12805, %rd17995;
	addc.cc.u64 %rd12806, %rd12806, %rd17996;
	addc.u64 %rd12807, %rd12807, %rd17997;
	
	// end inline asm
	st.global.u64 	[%rd1], %rd12802;
	st.global.u64 	[%rd1+8], %rd12803;
	st.global.u64 	[%rd1+16], %rd12804;
	st.global.u64 	[%rd1+24], %rd12805;
	st.global.u64 	[%rd1+32], %rd12806;
	st.global.u64 	[%rd1+40], %rd12807;
	// begin inline asm
	add.cc.u64 %rd12802, %rd12802, %rd17992;
	addc.cc.u64 %rd12803, %rd12803, %rd17993;
	addc.cc.u64 %rd12804, %rd12804, %rd17994;
	addc.cc.u64 %rd12805, %rd12805, %rd17995;
	addc.cc.u64 %rd12806, %rd12806, %rd17996;
	addc.u64 %rd12807, %rd12807, %rd17997;
	
	// end inline asm
	st.global.u64 	[%rd1], %rd12802;
	st.global.u64 	[%rd1+8], %rd12803;
	st.global.u64 	[%rd1+16], %rd12804;
	st.global.u64 	[%rd1+24], %rd12805;
	st.global.u64 	[%rd1+32], %rd12806;
	st.global.u64 	[%rd1+40], %rd12807;
	// begin inline asm
	add.cc.u64 %rd12802, %rd12802, %rd17992;
	addc.cc.u64 %rd12803, %rd12803, %rd17993;
	addc.cc.u64 %rd12804, %rd12804, %rd17994;
	addc.cc.u64 %rd12805, %rd12805, %rd17995;
	addc.cc.u64 %rd12806, %rd12806, %rd17996;
	addc.u64 %rd12807, %rd12807, %rd17997;
	
	// end inline asm
	st.global.u64 	[%rd1], %rd12802;
	st.global.u64 	[%rd1+8], %rd12803;
	st.global.u64 	[%rd1+16], %rd12804;
	st.global.u64 	[%rd1+24], %rd12805;
	st.global.u64 	[%rd1+32], %rd12806;
	st.global.u64 	[%rd1+40], %rd12807;
	// begin inline asm
	add.cc.u64 %rd12802, %rd12802, %rd17992;
	addc.cc.u64 %rd12803, %rd12803, %rd17993;
	addc.cc.u64 %rd12804, %rd12804, %rd17994;
	addc.cc.u64 %rd12805, %rd12805, %rd17995;
	addc.cc.u64 %rd12806, %rd12806, %rd17996;
	addc.u64 %rd12807, %rd12807, %rd17997;
	
	// end inline asm
	st.global.u64 	[%rd1], %rd12802;
	st.global.u64 	[%rd1+8], %rd12803;
	st.global.u64 	[%rd1+16], %rd12804;
	st.global.u64 	[%rd1+24], %rd12805;
	st.global.u64 	[%rd1+32], %rd12806;
	st.global.u64 	[%rd1+40], %rd12807;
	// begin inline asm
	add.cc.u64 %rd12802, %rd12802, %rd17992;
	addc.cc.u64 %rd12803, %rd12803, %rd17993;
	addc.cc.u64 %rd12804, %rd12804, %rd17994;
	addc.cc.u64 %rd12805, %rd12805, %rd17995;
	addc.cc.u64 %rd12806, %rd12806, %rd17996;
	addc.u64 %rd12807, %rd12807, %rd17997;
	
	// end inline asm
	st.global.u64 	[%rd1], %rd12802;
	st.global.u64 	[%rd1+8], %rd12803;
	st.global.u64 	[%rd1+16], %rd12804;
	st.global.u64 	[%rd1+24], %rd12805;
	st.global.u64 	[%rd1+32], %rd12806;
	st.global.u64 	[%rd1+40], %rd12807;
	// begin inline asm
	add.cc.u64 %rd12802, %rd12802, %rd17992;
	addc.cc.u64 %rd12803, %rd12803, %rd17993;
	addc.cc.u64 %rd12804, %rd12804, %rd17994;
	addc.cc.u64 %rd12805, %rd12805, %rd17995;
	addc.cc.u64 %rd12806, %rd12806, %rd17996;
	addc.u64 %rd12807, %rd12807, %rd17997;
	
	// end inline asm
	st.global.u64 	[%rd1], %rd12802;
	st.global.u64 	[%rd1+8], %rd12803;
	st.global.u64 	[%rd1+16], %rd12804;
	st.global.u64 	[%rd1+24], %rd12805;
	st.global.u64 	[%rd1+32], %rd12806;
	st.global.u64 	[%rd1+40], %rd12807;
	// begin inline asm
	add.cc.u64 %rd12802, %rd12802, %rd17992;
	addc.cc.u64 %rd12803, %rd12803, %rd17993;
	addc.cc.u64 %rd12804, %rd12804, %rd17994;
	addc.cc.u64 %rd12805, %rd12805, %rd17995;
	addc.cc.u64 %rd12806, %rd12806, %rd17996;
	addc.u64 %rd12807, %rd12807, %rd17997;
	
	// end inline asm
	st.global.u64 	[%rd1], %rd12802;
	st.global.u64 	[%rd1+8], %rd12803;
	st.global.u64 	[%rd1+16], %rd12804;
	st.global.u64 	[%rd1+24], %rd12805;
	st.global.u64 	[%rd1+32], %rd12806;
	st.global.u64 	[%rd1+40], %rd12807;
	// begin inline asm
	add.cc.u64 %rd12802, %rd12802, %rd17992;
	addc.cc.u64 %rd12803, %rd12803, %rd17993;
	addc.cc.u64 %rd12804, %rd12804, %rd17994;
	addc.cc.u64 %rd12805, %rd12805, %rd17995;
	addc.cc.u64 %rd12806, %rd12806, %rd17996;
	addc.u64 %rd12807, %rd12807, %rd17997;
	
	// end inline asm
	st.global.u64 	[%rd1], %rd12802;
	st.global.u64 	[%rd1+8], %rd12803;
	st.global.u64 	[%rd1+16], %rd12804;
	st.global.u64 	[%rd1+24], %rd12805;
	st.global.u64 	[%rd1+32], %rd12806;
	st.global.u64 	[%rd1+40], %rd12807;
	// begin inline asm
	add.cc.u64 %rd12802, %rd12802, %rd17992;
	addc.cc.u64 %rd12803, %rd12803, %rd17993;
	addc.cc.u64 %rd12804, %rd12804, %rd17994;
	addc.cc.u64 %rd12805, %rd12805, %rd17995;
	addc.cc.u64 %rd12806, %rd12806, %rd17996;
	addc.u64 %rd12807, %rd12807, %rd17997;
	
	// end inline asm
	st.global.u64 	[%rd1], %rd12802;
	st.global.u64 	[%rd1+8], %rd12803;
	st.global.u64 	[%rd1+16], %rd12804;
	st.global.u64 	[%rd1+24], %rd12805;
	st.global.u64 	[%rd1+32], %rd12806;
	st.global.u64 	[%rd1+40], %rd12807;
	// begin inline asm
	add.cc.u64 %rd12802, %rd12802, %rd17992;
	addc.cc.u64 %rd12803, %rd12803, %rd17993;
	addc.cc.u64 %rd12804, %rd12804, %rd17994;
	addc.cc.u64 %rd12805, %rd12805, %rd17995;
	addc.cc.u64 %rd12806, %rd12806, %rd17996;
	addc.u64 %rd12807, %rd12807, %rd17997;
	
	// end inline asm
	st.global.u64 	[%rd1], %rd12802;
	st.global.u64 	[%rd1+8], %rd12803;
	st.global.u64 	[%rd1+16], %rd12804;
	st.global.u64 	[%rd1+24], %rd12805;
	st.global.u64 	[%rd1+32], %rd12806;
	st.global.u64 	[%rd1+40], %rd12807;
	// begin inline asm
	add.cc.u64 %rd12802, %rd12802, %rd17992;
	addc.cc.u64 %rd12803, %rd12803, %rd17993;
	addc.cc.u64 %rd12804, %rd12804, %rd17994;
	addc.cc.u64 %rd12805, %rd12805, %rd17995;
	addc.cc.u64 %rd12806, %rd12806, %rd17996;
	addc.u64 %rd12807, %rd12807, %rd17997;
	
	// end inline asm
	st.global.u64 	[%rd1], %rd12802;
	st.global.u64 	[%rd1+8], %rd12803;
	st.global.u64 	[%rd1+16], %rd12804;
	st.global.u64 	[%rd1+24], %rd12805;
	st.global.u64 	[%rd1+32], %rd12806;
	st.global.u64 	[%rd1+40], %rd12807;
	// begin inline asm
	add.cc.u64 %rd12802, %rd12802, %rd17992;
	addc.cc.u64 %rd12803, %rd12803, %rd17993;
	addc.cc.u64 %rd12804, %rd12804, %rd17994;
	addc.cc.u64 %rd12805, %rd12805, %rd17995;
	addc.cc.u64 %rd12806, %rd12806, %rd17996;
	addc.u64 %rd12807, %rd12807, %rd17997;
	
	// end inline asm
	st.global.u64 	[%rd1], %rd12802;
	st.global.u64 	[%rd1+8], %rd12803;
	st.global.u64 	[%rd1+16], %rd12804;
	st.global.u64 	[%rd1+24], %rd12805;
	st.global.u64 	[%rd1+32], %rd12806;
	st.global.u64 	[%rd1+40], %rd12807;
	// begin inline asm
	add.cc.u64 %rd12802, %rd12802, %rd17992;
	addc.cc.u64 %rd12803, %rd12803, %rd17993;
	addc.cc.u64 %rd12804, %rd12804, %rd17994;
	addc.cc.u64 %rd12805, %rd12805, %rd17995;
	addc.cc.u64 %rd12806, %rd12806, %rd17996;
	addc.u64 %rd12807, %rd12807, %rd17997;
	
	// end inline asm
	st.global.u64 	[%rd1], %rd12802;
	st.global.u64 	[%rd1+8], %rd12803;
	st.global.u64 	[%rd1+16], %rd12804;
	st.global.u64 	[%rd1+24], %rd12805;
	st.global.u64 	[%rd1+32], %rd12806;
	st.global.u64 	[%rd1+40], %rd12807;
	// begin inline asm
	add.cc.u64 %rd12802, %rd12802, %rd17992;
	addc.cc.u64 %rd12803, %rd12803, %rd17993;
	addc.cc.u64 %rd12804, %rd12804, %rd17994;
	addc.cc.u64 %rd12805, %rd12805, %rd17995;
	addc.cc.u64 %rd12806, %rd12806, %rd17996;
	addc.u64 %rd12807, %rd12807, %rd17997;
	
	// end inline asm
	st.global.u64 	[%rd1], %rd12802;
	st.global.u64 	[%rd1+8], %rd12803;
	st.global.u64 	[%rd1+16], %rd12804;
	st.global.u64 	[%rd1+24], %rd12805;
	st.global.u64 	[%rd1+32], %rd12806;
	st.global.u64 	[%rd1+40], %rd12807;
	// begin inline asm
	add.cc.u64 %rd12802, %rd12802, %rd17992;
	addc.cc.u64 %rd12803, %rd12803, %rd17993;
	addc.cc.u64 %rd12804, %rd12804, %rd17994;
	addc.cc.u64 %rd12805, %rd12805, %rd17995;
	addc.cc.u64 %rd12806, %rd12806, %rd17996;
	addc.u64 %rd12807, %rd12807, %rd17997;
	
	// end inline asm
	st.global.u64 	[%rd1], %rd12802;
	st.global.u64 	[%rd1+8], %rd12803;
	st.global.u64 	[%rd1+16], %rd12804;
	st.global.u64 	[%rd1+24], %rd12805;
	st.global.u64 	[%rd1+32], %rd12806;
	st.global.u64 	[%rd1+40], %rd12807;
	// begin inline asm
	add.cc.u64 %rd12802, %rd12802, %rd17992;
	addc.cc.u64 %rd12803, %rd12803, %rd17993;
	addc.cc.u64 %rd12804, %rd12804, %rd17994;
	addc.cc.u64 %rd12805, %rd12805, %rd17995;
	addc.cc.u64 %rd12806, %rd12806, %rd17996;
	addc.u64 %rd12807, %rd12807, %rd17997;
	
	// end inline asm
	st.global.u64 	[%rd1], %rd12802;
	st.global.u64 	[%rd1+8], %rd12803;
	st.global.u64 	[%rd1+16], %rd12804;
	st.global.u64 	[%rd1+24], %rd12805;
	st.global.u64 	[%rd1+32], %rd12806;
	st.global.u64 	[%rd1+40], %rd12807;
	// begin inline asm
	add.cc.u64 %rd12802, %rd12802, %rd17992;
	addc.cc.u64 %rd12803, %rd12803, %rd17993;
	addc.cc.u64 %rd12804, %rd12804, %rd17994;
	addc.cc.u64 %rd12805, %rd12805, %rd17995;
	addc.cc.u64 %rd12806, %rd12806, %rd17996;
	addc.u64 %rd12807, %rd12807, %rd17997;
	
	// end inline asm
	st.global.u64 	[%rd1], %rd12802;
	st.global.u64 	[%rd1+8], %rd12803;
	st.global.u64 	[%rd1+16], %rd12804;
	st.global.u64 	[%rd1+24], %rd12805;
	st.global.u64 	[%rd1+32], %rd12806;
	st.global.u64 	[%rd1+40], %rd12807;
	// begin inline asm
	add.cc.u64 %rd12802, %rd12802, %rd17992;
	addc.cc.u64 %rd12803, %rd12803, %rd17993;
	addc.cc.u64 %rd12804, %rd12804, %rd17994;
	addc.cc.u64 %rd12805, %rd12805, %rd17995;
	addc.cc.u64 %rd12806, %rd12806, %rd17996;
	addc.u64 %rd12807, %rd12807, %rd17997;
	
	// end inline asm
	st.global.u64 	[%rd1], %rd12802;
	st.global.u64 	[%rd1+8], %rd12803;
	st.global.u64 	[%rd1+16], %rd12804;
	st.global.u64 	[%rd1+24], %rd12805;
	st.global.u64 	[%rd1+32], %rd12806;
	st.global.u64 	[%rd1+40], %rd12807;
	// begin inline asm
	add.cc.u64 %rd12802, %rd12802, %rd17992;
	addc.cc.u64 %rd12803, %rd12803, %rd17993;
	addc.cc.u64 %rd12804, %rd12804, %rd17994;
	addc.cc.u64 %rd12805, %rd12805, %rd17995;
	addc.cc.u64 %rd12806, %rd12806, %rd17996;
	addc.u64 %rd12807, %rd12807, %rd17997;
	
	// end inline asm
	st.global.u64 	[%rd1], %rd12802;
	st.global.u64 	[%rd1+8], %rd12803;
	st.global.u64 	[%rd1+16], %rd12804;
	st.global.u64 	[%rd1+24], %rd12805;
	st.global.u64 	[%rd1+32], %rd12806;
	st.global.u64 	[%rd1+40], %rd12807;
	// begin inline asm
	add.cc.u64 %rd12802, %rd12802, %rd17992;
	addc.cc.u64 %rd12803, %rd12803, %rd17993;
	addc.cc.u64 %rd12804, %rd12804, %rd17994;
	addc.cc.u64 %rd12805, %rd12805, %rd17995;
	addc.cc.u64 %rd12806, %rd12806, %rd17996;
	addc.u64 %rd12807, %rd12807, %rd17997;
	
	// end inline asm
	st.global.u64 	[%rd1], %rd12802;
	st.global.u64 	[%rd1+8], %rd12803;
	st.global.u64 	[%rd1+16], %rd12804;
	st.global.u64 	[%rd1+24], %rd12805;
	st.global.u64 	[%rd1+32], %rd12806;
	st.global.u64 	[%rd1+40], %rd12807;
	// begin inline asm
	add.cc.u64 %rd12802, %rd12802, %rd17992;
	addc.cc.u64 %rd12803, %rd12803, %rd17993;
	addc.cc.u64 %rd12804, %rd12804, %rd17994;
	addc.cc.u64 %rd12805, %rd12805, %rd17995;
	addc.cc.u64 %rd12806, %rd12806, %rd17996;
	addc.u64 %rd12807, %rd12807, %rd17997;
	
	// end inline asm
	st.global.u64 	[%rd1], %rd12802;
	st.global.u64 	[%rd1+8], %rd12803;
	st.global.u64 	[%rd1+16], %rd12804;
	st.global.u64 	[%rd1+24], %rd12805;
	st.global.u64 	[%rd1+32], %rd12806;
	st.global.u64 	[%rd1+40], %rd12807;
	// begin inline asm
	add.cc.u64 %rd12802, %rd12802, %rd17992;
	addc.cc.u64 %rd12803, %rd12803, %rd17993;
	addc.cc.u64 %rd12804, %rd12804, %rd17994;
	addc.cc.u64 %rd12805, %rd12805, %rd17995;
	addc.cc.u64 %rd12806, %rd12806, %rd17996;
	addc.u64 %rd12807, %rd12807, %rd17997;
	
	// end inline asm
	st.global.u64 	[%rd1], %rd12802;
	st.global.u64 	[%rd1+8], %rd12803;
	st.global.u64 	[%rd1+16], %rd12804;
	st.global.u64 	[%rd1+24], %rd12805;
	st.global.u64 	[%rd1+32], %rd12806;
	st.global.u64 	[%rd1+40], %rd12807;
	// begin inline asm
	add.cc.u64 %rd12802, %rd12802, %rd17992;
	addc.cc.u64 %rd12803, %rd12803, %rd17993;
	addc.cc.u64 %rd12804, %rd12804, %rd17994;
	addc.cc.u64 %rd12805, %rd12805, %rd17995;
	addc.cc.u64 %rd12806, %rd12806, %rd17996;
	addc.u64 %rd12807, %rd12807, %rd17997;
	
	// end inline asm
	st.global.u64 	[%rd1], %rd12802;
	st.global.u64 	[%rd1+8], %rd12803;
	st.global.u64 	[%rd1+16], %rd12804;
	st.global.u64 	[%rd1+24], %rd12805;
	st.global.u64 	[%rd1+32], %rd12806;
	st.global.u64 	[%rd1+40], %rd12807;
	// begin inline asm
	add.cc.u64 %rd12802, %rd12802, %rd17992;
	addc.cc.u64 %rd12803, %rd12803, %rd17993;
	addc.cc.u64 %rd12804, %rd12804, %rd17994;
	addc.cc.u64 %rd12805, %rd12805, %rd17995;
	addc.cc.u64 %rd12806, %rd12806, %rd17996;
	addc.u64 %rd12807, %rd12807, %rd17997;
	
	// end inline asm
	st.global.u64 	[%rd1], %rd12802;
	st.global.u64 	[%rd1+8], %rd12803;
	st.global.u64 	[%rd1+16], %rd12804;
	st.global.u64 	[%rd1+24], %rd12805;
	st.global.u64 	[%rd1+32], %rd12806;
	st.global.u64 	[%rd1+40], %rd12807;
	// begin inline asm
	add.cc.u64 %rd12802, %rd12802, %rd17992;
	addc.cc.u64 %rd12803, %rd12803, %rd17993;
	addc.cc.u64 %rd12804, %rd12804, %rd17994;
	addc.cc.u64 %rd12805, %rd12805, %rd17995;
	addc.cc.u64 %rd12806, %rd12806, %rd17996;
	addc.u64 %rd12807, %rd12807, %rd17997;
	
	// end inline asm
	st.global.u64 	[%rd1], %rd12802;
	st.global.u64 	[%rd1+8], %rd12803;
	st.global.u64 	[%rd1+16], %rd12804;
	st.global.u64 	[%rd1+24], %rd12805;
	st.global.u64 	[%rd1+32], %rd12806;
	st.global.u64 	[%rd1+40], %rd12807;
	// begin inline asm
	add.cc.u64 %rd12802, %rd12802, %rd17992;
	addc.cc.u64 %rd12803, %rd12803, %rd17993;
	addc.cc.u64 %rd12804, %rd12804, %rd17994;
	addc.cc.u64 %rd12805, %rd12805, %rd17995;
	addc.cc.u64 %rd12806, %rd12806, %rd17996;
	addc.u64 %rd12807, %rd12807, %rd17997;
	
	// end inline asm
	st.global.u64 	[%rd1], %rd12802;
	st.global.u64 	[%rd1+8], %rd12803;
	st.global.u64 	[%rd1+16], %rd12804;
	st.global.u64 	[%rd1+24], %rd12805;
	st.global.u64 	[%rd1+32], %rd12806;
	st.global.u64 	[%rd1+40], %rd12807;
	// begin inline asm
	add.cc.u64 %rd12802, %rd12802, %rd17992;
	addc.cc.u64 %rd12803, %rd12803, %rd17993;
	addc.cc.u64 %rd12804, %rd12804, %rd17994;
	addc.cc.u64 %rd12805, %rd12805, %rd17995;
	addc.cc.u64 %rd12806, %rd12806, %rd17996;
	addc.u64 %rd12807, %rd12807, %rd17997;
	
	// end inline asm
	st.global.u64 	[%rd1], %rd12802;
	st.global.u64 	[%rd1+8], %rd12803;
	st.global.u64 	[%rd1+16], %rd12804;
	st.global.u64 	[%rd1+24], %rd12805;
	st.global.u64 	[%rd1+32], %rd12806;
	st.global.u64 	[%rd1+40], %rd12807;
	// begin inline asm
	add.cc.u64 %rd12802, %rd12802, %rd17992;
	addc.cc.u64 %rd12803, %rd12803, %rd17993;
	addc.cc.u64 %rd12804, %rd12804, %rd17994;
	addc.cc.u64 %rd12805, %rd12805, %rd17995;
	addc.cc.u64 %rd12806, %rd12806, %rd17996;
	addc.u64 %rd12807, %rd12807, %rd17997;
	
	// end inline asm
	st.global.u64 	[%rd1], %rd12802;
	st.global.u64 	[%rd1+8], %rd12803;
	st.global.u64 	[%rd1+16], %rd12804;
	st.global.u64 	[%rd1+24], %rd12805;
	st.global.u64 	[%rd1+32], %rd12806;
	st.global.u64 	[%rd1+40], %rd12807;
	// begin inline asm
	add.cc.u64 %rd12802, %rd12802, %rd17992;
	addc.cc.u64 %rd12803, %rd12803, %rd17993;
	addc.cc.u64 %rd12804, %rd12804, %rd17994;
	addc.cc.u64 %rd12805, %rd12805, %rd17995;
	addc.cc.u64 %rd12806, %rd12806, %rd17996;
	addc.u64 %rd12807, %rd12807, %rd17997;
	
	// end inline asm
	st.global.u64 	[%rd1], %rd12802;
	st.global.u64 	[%rd1+8], %rd12803;
	st.global.u64 	[%rd1+16], %rd12804;
	st.global.u64 	[%rd1+24], %rd12805;
	st.global.u64 	[%rd1+32], %rd12806;
	st.global.u64 	[%rd1+40], %rd12807;
	// begin inline asm
	add.cc.u64 %rd12802, %rd12802, %rd17992;
	addc.cc.u64 %rd12803, %rd12803, %rd17993;
	addc.cc.u64 %rd12804, %rd12804, %rd17994;
	addc.cc.u64 %rd12805, %rd12805, %rd17995;
	addc.cc.u64 %rd12806, %rd12806, %rd17996;
	addc.u64 %rd12807, %rd12807, %rd17997;
	
	// end inline asm
	st.global.u64 	[%rd1], %rd12802;
	st.global.u64 	[%rd1+8], %rd12803;
	st.global.u64 	[%rd1+16], %rd12804;
	st.global.u64 	[%rd1+24], %rd12805;
	st.global.u64 	[%rd1+32], %rd12806;
	st.global.u64 	[%rd1+40], %rd12807;
	// begin inline asm
	add.cc.u64 %rd12802, %rd12802, %rd17992;
	addc.cc.u64 %rd12803, %rd12803, %rd17993;
	addc.cc.u64 %rd12804, %rd12804, %rd17994;
	addc.cc.u64 %rd12805, %rd12805, %rd17995;
	addc.cc.u64 %rd12806, %rd12806, %rd17996;
	addc.u64 %rd12807, %rd12807, %rd17997;
	
	// end inline asm
	st.global.u64 	[%rd1], %rd12802;
	st.global.u64 	[%rd1+8], %rd12803;
	st.global.u64 	[%rd1+16], %rd12804;
	st.global.u64 	[%rd1+24], %rd12805;
	st.global.u64 	[%rd1+32], %rd12806;
	st.global.u64 	[%rd1+40], %rd12807;
	// begin inline asm
	add.cc.u64 %rd12802, %rd12802, %rd17992;
	addc.cc.u64 %rd12803, %rd12803, %rd17993;
	addc.cc.u64 %rd12804, %rd12804, %rd17994;
	addc.cc.u64 %rd12805, %rd12805, %rd17995;
	addc.cc.u64 %rd12806, %rd12806, %rd17996;
	addc.u64 %rd12807, %rd12807, %rd17997;
	
	// end inline asm
	st.global.u64 	[%rd1], %rd12802;
	st.global.u64 	[%rd1+8], %rd12803;
	st.global.u64 	[%rd1+16], %rd12804;
	st.global.u64 	[%rd1+24], %rd12805;
	st.global.u64 	[%rd1+32], %rd12806;
	st.global.u64 	[%rd1+40], %rd12807;
	// begin inline asm
	add.cc.u64 %rd12802, %rd12802, %rd17992;
	addc.cc.u64 %rd12803, %rd12803, %rd17993;
	addc.cc.u64 %rd12804, %rd12804, %rd17994;
	addc.cc.u64 %rd12805, %rd12805, %rd17995;
	addc.cc.u64 %rd12806, %rd12806, %rd17996;
	addc.u64 %rd12807, %rd12807, %rd17997;
	
	// end inline asm
	st.global.u64 	[%rd1], %rd12802;
	st.global.u64 	[%rd1+8], %rd12803;
	st.global.u64 	[%rd1+16], %rd12804;
	st.global.u64 	[%rd1+24], %rd12805;
	st.global.u64 	[%rd1+32], %rd12806;
	st.global.u64 	[%rd1+40], %rd12807;
	// begin inline asm
	add.cc.u64 %rd12802, %rd12802, %rd17992;
	addc.cc.u64 %rd12803, %rd12803, %rd17993;
	addc.cc.u64 %rd12804, %rd12804, %rd17994;
	addc.cc.u64 %rd12805, %rd12805, %rd17995;
	addc.cc.u64 %rd12806, %rd12806, %rd17996;
	addc.u64 %rd12807, %rd12807, %rd17997;
	
	// end inline asm
	st.global.u64 	[%rd1], %rd12802;
	st.global.u64 	[%rd1+8], %rd12803;
	st.global.u64 	[%rd1+16], %rd12804;
	st.global.u64 	[%rd1+24], %rd12805;
	st.global.u64 	[%rd1+32], %rd12806;
	st.global.u64 	[%rd1+40], %rd12807;
	// begin inline asm
	add.cc.u64 %rd12802, %rd12802, %rd17992;
	addc.cc.u64 %rd12803, %rd12803, %rd17993;
	addc.cc.u64 %rd12804, %rd12804, %rd17994;
	addc.cc.u64 %rd12805, %rd12805, %rd17995;
	addc.cc.u64 %rd12806, %rd12806, %rd17996;
	addc.u64 %rd12807, %rd12807, %rd17997;
	
	// end inline asm
	st.global.u64 	[%rd1], %rd12802;
	st.global.u64 	[%rd1+8], %rd12803;
	st.global.u64 	[%rd1+16], %rd12804;
	st.global.u64 	[%rd1+24], %rd12805;
	st.global.u64 	[%rd1+32], %rd12806;
	st.global.u64 	[%rd1+40], %rd12807;
	// begin inline asm
	add.cc.u64 %rd12802, %rd12802, %rd17992;
	addc.cc.u64 %rd12803, %rd12803, %rd17993;
	addc.cc.u64 %rd12804, %rd12804, %rd17994;
	addc.cc.u64 %rd12805, %rd12805, %rd17995;
	addc.cc.u64 %rd12806, %rd12806, %rd17996;
	addc.u64 %rd12807, %rd12807, %rd17997;
	
	// end inline asm
	st.global.u64 	[%rd1], %rd12802;
	st.global.u64 	[%rd1+8], %rd12803;
	st.global.u64 	[%rd1+16], %rd12804;
	st.global.u64 	[%rd1+24], %rd12805;
	st.global.u64 	[%rd1+32], %rd12806;
	st.global.u64 	[%rd1+40], %rd12807;
	// begin inline asm
	add.cc.u64 %rd12802, %rd12802, %rd17992;
	addc.cc.u64 %rd12803, %rd12803, %rd17993;
	addc.cc.u64 %rd12804, %rd12804, %rd17994;
	addc.cc.u64 %rd12805, %rd12805, %rd17995;
	addc.cc.u64 %rd12806, %rd12806, %rd17996;
	addc.u64 %rd12807, %rd12807, %rd17997;
	
	// end inline asm
	st.global.u64 	[%rd1], %rd12802;
	st.global.u64 	[%rd1+8], %rd12803;
	st.global.u64 	[%rd1+16], %rd12804;
	st.global.u64 	[%rd1+24], %rd12805;
	st.global.u64 	[%rd1+32], %rd12806;
	st.global.u64 	[%rd1+40], %rd12807;
	// begin inline asm
	add.cc.u64 %rd12802, %rd12802, %rd17992;
	addc.cc.u64 %rd12803, %rd12803, %rd17993;
	addc.cc.u64 %rd12804, %rd12804, %rd17994;
	addc.cc.u64 %rd12805, %rd12805, %rd17995;
	addc.cc.u64 %rd12806, %rd12806, %rd17996;
	addc.u64 %rd12807, %rd12807, %rd17997;
	
	// end inline asm
	st.global.u64 	[%rd1], %rd12802;
	st.global.u64 	[%rd1+8], %rd12803;
	st.global.u64 	[%rd1+16], %rd12804;
	st.global.u64 	[%rd1+24], %rd12805;
	st.global.u64 	[%rd1+32], %rd12806;
	st.global.u64 	[%rd1+40], %rd12807;
	// begin inline asm
	add.cc.u64 %rd12802, %rd12802, %rd17992;
	addc.cc.u64 %rd12803, %rd12803, %rd17993;
	addc.cc.u64 %rd12804, %rd12804, %rd17994;
	addc.cc.u64 %rd12805, %rd12805, %rd17995;
	addc.cc.u64 %rd12806, %rd12806, %rd17996;
	addc.u64 %rd12807, %rd12807, %rd17997;
	
	// end inline asm
	st.global.u64 	[%rd1], %rd12802;
	st.global.u64 	[%rd1+8], %rd12803;
	st.global.u64 	[%rd1+16], %rd12804;
	st.global.u64 	[%rd1+24], %rd12805;
	st.global.u64 	[%rd1+32], %rd12806;
	st.global.u64 	[%rd1+40], %rd12807;
	// begin inline asm
	add.cc.u64 %rd12802, %rd12802, %rd17992;
	addc.cc.u64 %rd12803, %rd12803, %rd17993;
	addc.cc.u64 %rd12804, %rd12804, %rd17994;
	addc.cc.u64 %rd12805, %rd12805, %rd17995;
	addc.cc.u64 %rd12806, %rd12806, %rd17996;
	addc.u64 %rd12807, %rd12807, %rd17997;
	
	// end inline asm
	st.global.u64 	[%rd1], %rd12802;
	st.global.u64 	[%rd1+8], %rd12803;
	st.global.u64 	[%rd1+16], %rd12804;
	st.global.u64 	[%rd1+24], %rd12805;
	st.global.u64 	[%rd1+32], %rd12806;
	st.global.u64 	[%rd1+40], %rd12807;
	// begin inline asm
	add.cc.u64 %rd12802, %rd12802, %rd17992;
	addc.cc.u64 %rd12803, %rd12803, %rd17993;
	addc.cc.u64 %rd12804, %rd12804, %rd17994;
	addc.cc.u64 %rd12805, %rd12805, %rd17995;
	addc.cc.u64 %rd12806, %rd12806, %rd17996;
	addc.u64 %rd12807, %rd12807, %rd17997;
	
	// end inline asm
	st.global.u64 	[%rd1], %rd12802;
	st.global.u64 	[%rd1+8], %rd12803;
	st.global.u64 	[%rd1+16], %rd12804;
	st.global.u64 	[%rd1+24], %rd12805;
	st.global.u64 	[%rd1+32], %rd12806;
	st.global.u64 	[%rd1+40], %rd12807;
	// begin inline asm
	add.cc.u64 %rd12802, %rd12802, %rd17992;
	addc.cc.u64 %rd12803, %rd12803, %rd17993;
	addc.cc.u64 %rd12804, %rd12804, %rd17994;
	addc.cc.u64 %rd12805, %rd12805, %rd17995;
	addc.cc.u64 %rd12806, %rd12806, %rd17996;
	addc.u64 %rd12807, %rd12807, %rd17997;
	
	// end inline asm
	st.global.u64 	[%rd1], %rd12802;
	st.global.u64 	[%rd1+8], %rd12803;
	st.global.u64 	[%rd1+16], %rd12804;
	st.global.u64 	[%rd1+24], %rd12805;
	st.global.u64 	[%rd1+32], %rd12806;
	st.global.u64 	[%rd1+40], %rd12807;
	// begin inline asm
	add.cc.u64 %rd12802, %rd12802, %rd17992;
	addc.cc.u64 %rd12803, %rd12803, %rd17993;
	addc.cc.u64 %rd12804, %rd12804, %rd17994;
	addc.cc.u64 %rd12805, %rd12805, %rd17995;
	addc.cc.u64 %rd12806, %rd12806, %rd17996;
	addc.u64 %rd12807, %rd12807, %rd17997;
	
	// end inline asm
	st.global.u64 	[%rd1], %rd12802;
	st.global.u64 	[%rd1+8], %rd12803;
	st.global.u64 	[%rd1+16], %rd12804;
	st.global.u64 	[%rd1+24], %rd12805;
	st.global.u64 	[%rd1+32], %rd12806;
	st.global.u64 	[%rd1+40], %rd12807;
	// begin inline asm
	add.cc.u64 %rd12802, %rd12802, %rd17992;
	addc.cc.u64 %rd12803, %rd12803, %rd17993;
	addc.cc.u64 %rd12804, %rd12804, %rd17994;
	addc.cc.u64 %rd12805, %rd12805, %rd17995;
	addc.cc.u64 %rd12806, %rd12806, %rd17996;
	addc.u64 %rd12807, %rd12807, %rd17997;
	
	// end inline asm
	st.global.u64 	[%rd1], %rd12802;
	st.global.u64 	[%rd1+8], %rd12803;
	st.global.u64 	[%rd1+16], %rd12804;
	st.global.u64 	[%rd1+24], %rd12805;
	st.global.u64 	[%rd1+32], %rd12806;
	st.global.u64 	[%rd1+40], %rd12807;
	// begin inline asm
	add.cc.u64 %rd12802, %rd12802, %rd17992;
	addc.cc.u64 %rd12803, %rd12803, %rd17993;
	addc.cc.u64 %rd12804, %rd12804, %rd17994;
	addc.cc.u64 %rd12805, %rd12805, %rd17995;
	addc.cc.u64 %rd12806, %rd12806, %rd17996;
	addc.u64 %rd12807, %rd12807, %rd17997;
	
	// end inline asm
	st.global.u64 	[%rd1], %rd12802;
	st.global.u64 	[%rd1+8], %rd12803;
	st.global.u64 	[%rd1+16], %rd12804;
	st.global.u64 	[%rd1+24], %rd12805;
	st.global.u64 	[%rd1+32], %rd12806;
	st.global.u64 	[%rd1+40], %rd12807;
	// begin inline asm
	add.cc.u64 %rd12802, %rd12802, %rd17992;
	addc.cc.u64 %rd12803, %rd12803, %rd17993;
	addc.cc.u64 %rd12804, %rd12804, %rd17994;
	addc.cc.u64 %rd12805, %rd12805, %rd17995;
	addc.cc.u64 %rd12806, %rd12806, %rd17996;
	addc.u64 %rd12807, %rd12807, %rd17997;
	
	// end inline asm
	st.global.u64 	[%rd1], %rd12802;
	st.global.u64 	[%rd1+8], %rd12803;
	st.global.u64 	[%rd1+16], %rd12804;
	st.global.u64 	[%rd1+24], %rd12805;
	st.global.u64 	[%rd1+32], %rd12806;
	st.global.u64 	[%rd1+40], %rd12807;
	// begin inline asm
	add.cc.u64 %rd12802, %rd12802, %rd17992;
	addc.cc.u64 %rd12803, %rd12803, %rd17993;
	addc.cc.u64 %rd12804, %rd12804, %rd17994;
	addc.cc.u64 %rd12805, %rd12805, %rd17995;
	addc.cc.u64 %rd12806, %rd12806, %rd17996;
	addc.u64 %rd12807, %rd12807, %rd17997;
	
	// end inline asm
	st.global.u64 	[%rd1], %rd12802;
	st.global.u64 	[%rd1+8], %rd12803;
	st.global.u64 	[%rd1+16], %rd12804;
	st.global.u64 	[%rd1+24], %rd12805;
	st.global.u64 	[%rd1+32], %rd12806;
	st.global.u64 	[%rd1+40], %rd12807;
	// begin inline asm
	add.cc.u64 %rd12802, %rd12802, %rd17992;
	addc.cc.u64 %rd12803, %rd12803, %rd17993;
	addc.cc.u64 %rd12804, %rd12804, %rd17994;
	addc.cc.u64 %rd12805, %rd12805, %rd17995;
	addc.cc.u64 %rd12806, %rd12806, %rd17996;
	addc.u64 %rd12807, %rd12807, %rd17997;
	
	// end inline asm
	st.global.u64 	[%rd1], %rd12802;
	st.global.u64 	[%rd1+8], %rd12803;
	st.global.u64 	[%rd1+16], %rd12804;
	st.global.u64 	[%rd1+24], %rd12805;
	st.global.u64 	[%rd1+32], %rd12806;
	st.global.u64 	[%rd1+40], %rd12807;
	// begin inline asm
	add.cc.u64 %rd12802, %rd12802, %rd17992;
	addc.cc.u64 %rd12803, %rd12803, %rd17993;
	addc.cc.u64 %rd12804, %rd12804, %rd17994;
	addc.cc.u64 %rd12805, %rd12805, %rd17995;
	addc.cc.u64 %rd12806, %rd12806, %rd17996;
	addc.u64 %rd12807, %rd12807, %rd17997;
	
	// end inline asm
	st.global.u64 	[%rd1], %rd12802;
	st.global.u64 	[%rd1+8], %rd12803;
	st.global.u64 	[%rd1+16], %rd12804;
	st.global.u64 	[%rd1+24], %rd12805;
	st.global.u64 	[%rd1+32], %rd12806;
	st.global.u64 	[%rd1+40], %rd12807;
	// begin inline asm
	add.cc.u64 %rd12802, %rd12802, %rd17992;
	addc.cc.u64 %rd12803, %rd12803, %rd17993;
	addc.cc.u64 %rd12804, %rd12804, %rd17994;
	addc.cc.u64 %rd12805, %rd12805, %rd17995;
	addc.cc.u64 %rd12806, %rd12806, %rd17996;
	addc.u64 %rd12807, %rd12807, %rd17997;
	
	// end inline asm
	st.global.u64 	[%rd1], %rd12802;
	st.global.u64 	[%rd1+8], %rd12803;
	st.global.u64 	[%rd1+16], %rd12804;
	st.global.u64 	[%rd1+24], %rd12805;
	st.global.u64 	[%rd1+32], %rd12806;
	st.global.u64 	[%rd1+40], %rd12807;
	// begin inline asm
	add.cc.u64 %rd12802, %rd12802, %rd17992;
	addc.cc.u64 %rd12803, %rd12803, %rd17993;
	addc.cc.u64 %rd12804, %rd12804, %rd17994;
	addc.cc.u64 %rd12805, %rd12805, %rd17995;
	addc.cc.u64 %rd12806, %rd12806, %rd17996;
	addc.u64 %rd12807, %rd12807, %rd17997;
	
	// end inline asm
	st.global.u64 	[%rd1], %rd12802;
	st.global.u64 	[%rd1+8], %rd12803;
	st.global.u64 	[%rd1+16], %rd12804;
	st.global.u64 	[%rd1+24], %rd12805;
	st.global.u64 	[%rd1+32], %rd12806;
	st.global.u64 	[%rd1+40], %rd12807;
	// begin inline asm
	add.cc.u64 %rd12802, %rd12802, %rd17992;
	addc.cc.u64 %rd12803, %rd12803, %rd17993;
	addc.cc.u64 %rd12804, %rd12804, %rd17994;
	addc.cc.u64 %rd12805, %rd12805, %rd17995;
	addc.cc.u64 %rd12806, %rd12806, %rd17996;
	addc.u64 %rd12807, %rd12807, %rd17997;
	
	// end inline asm
	st.global.u64 	[%rd1], %rd12802;
	st.global.u64 	[%rd1+8], %rd12803;
	st.global.u64 	[%rd1+16], %rd12804;
	st.global.u64 	[%rd1+24], %rd12805;
	st.global.u64 	[%rd1+32], %rd12806;
	st.global.u64 	[%rd1+40], %rd12807;
	// begin inline asm
	add.cc.u64 %rd12802, %rd12802, %rd17992;
	addc.cc.u64 %rd12803, %rd12803, %rd17993;
	addc.cc.u64 %rd12804, %rd12804, %rd17994;
	addc.cc.u64 %rd12805, %rd12805, %rd17995;
	addc.cc.u64 %rd12806, %rd12806, %rd17996;
	addc.u64 %rd12807, %rd12807, %rd17997;
	
	// end inline asm
	st.global.u64 	[%rd1], %rd12802;
	st.global.u64 	[%rd1+8], %rd12803;
	st.global.u64 	[%rd1+16], %rd12804;
	st.global.u64 	[%rd1+24], %rd12805;
	st.global.u64 	[%rd1+32], %rd12806;
	st.global.u64 	[%rd1+40], %rd12807;
	// begin inline asm
	add.cc.u64 %rd12802, %rd12802, %rd17992;
	addc.cc.u64 %rd12803, %rd12803, %rd17993;
	addc.cc.u64 %rd12804, %rd12804, %rd17994;
	addc.cc.u64 %rd12805, %rd12805, %rd17995;
	addc.cc.u64 %rd12806, %rd12806, %rd17996;
	addc.u64 %rd12807, %rd12807, %rd17997;
	
	// end inline asm
	st.global.u64 	[%rd1], %rd12802;
	st.global.u64 	[%rd1+8], %rd12803;
	st.global.u64 	[%rd1+16], %rd12804;
	st.global.u64 	[%rd1+24], %rd12805;
	st.global.u64 	[%rd1+32], %rd12806;
	st.global.u64 	[%rd1+40], %rd12807;
	// begin inline asm
	add.cc.u64 %rd12802, %rd12802, %rd17992;
	addc.cc.u64 %rd12803, %rd12803, %rd17993;
	addc.cc.u64 %rd12804, %rd12804, %rd17994;
	addc.cc.u64 %rd12805, %rd12805, %rd17995;
	addc.cc.u64 %rd12806, %rd12806, %rd17996;
	addc.u64 %rd12807, %rd12807, %rd17997;
	
	// end inline asm
	st.global.u64 	[%rd1], %rd12802;
	st.global.u64 	[%rd1+8], %rd12803;
	st.global.u64 	[%rd1+16], %rd12804;
	st.global.u64 	[%rd1+24], %rd12805;
	st.global.u64 	[%rd1+32], %rd12806;
	st.global.u64 	[%rd1+40], %rd12807;
	// begin inline asm
	add.cc.u64 %rd12802, %rd12802, %rd17992;
	addc.cc.u64 %rd12803, %rd12803, %rd17993;
	addc.cc.u64 %rd12804, %rd12804, %rd17994;
	addc.cc.u64 %rd12805, %rd12805, %rd17995;
	addc.cc.u64 %rd12806, %rd12806, %rd17996;
	addc.u64 %rd12807, %rd12807, %rd17997;
	
	// end inline asm
	st.global.u64 	[%rd1], %rd12802;
	st.global.u64 	[%rd1+8], %rd12803;
	st.global.u64 	[%rd1+16], %rd12804;
	st.global.u64 	[%rd1+24], %rd12805;
	st.global.u64 	[%rd1+32], %rd12806;
	st.global.u64 	[%rd1+40], %rd12807;
	// begin inline asm
	add.cc.u64 %rd12802, %rd12802, %rd17992;
	addc.cc.u64 %rd12803, %rd12803, %rd17993;
	addc.cc.u64 %rd12804, %rd12804, %rd17994;
	addc.cc.u64 %rd12805, %rd12805, %rd17995;
	addc.cc.u64 %rd12806, %rd12806, %rd17996;
	addc.u64 %rd12807, %rd12807, %rd17997;
	
	// end inline asm
	st.global.u64 	[%rd1], %rd12802;
	st.global.u64 	[%rd1+8], %rd12803;
	st.global.u64 	[%rd1+16], %rd12804;
	st.global.u64 	[%rd1+24], %rd12805;
	st.global.u64 	[%rd1+32], %rd12806;
	st.global.u64 	[%rd1+40], %rd12807;
	// begin inline asm
	add.cc.u64 %rd12802, %rd12802, %rd17992;
	addc.cc.u64 %rd12803, %rd12803, %rd17993;
	addc.cc.u64 %rd12804, %rd12804, %rd17994;
	addc.cc.u64 %rd12805, %rd12805, %rd17995;
	addc.cc.u64 %rd12806, %rd12806, %rd17996;
	addc.u64 %rd12807, %rd12807, %rd17997;
	
	// end inline asm
	st.global.u64 	[%rd1], %rd12802;
	st.global.u64 	[%rd1+8], %rd12803;
	st.global.u64 	[%rd1+16], %rd12804;
	st.global.u64 	[%rd1+24], %rd12805;
	st.global.u64 	[%rd1+32], %rd12806;
	st.global.u64 	[%rd1+40], %rd12807;
	// begin inline asm
	add.cc.u64 %rd12802, %rd12802, %rd17992;
	addc.cc.u64 %rd12803, %rd12803, %rd17993;
	addc.cc.u64 %rd12804, %rd12804, %rd17994;
	addc.cc.u64 %rd12805, %rd12805, %rd17995;
	addc.cc.u64 %rd12806, %rd12806, %rd17996;
	addc.u64 %rd12807, %rd12807, %rd17997;
	
	// end inline asm
	st.global.u64 	[%rd1], %rd12802;
	st.global.u64 	[%rd1+8], %rd12803;
	st.global.u64 	[%rd1+16], %rd12804;
	st.global.u64 	[%rd1+24], %rd12805;
	st.global.u64 	[%rd1+32], %rd12806;
	st.global.u64 	[%rd1+40], %rd12807;
	// begin inline asm
	add.cc.u64 %rd12802, %rd12802, %rd17992;
	addc.cc.u64 %rd12803, %rd12803, %rd17993;
	addc.cc.u64 %rd12804, %rd12804, %rd17994;
	addc.cc.u64 %rd12805, %rd12805, %rd17995;
	addc.cc.u64 %rd12806, %rd12806, %rd17996;
	addc.u64 %rd12807, %rd12807, %rd17997;
	
	// end inline asm
	st.global.u64 	[%rd1], %rd12802;
	st.global.u64 	[%rd1+8], %rd12803;
	st.global.u64 	[%rd1+16], %rd12804;
	st.global.u64 	[%rd1+24], %rd12805;
	st.global.u64 	[%rd1+32], %rd12806;
	st.global.u64 	[%rd1+40], %rd12807;
	// begin inline asm
	add.cc.u64 %rd12802, %rd12802, %rd17992;
	addc.cc.u64 %rd12803, %rd12803, %rd17993;
	addc.cc.u64 %rd12804, %rd12804, %rd17994;
	addc.cc.u64 %rd12805, %rd12805, %rd17995;
	addc.cc.u64 %rd12806, %rd12806, %rd17996;
	addc.u64 %rd12807, %rd12807, %rd17997;
	
	// end inline asm
	st.global.u64 	[%rd1], %rd12802;
	st.global.u64 	[%rd1+8], %rd12803;
	st.global.u64 	[%rd1+16], %rd12804;
	st.global.u64 	[%rd1+24], %rd12805;
	st.global.u64 	[%rd1+32], %rd12806;
	st.global.u64 	[%rd1+40], %rd12807;
	// begin inline asm
	add.cc.u64 %rd12802, %rd12802, %rd17992;
	addc.cc.u64 %rd12803, %rd12803, %rd17993;
	addc.cc.u64 %rd12804, %rd12804, %rd17994;
	addc.cc.u64 %rd12805, %rd12805, %rd17995;
	addc.cc.u64 %rd12806, %rd12806, %rd17996;
	addc.u64 %rd12807, %rd12807, %rd17997;
	
	// end inline asm
	st.global.u64 	[%rd1], %rd12802;
	st.global.u64 	[%rd1+8], %rd12803;
	st.global.u64 	[%rd1+16], %rd12804;
	st.global.u64 	[%rd1+24], %rd12805;
	st.global.u64 	[%rd1+32], %rd12806;
	st.global.u64 	[%rd1+40], %rd12807;
	// begin inline asm
	add.cc.u64 %rd12802, %rd12802, %rd17992;
	addc.cc.u64 %rd12803, %rd12803, %rd17993;
	addc.cc.u64 %rd12804, %rd12804, %rd17994;
	addc.cc.u64 %rd12805, %rd12805, %rd17995;
	addc.cc.u64 %rd12806, %rd12806, %rd17996;
	addc.u64 %rd12807, %rd12807, %rd17997;
	
	// end inline asm
	st.global.u64 	[%rd1], %rd12802;
	st.global.u64 	[%rd1+8], %rd12803;
	st.global.u64 	[%rd1+16], %rd12804;
	st.global.u64 	[%rd1+24], %rd12805;
	st.global.u64 	[%rd1+32], %rd12806;
	st.global.u64 	[%rd1+40], %rd12807;
	// begin inline asm
	add.cc.u64 %rd12802, %rd12802, %rd17992;
	addc.cc.u64 %rd12803, %rd12803, %rd17993;
	addc.cc.u64 %rd12804, %rd12804, %rd17994;
	addc.cc.u64 %rd12805, %rd12805, %rd17995;
	addc.cc.u64 %rd12806, %rd12806, %rd17996;
	addc.u64 %rd12807, %rd12807, %rd17997;
	
	// end inline asm
	st.global.u64 	[%rd1], %rd12802;
	st.global.u64 	[%rd1+8], %rd12803;
	st.global.u64 	[%rd1+16], %rd12804;
	st.global.u64 	[%rd1+24], %rd12805;
	st.global.u64 	[%rd1+32], %rd12806;
	st.global.u64 	[%rd1+40], %rd12807;
	// begin inline asm
	add.cc.u64 %rd12802, %rd12802, %rd17992;
	addc.cc.u64 %rd12803, %rd12803, %rd17993;
	addc.cc.u64 %rd12804, %rd12804, %rd17994;
	addc.cc.u64 %rd12805, %rd12805, %rd17995;
	addc.cc.u64 %rd12806, %rd12806, %rd17996;
	addc.u64 %rd12807, %rd12807, %rd17997;
	
	// end inline asm
	st.global.u64 	[%rd1], %rd12802;
	st.global.u64 	[%rd1+8], %rd12803;
	st.global.u64 	[%rd1+16], %rd12804;
	st.global.u64 	[%rd1+24], %rd12805;
	st.global.u64 	[%rd1+32], %rd12806;
	st.global.u64 	[%rd1+40], %rd12807;
	// begin inline asm
	add.cc.u64 %rd12802, %rd12802, %rd17992;
	addc.cc.u64 %rd12803, %rd12803, %rd17993;
	addc.cc.u64 %rd12804, %rd12804, %rd17994;
	addc.cc.u64 %rd12805, %rd12805, %rd17995;
	addc.cc.u64 %rd12806, %rd12806, %rd17996;
	addc.u64 %rd12807, %rd12807, %rd17997;
	
	// end inline asm
	st.global.u64 	[%rd1], %rd12802;
	st.global.u64 	[%rd1+8], %rd12803;
	st.global.u64 	[%rd1+16], %rd12804;
	st.global.u64 	[%rd1+24], %rd12805;
	st.global.u64 	[%rd1+32], %rd12806;
	st.global.u64 	[%rd1+40], %rd12807;
	// begin inline asm
	add.cc.u64 %rd12802, %rd12802, %rd17992;
	addc.cc.u64 %rd12803, %rd12803, %rd17993;
	addc.cc.u64 %rd12804, %rd12804, %rd17994;
	addc.cc.u64 %rd12805, %rd12805, %rd17995;
	addc.cc.u64 %rd12806, %rd12806, %rd17996;
	addc.u64 %rd12807, %rd12807, %rd17997;
	
	// end inline asm
	st.global.u64 	[%rd1], %rd12802;
	st.global.u64 	[%rd1+8], %rd12803;
	st.global.u64 	[%rd1+16], %rd12804;
	st.global.u64 	[%rd1+24], %rd12805;
	st.global.u64 	[%rd1+32], %rd12806;
	st.global.u64 	[%rd1+40], %rd12807;
	// begin inline asm
	add.cc.u64 %rd12802, %rd12802, %rd17992;
	addc.cc.u64 %rd12803, %rd12803, %rd17993;
	addc.cc.u64 %rd12804, %rd12804, %rd17994;
	addc.cc.u64 %rd12805, %rd12805, %rd17995;
	addc.cc.u64 %rd12806, %rd12806, %rd17996;
	addc.u64 %rd12807, %rd12807, %rd17997;
	
	// end inline asm
	st.global.u64 	[%rd1], %rd12802;
	st.global.u64 	[%rd1+8], %rd12803;
	st.global.u64 	[%rd1+16], %rd12804;
	st.global.u64 	[%rd1+24], %rd12805;
	st.global.u64 	[%rd1+32], %rd12806;
	st.global.u64 	[%rd1+40], %rd12807;
	// begin inline asm
	add.cc.u64 %rd12802, %rd12802, %rd17992;
	addc.cc.u64 %rd12803, %rd12803, %rd17993;
	addc.cc.u64 %rd12804, %rd12804, %rd17994;
	addc.cc.u64 %rd12805, %rd12805, %rd17995;
	addc.cc.u64 %rd12806, %rd12806, %rd17996;
	addc.u64 %rd12807, %rd12807, %rd17997;
	
	// end inline asm
	st.global.u64 	[%rd1], %rd12802;
	st.global.u64 	[%rd1+8], %rd12803;
	st.global.u64 	[%rd1+16], %rd12804;
	st.global.u64 	[%rd1+24], %rd12805;
	st.global.u64 	[%rd1+32], %rd12806;
	st.global.u64 	[%rd1+40], %rd12807;
	// begin inline asm
	add.cc.u64 %rd12802, %rd12802, %rd17992;
	addc.cc.u64 %rd12803, %rd12803, %rd17993;
	addc.cc.u64 %rd12804, %rd12804, %rd17994;
	addc.cc.u64 %rd12805, %rd12805, %rd17995;
	addc.cc.u64 %rd12806, %rd12806, %rd17996;
	addc.u64 %rd12807, %rd12807, %rd17997;
	
	// end inline asm
	st.global.u64 	[%rd1], %rd12802;
	st.global.u64 	[%rd1+8], %rd12803;
	st.global.u64 	[%rd1+16], %rd12804;
	st.global.u64 	[%rd1+24], %rd12805;
	st.global.u64 	[%rd1+32], %rd12806;
	st.global.u64 	[%rd1+40], %rd12807;
	// begin inline asm
	add.cc.u64 %rd12802, %rd12802, %rd17992;
	addc.cc.u64 %rd12803, %rd12803, %rd17993;
	addc.cc.u64 %rd12804, %rd12804, %rd17994;
	addc.cc.u64 %rd12805, %rd12805, %rd17995;
	addc.cc.u64 %rd12806, %rd12806, %rd17996;
	addc.u64 %rd12807, %rd12807, %rd17997;
	
	// end inline asm
	st.global.u64 	[%rd1], %rd12802;
	st.global.u64 	[%rd1+8], %rd12803;
	st.global.u64 	[%rd1+16], %rd12804;
	st.global.u64 	[%rd1+24], %rd12805;
	st.global.u64 	[%rd1+32], %rd12806;
	st.global.u64 	[%rd1+40], %rd12807;
	// begin inline asm
	add.cc.u64 %rd12802, %rd12802, %rd17992;
	addc.cc.u64 %rd12803, %rd12803, %rd17993;
	addc.cc.u64 %rd12804, %rd12804, %rd17994;
	addc.cc.u64 %rd12805, %rd12805, %rd17995;
	addc.cc.u64 %rd12806, %rd12806, %rd17996;
	addc.u64 %rd12807, %rd12807, %rd17997;
	
	// end inline asm
	st.global.u64 	[%rd1], %rd12802;
	st.global.u64 	[%rd1+8], %rd12803;
	st.global.u64 	[%rd1+16], %rd12804;
	st.global.u64 	[%rd1+24], %rd12805;
	st.global.u64 	[%rd1+32], %rd12806;
	st.global.u64 	[%rd1+40], %rd12807;
	// begin inline asm
	add.cc.u64 %rd12802, %rd12802, %rd17992;
	addc.cc.u64 %rd12803, %rd12803, %rd17993;
	addc.cc.u64 %rd12804, %rd12804, %rd17994;
	addc.cc.u64 %rd12805, %rd12805, %rd17995;
	addc.cc.u64 %rd12806, %rd12806, %rd17996;
	addc.u64 %rd12807, %rd12807, %rd17997;
	
	// end inline asm
	st.global.u64 	[%rd1], %rd12802;
	st.global.u64 	[%rd1+8], %rd12803;
	st.global.u64 	[%rd1+16], %rd12804;
	st.global.u64 	[%rd1+24], %rd12805;
	st.global.u64 	[%rd1+32], %rd12806;
	st.global.u64 	[%rd1+40], %rd12807;
	// begin inline asm
	add.cc.u64 %rd12802, %rd12802, %rd17992;
	addc.cc.u64 %rd12803, %rd12803, %rd17993;
	addc.cc.u64 %rd12804, %rd12804, %rd17994;
	addc.cc.u64 %rd12805, %rd12805, %rd17995;
	addc.cc.u64 %rd12806, %rd12806, %rd17996;
	addc.u64 %rd12807, %rd12807, %rd17997;
	
	// end inline asm
	st.global.u64 	[%rd1], %rd12802;
	st.global.u64 	[%rd1+8], %rd12803;
	st.global.u64 	[%rd1+16], %rd12804;
	st.global.u64 	[%rd1+24], %rd12805;
	st.global.u64 	[%rd1+32], %rd12806;
	st.global.u64 	[%rd1+40], %rd12807;
	// begin inline asm
	add.cc.u64 %rd12802, %rd12802, %rd17992;
	addc.cc.u64 %rd12803, %rd12803, %rd17993;
	addc.cc.u64 %rd12804, %rd12804, %rd17994;
	addc.cc.u64 %rd12805, %rd12805, %rd17995;
	addc.cc.u64 %rd12806, %rd12806, %rd17996;
	addc.u64 %rd12807, %rd12807, %rd17997;
	
	// end inline asm
	st.global.u64 	[%rd1], %rd12802;
	st.global.u64 	[%rd1+8], %rd12803;
	st.global.u64 	[%rd1+16], %rd12804;
	st.global.u64 	[%rd1+24], %rd12805;
	st.global.u64 	[%rd1+32], %rd12806;
	st.global.u64 	[%rd1+40], %rd12807;
	// begin inline asm
	add.cc.u64 %rd12802, %rd12802, %rd17992;
	addc.cc.u64 %rd12803, %rd12803, %rd17993;
	addc.cc.u64 %rd12804, %rd12804, %rd17994;
	addc.cc.u64 %rd12805, %rd12805, %rd17995;
	addc.cc.u64 %rd12806, %rd12806, %rd17996;
	addc.u64 %rd12807, %rd12807, %rd17997;
	
	// end inline asm
	st.global.u64 	[%rd1], %rd12802;
	st.global.u64 	[%rd1+8], %rd12803;
	st.global.u64 	[%rd1+16], %rd12804;
	st.global.u64 	[%rd1+24], %rd12805;
	st.global.u64 	[%rd1+32], %rd12806;
	st.global.u64 	[%rd1+40], %rd12807;
	// begin inline asm
	add.cc.u64 %rd12802, %rd12802, %rd17992;
	addc.cc.u64 %rd12803, %rd12803, %rd17993;
	addc.cc.u64 %rd12804, %rd12804, %rd17994;
	addc.cc.u64 %rd12805, %rd12805, %rd17995;
	addc.cc.u64 %rd12806, %rd12806, %rd17996;
	addc.u64 %rd12807, %rd12807, %rd17997;
	
	// end inline asm
	st.global.u64 	[%rd1], %rd12802;
	st.global.u64 	[%rd1+8], %rd12803;
	st.global.u64 	[%rd1+16], %rd12804;
	st.global.u64 	[%rd1+24], %rd12805;
	st.global.u64 	[%rd1+32], %rd12806;
	st.global.u64 	[%rd1+40], %rd12807;
	// begin inline asm
	add.cc.u64 %rd12802, %rd12802, %rd17992;
	addc.cc.u64 %rd12803, %rd12803, %rd17993;
	addc.cc.u64 %rd12804, %rd12804, %rd17994;
	addc.cc.u64 %rd12805, %rd12805, %rd17995;
	addc.cc.u64 %rd12806, %rd12806, %rd17996;
	addc.u64 %rd12807, %rd12807, %rd17997;
	
	// end inline asm
	st.global.u64 	[%rd1], %rd12802;
	st.global.u64 	[%rd1+8], %rd12803;
	st.global.u64 	[%rd1+16], %rd12804;
	st.global.u64 	[%rd1+24], %rd12805;
	st.global.u64 	[%rd1+32], %rd12806;
	st.global.u64 	[%rd1+40], %rd12807;
	// begin inline asm
	add.cc.u64 %rd12802, %rd12802, %rd17992;
	addc.cc.u64 %rd12803, %rd12803, %rd17993;
	addc.cc.u64 %rd12804, %rd12804, %rd17994;
	addc.cc.u64 %rd12805, %rd12805, %rd17995;
	addc.cc.u64 %rd12806, %rd12806, %rd17996;
	addc.u64 %rd12807, %rd12807, %rd17997;
	
	// end inline asm
	st.global.u64 	[%rd1], %rd12802;
	st.global.u64 	[%rd1+8], %rd12803;
	st.global.u64 	[%rd1+16], %rd12804;
	st.global.u64 	[%rd1+24], %rd12805;
	st.global.u64 	[%rd1+32], %rd12806;
	st.global.u64 	[%rd1+40], %rd12807;
	// begin inline asm
	add.cc.u64 %rd12802, %rd12802, %rd17992;
	addc.cc.u64 %rd12803, %rd12803, %rd17993;
	addc.cc.u64 %rd12804, %rd12804, %rd17994;
	addc.cc.u64 %rd12805, %rd12805, %rd17995;
	addc.cc.u64 %rd12806, %rd12806, %rd17996;
	addc.u64 %rd12807, %rd12807, %rd17997;
	
	// end inline asm
	st.global.u64 	[%rd1], %rd12802;
	st.global.u64 	[%rd1+8], %rd12803;
	st.global.u64 	[%rd1+16], %rd12804;
	st.global.u64 	[%rd1+24], %rd12805;
	st.global.u64 	[%rd1+32], %rd12806;
	st.global.u64 	[%rd1+40], %rd12807;
	// begin inline asm
	add.cc.u64 %rd12802, %rd12802, %rd17992;
	addc.cc.u64 %rd12803, %rd12803, %rd17993;
	addc.cc.u64 %rd12804, %rd12804, %rd17994;
	addc.cc.u64 %rd12805, %rd12805, %rd17995;
	addc.cc.u64 %rd12806, %rd12806, %rd17996;
	addc.u64 %rd12807, %rd12807, %rd17997;
	
	// end inline asm
	st.global.u64 	[%rd1], %rd12802;
	st.global.u64 	[%rd1+8], %rd12803;
	st.global.u64 	[%rd1+16], %rd12804;
	st.global.u64 	[%rd1+24], %rd12805;
	st.global.u64 	[%rd1+32], %rd12806;
	st.global.u64 	[%rd1+40], %rd12807;
	// begin inline asm
	add.cc.u64 %rd12802, %rd12802, %rd17992;
	addc.cc.u64 %rd12803, %rd12803, %rd17993;
	addc.cc.u64 %rd12804, %rd12804, %rd17994;
	addc.cc.u64 %rd12805, %rd12805, %rd17995;
	addc.cc.u64 %rd12806, %rd12806, %rd17996;
	addc.u64 %rd12807, %rd12807, %rd17997;
	
	// end inline asm
	st.global.u64 	[%rd1], %rd12802;
	st.global.u64 	[%rd1+8], %rd12803;
	st.global.u64 	[%rd1+16], %rd12804;
	st.global.u64 	[%rd1+24], %rd12805;
	st.global.u64 	[%rd1+32], %rd12806;
	st.global.u64 	[%rd1+40], %rd12807;
	// begin inline asm
	add.cc.u64 %rd12802, %rd12802, %rd17992;
	addc.cc.u64 %rd12803, %rd12803, %rd17993;
	addc.cc.u64 %rd12804, %rd12804, %rd17994;
	addc.cc.u64 %rd12805, %rd12805, %rd17995;
	addc.cc.u64 %rd12806, %rd12806, %rd17996;
	addc.u64 %rd12807, %rd12807, %rd17997;
	
	// end inline asm
	st.global.u64 	[%rd1], %rd12802;
	st.global.u64 	[%rd1+8], %rd12803;
	st.global.u64 	[%rd1+16], %rd12804;
	st.global.u64 	[%rd1+24], %rd12805;
	st.global.u64 	[%rd1+32], %rd12806;
	st.global.u64 	[%rd1+40], %rd12807;
	// begin inline asm
	add.cc.u64 %rd12802, %rd12802, %rd17992;
	addc.cc.u64 %rd12803, %rd12803, %rd17993;
	addc.cc.u64 %rd12804, %rd12804, %rd17994;
	addc.cc.u64 %rd12805, %rd12805, %rd17995;
	addc.cc.u64 %rd12806, %rd12806, %rd17996;
	addc.u64 %rd12807, %rd12807, %rd17997;
	
	// end inline asm
	st.global.u64 	[%rd1], %rd12802;
	st.global.u64 	[%rd1+8], %rd12803;
	st.global.u64 	[%rd1+16], %rd12804;
	st.global.u64 	[%rd1+24], %rd12805;
	st.global.u64 	[%rd1+32], %rd12806;
	st.global.u64 	[%rd1+40], %rd12807;
	// begin inline asm
	add.cc.u64 %rd12802, %rd12802, %rd17992;
	addc.cc.u64 %rd12803, %rd12803, %rd17993;
	addc.cc.u64 %rd12804, %rd12804, %rd17994;
	addc.cc.u64 %rd12805, %rd12805, %rd17995;
	addc.cc.u64 %rd12806, %rd12806, %rd17996;
	addc.u64 %rd12807, %rd12807, %rd17997;
	
	// end inline asm
	st.global.u64 	[%rd1], %rd12802;
	st.global.u64 	[%rd1+8], %rd12803;
	st.global.u64 	[%rd1+16], %rd12804;
	st.global.u64 	[%rd1+24], %rd12805;
	st.global.u64 	[%rd1+32], %rd12806;
	st.global.u64 	[%rd1+40], %rd12807;
	// begin inline asm
	add.cc.u64 %rd12802, %rd12802, %rd17992;
	addc.cc.u64 %rd12803, %rd12803, %rd17993;
	addc.cc.u64 %rd12804, %rd12804, %rd17994;
	addc.cc.u64 %rd12805, %rd12805, %rd17995;
	addc.cc.u64 %rd12806, %rd12806, %rd17996;
	addc.u64 %rd12807, %rd12807, %rd17997;
	
	// end inline asm
	st.global.u64 	[%rd1], %rd12802;
	st.global.u64 	[%rd1+8], %rd12803;
	st.global.u64 	[%rd1+16], %rd12804;
	st.global.u64 	[%rd1+24], %rd12805;
	st.global.u64 	[%rd1+32], %rd12806;
	st.global.u64 	[%rd1+40], %rd12807;
	// begin inline asm
	add.cc.u64 %rd12802, %rd12802, %rd17992;
	addc.cc.u64 %rd12803, %rd12803, %rd17993;
	addc.cc.u64 %rd12804, %rd12804, %rd17994;
	addc.cc.u64 %rd12805, %rd12805, %rd17995;
	addc.cc.u64 %rd12806, %rd12806, %rd17996;
	addc.u64 %rd12807, %rd12807, %rd17997;
	
	// end inline asm
	st.global.u64 	[%rd1], %rd12802;
	st.global.u64 	[%rd1+8], %rd12803;
	st.global.u64 	[%rd1+16], %rd12804;
	st.global.u64 	[%rd1+24], %rd12805;
	st.global.u64 	[%rd1+32], %rd12806;
	st.global.u64 	[%rd1+40], %rd12807;
	// begin inline asm
	add.cc.u64 %rd12802, %rd12802, %rd17992;
	addc.cc.u64 %rd12803, %rd12803, %rd17993;
	addc.cc.u64 %rd12804, %rd12804, %rd17994;
	addc.cc.u64 %rd12805, %rd12805, %rd17995;
	addc.cc.u64 %rd12806, %rd12806, %rd17996;
	addc.u64 %rd12807, %rd12807, %rd17997;
	
	// end inline asm
	st.global.u64 	[%rd1], %rd12802;
	st.global.u64 	[%rd1+8], %rd12803;
	st.global.u64 	[%rd1+16], %rd12804;
	st.global.u64 	[%rd1+24], %rd12805;
	st.global.u64 	[%rd1+32], %rd12806;
	st.global.u64 	[%rd1+40], %rd12807;
	// begin inline asm
	add.cc.u64 %rd12802, %rd12802, %rd17992;
	addc.cc.u64 %rd12803, %rd12803, %rd17993;
	addc.cc.u64 %rd12804, %rd12804, %rd17994;
	addc.cc.u64 %rd12805, %rd12805, %rd17995;
	addc.cc.u64 %rd12806, %rd12806, %rd17996;
	addc.u64 %rd12807, %rd12807, %rd17997;
	
	// end inline asm
	st.global.u64 	[%rd1], %rd12802;
	st.global.u64 	[%rd1+8], %rd12803;
	st.global.u64 	[%rd1+16], %rd12804;
	st.global.u64 	[%rd1+24], %rd12805;
	st.global.u64 	[%rd1+32], %rd12806;
	st.global.u64 	[%rd1+40], %rd12807;
	// begin inline asm
	add.cc.u64 %rd12802, %rd12802, %rd17992;
	addc.cc.u64 %rd12803, %rd12803, %rd17993;
	addc.cc.u64 %rd12804, %rd12804, %rd17994;
	addc.cc.u64 %rd12805, %rd12805, %rd17995;
	addc.cc.u64 %rd12806, %rd12806, %rd17996;
	addc.u64 %rd12807, %rd12807, %rd17997;
	
	// end inline asm
	st.global.u64 	[%rd1], %rd12802;
	st.global.u64 	[%rd1+8], %rd12803;
	st.global.u64 	[%rd1+16], %rd12804;
	st.global.u64 	[%rd1+24], %rd12805;
	st.global.u64 	[%rd1+32], %rd12806;
	st.global.u64 	[%rd1+40], %rd12807;
	// begin inline asm
	add.cc.u64 %rd12802, %rd12802, %rd17992;
	addc.cc.u64 %rd12803, %rd12803, %rd17993;
	addc.cc.u64 %rd12804, %rd12804, %rd17994;
	addc.cc.u64 %rd12805, %rd12805, %rd17995;
	addc.cc.u64 %rd12806, %rd12806, %rd17996;
	addc.u64 %rd12807, %rd12807, %rd17997;
	
	// end inline asm
	st.global.u64 	[%rd1], %rd12802;
	st.global.u64 	[%rd1+8], %rd12803;
	st.global.u64 	[%rd1+16], %rd12804;
	st.global.u64 	[%rd1+24], %rd12805;
	st.global.u64 	[%rd1+32], %rd12806;
	st.global.u64 	[%rd1+40], %rd12807;
	// begin inline asm
	add.cc.u64 %rd12802, %rd12802, %rd17992;
	addc.cc.u64 %rd12803, %rd12803, %rd17993;
	addc.cc.u64 %rd12804, %rd12804, %rd17994;
	addc.cc.u64 %rd12805, %rd12805, %rd17995;
	addc.cc.u64 %rd12806, %rd12806, %rd17996;
	addc.u64 %rd12807, %rd12807, %rd17997;
	
	// end inline asm
	st.global.u64 	[%rd1], %rd12802;
	st.global.u64 	[%rd1+8], %rd12803;
	st.global.u64 	[%rd1+16], %rd12804;
	st.global.u64 	[%rd1+24], %rd12805;
	st.global.u64 	[%rd1+32], %rd12806;
	st.global.u64 	[%rd1+40], %rd12807;
	// begin inline asm
	add.cc.u64 %rd12802, %rd12802, %rd17992;
	addc.cc.u64 %rd12803, %rd12803, %rd17993;
	addc.cc.u64 %rd12804, %rd12804, %rd17994;
	addc.cc.u64 %rd12805, %rd12805, %rd17995;
	addc.cc.u64 %rd12806, %rd12806, %rd17996;
	addc.u64 %rd12807, %rd12807, %rd17997;
	
	// end inline asm
	st.global.u64 	[%rd1], %rd12802;
	st.global.u64 	[%rd1+8], %rd12803;
	st.global.u64 	[%rd1+16], %rd12804;
	st.global.u64 	[%rd1+24], %rd12805;
	st.global.u64 	[%rd1+32], %rd12806;
	st.global.u64 	[%rd1+40], %rd12807;
	// begin inline asm
	add.cc.u64 %rd12802, %rd12802, %rd17992;
	addc.cc.u64 %rd12803, %rd12803, %rd17993;
	addc.cc.u64 %rd12804, %rd12804, %rd17994;
	addc.cc.u64 %rd12805, %rd12805, %rd17995;
	addc.cc.u64 %rd12806, %rd12806, %rd17996;
	addc.u64 %rd12807, %rd12807, %rd17997;
	
	// end inline asm
	st.global.u64 	[%rd1], %rd12802;
	st.global.u64 	[%rd1+8], %rd12803;
	st.global.u64 	[%rd1+16], %rd12804;
	st.global.u64 	[%rd1+24], %rd12805;
	st.global.u64 	[%rd1+32], %rd12806;
	st.global.u64 	[%rd1+40], %rd12807;
	// begin inline asm
	add.cc.u64 %rd12802, %rd12802, %rd17992;
	addc.cc.u64 %rd12803, %rd12803, %rd17993;
	addc.cc.u64 %rd12804, %rd12804, %rd17994;
	addc.cc.u64 %rd12805, %rd12805, %rd17995;
	addc.cc.u64 %rd12806, %rd12806, %rd17996;
	addc.u64 %rd12807, %rd12807, %rd17997;
	
	// end inline asm
	st.global.u64 	[%rd1], %rd12802;
	st.global.u64 	[%rd1+8], %rd12803;
	st.global.u64 	[%rd1+16], %rd12804;
	st.global.u64 	[%rd1+24], %rd12805;
	st.global.u64 	[%rd1+32], %rd12806;
	st.global.u64 	[%rd1+40], %rd12807;
	// begin inline asm
	add.cc.u64 %rd12802, %rd12802, %rd17992;
	addc.cc.u64 %rd12803, %rd12803, %rd17993;
	addc.cc.u64 %rd12804, %rd12804, %rd17994;
	addc.cc.u64 %rd12805, %rd12805, %rd17995;
	addc.cc.u64 %rd12806, %rd12806, %rd17996;
	addc.u64 %rd12807, %rd12807, %rd17997;
	
	// end inline asm
	st.global.u64 	[%rd1], %rd12802;
	st.global.u64 	[%rd1+8], %rd12803;
	st.global.u64 	[%rd1+16], %rd12804;
	st.global.u64 	[%rd1+24], %rd12805;
	st.global.u64 	[%rd1+32], %rd12806;
	st.global.u64 	[%rd1+40], %rd12807;
	// begin inline asm
	add.cc.u64 %rd12802, %rd12802, %rd17992;
	addc.cc.u64 %rd12803, %rd12803, %rd17993;
	addc.cc.u64 %rd12804, %rd12804, %rd17994;
	addc.cc.u64 %rd12805, %rd12805, %rd17995;
	addc.cc.u64 %rd12806, %rd12806, %rd17996;
	addc.u64 %rd12807, %rd12807, %rd17997;
	
	// end inline asm
	st.global.u64 	[%rd1], %rd12802;
	st.global.u64 	[%rd1+8], %rd12803;
	st.global.u64 	[%rd1+16], %rd12804;
	st.global.u64 	[%rd1+24], %rd12805;
	st.global.u64 	[%rd1+32], %rd12806;
	st.global.u64 	[%rd1+40], %rd12807;
	// begin inline asm
	add.cc.u64 %rd12802, %rd12802, %rd17992;
	addc.cc.u64 %rd12803, %rd12803, %rd17993;
	addc.cc.u64 %rd12804, %rd12804, %rd17994;
	addc.cc.u64 %rd12805, %rd12805, %rd17995;
	addc.cc.u64 %rd12806, %rd12806, %rd17996;
	addc.u64 %rd12807, %rd12807, %rd17997;
	
	// end inline asm
	st.global.u64 	[%rd1], %rd12802;
	st.global.u64 	[%rd1+8], %rd12803;
	st.global.u64 	[%rd1+16], %rd12804;
	st.global.u64 	[%rd1+24], %rd12805;
	st.global.u64 	[%rd1+32], %rd12806;
	st.global.u64 	[%rd1+40], %rd12807;
	// begin inline asm
	add.cc.u64 %rd12802, %rd12802, %rd17992;
	addc.cc.u64 %rd12803, %rd12803, %rd17993;
	addc.cc.u64 %rd12804, %rd12804, %rd17994;
	addc.cc.u64 %rd12805, %rd12805, %rd17995;
	addc.cc.u64 %rd12806, %rd12806, %rd17996;
	addc.u64 %rd12807, %rd12807, %rd17997;
	
	// end inline asm
	st.global.u64 	[%rd1], %rd12802;
	st.global.u64 	[%rd1+8], %rd12803;
	st.global.u64 	[%rd1+16], %rd12804;
	st.global.u64 	[%rd1+24], %rd12805;
	st.global.u64 	[%rd1+32], %rd12806;
	st.global.u64 	[%rd1+40], %rd12807;
	// begin inline asm
	add.cc.u64 %rd12802, %rd12802, %rd17992;
	addc.cc.u64 %rd12803, %rd12803, %rd17993;
	addc.cc.u64 %rd12804, %rd12804, %rd17994;
	addc.cc.u64 %rd12805, %rd12805, %rd17995;
	addc.cc.u64 %rd12806, %rd12806, %rd17996;
	addc.u64 %rd12807, %rd12807, %rd17997;
	
	// end inline asm
	st.global.u64 	[%rd1], %rd12802;
	st.global.u64 	[%rd1+8], %rd12803;
	st.global.u64 	[%rd1+16], %rd12804;
	st.global.u64 	[%rd1+24], %rd12805;
	st.global.u64 	[%rd1+32], %rd12806;
	st.global.u64 	[%rd1+40], %rd12807;
	// begin inline asm
	add.cc.u64 %rd12802, %rd12802, %rd17992;
	addc.cc.u64 %rd12803, %rd12803, %rd17993;
	addc.cc.u64 %rd12804, %rd12804, %rd17994;
	addc.cc.u64 %rd12805, %rd12805, %rd17995;
	addc.cc.u64 %rd12806, %rd12806, %rd17996;
	addc.u64 %rd12807, %rd12807, %rd17997;
	
	// end inline asm
	st.global.u64 	[%rd1], %rd12802;
	st.global.u64 	[%rd1+8], %rd12803;
	st.global.u64 	[%rd1+16], %rd12804;
	st.global.u64 	[%rd1+24], %rd12805;
	st.global.u64 	[%rd1+32], %rd12806;
	st.global.u64 	[%rd1+40], %rd12807;
	// begin inline asm
	add.cc.u64 %rd12802, %rd12802, %rd17992;
	addc.cc.u64 %rd12803, %rd12803, %rd17993;
	addc.cc.u64 %rd12804, %rd12804, %rd17994;
	addc.cc.u64 %rd12805, %rd12805, %rd17995;
	addc.cc.u64 %rd12806, %rd12806, %rd17996;
	addc.u64 %rd12807, %rd12807, %rd17997;
	
	// end inline asm
	st.global.u64 	[%rd1], %rd12802;
	st.global.u64 	[%rd1+8], %rd12803;
	st.global.u64 	[%rd1+16], %rd12804;
	st.global.u64 	[%rd1+24], %rd12805;
	st.global.u64 	[%rd1+32], %rd12806;
	st.global.u64 	[%rd1+40], %rd12807;
	// begin inline asm
	add.cc.u64 %rd12802, %rd12802, %rd17992;
	addc.cc.u64 %rd12803, %rd12803, %rd17993;
	addc.cc.u64 %rd12804, %rd12804, %rd17994;
	addc.cc.u64 %rd12805, %rd12805, %rd17995;
	addc.cc.u64 %rd12806, %rd12806, %rd17996;
	addc.u64 %rd12807, %rd12807, %rd17997;
	
	// end inline asm
	st.global.u64 	[%rd1], %rd12802;
	st.global.u64 	[%rd1+8], %rd12803;
	st.global.u64 	[%rd1+16], %rd12804;
	st.global.u64 	[%rd1+24], %rd12805;
	st.global.u64 	[%rd1+32], %rd12806;
	st.global.u64 	[%rd1+40], %rd12807;
	// begin inline asm
	add.cc.u64 %rd12802, %rd12802, %rd17992;
	addc.cc.u64 %rd12803, %rd12803, %rd17993;
	addc.cc.u64 %rd12804, %rd12804, %rd17994;
	addc.cc.u64 %rd12805, %rd12805, %rd17995;
	addc.cc.u64 %rd12806, %rd12806, %rd17996;
	addc.u64 %rd12807, %rd12807, %rd17997;
	
	// end inline asm
	st.global.u64 	[%rd1], %rd12802;
	st.global.u64 	[%rd1+8], %rd12803;
	st.global.u64 	[%rd1+16], %rd12804;
	st.global.u64 	[%rd1+24], %rd12805;
	st.global.u64 	[%rd1+32], %rd12806;
	st.global.u64 	[%rd1+40], %rd12807;
	// begin inline asm
	add.cc.u64 %rd12802, %rd12802, %rd17992;
	addc.cc.u64 %rd12803, %rd12803, %rd17993;
	addc.cc.u64 %rd12804, %rd12804, %rd17994;
	addc.cc.u64 %rd12805, %rd12805, %rd17995;
	addc.cc.u64 %rd12806, %rd12806, %rd17996;
	addc.u64 %rd12807, %rd12807, %rd17997;
	
	// end inline asm
	st.global.u64 	[%rd1], %rd12802;
	st.global.u64 	[%rd1+8], %rd12803;
	st.global.u64 	[%rd1+16], %rd12804;
	st.global.u64 	[%rd1+24], %rd12805;
	st.global.u64 	[%rd1+32], %rd12806;
	st.global.u64 	[%rd1+40], %rd12807;
	// begin inline asm
	add.cc.u64 %rd12802, %rd12802, %rd17992;
	addc.cc.u64 %rd12803, %rd12803, %rd17993;
	addc.cc.u64 %rd12804, %rd12804, %rd17994;
	addc.cc.u64 %rd12805, %rd12805, %rd17995;
	addc.cc.u64 %rd12806, %rd12806, %rd17996;
	addc.u64 %rd12807, %rd12807, %rd17997;
	
	// end inline asm
	st.global.u64 	[%rd1], %rd12802;
	st.global.u64 	[%rd1+8], %rd12803;
	st.global.u64 	[%rd1+16], %rd12804;
	st.global.u64 	[%rd1+24], %rd12805;
	st.global.u64 	[%rd1+32], %rd12806;
	st.global.u64 	[%rd1+40], %rd12807;
	// begin inline asm
	add.cc.u64 %rd12802, %rd12802, %rd17992;
	addc.cc.u64 %rd12803, %rd12803, %rd17993;
	addc.cc.u64 %rd12804, %rd12804, %rd17994;
	addc.cc.u64 %rd12805, %rd12805, %rd17995;
	addc.cc.u64 %rd12806, %rd12806, %rd17996;
	addc.u64 %rd12807, %rd12807, %rd17997;
	
	// end inline asm
	st.global.u64 	[%rd1], %rd12802;
	st.global.u64 	[%rd1+8], %rd12803;
	st.global.u64 	[%rd1+16], %rd12804;
	st.global.u64 	[%rd1+24], %rd12805;
	st.global.u64 	[%rd1+32], %rd12806;
	st.global.u64 	[%rd1+40], %rd12807;
	// begin inline asm
	add.cc.u64 %rd12802, %rd12802, %rd17992;
	addc.cc.u64 %rd12803, %rd12803, %rd17993;
	addc.cc.u64 %rd12804, %rd12804, %rd17994;
	addc.cc.u64 %rd12805, %rd12805, %rd17995;
	addc.cc.u64 %rd12806, %rd12806, %rd17996;
	addc.u64 %rd12807, %rd12807, %rd17997;
	
	// end inline asm
	st.global.u64 	[%rd1], %rd12802;
	st.global.u64 	[%rd1+8], %rd12803;
	st.global.u64 	[%rd1+16], %rd12804;
	st.global.u64 	[%rd1+24], %rd12805;
	st.global.u64 	[%rd1+32], %rd12806;
	st.global.u64 	[%rd1+40], %rd12807;
	// begin inline asm
	add.cc.u64 %rd12802, %rd12802, %rd17992;
	addc.cc.u64 %rd12803, %rd12803, %rd17993;
	addc.cc.u64 %rd12804, %rd12804, %rd17994;
	addc.cc.u64 %rd12805, %rd12805, %rd17995;
	addc.cc.u64 %rd12806, %rd12806, %rd17996;
	addc.u64 %rd12807, %rd12807, %rd17997;
	
	// end inline asm
	st.global.u64 	[%rd1], %rd12802;
	st.global.u64 	[%rd1+8], %rd12803;
	st.global.u64 	[%rd1+16], %rd12804;
	st.global.u64 	[%rd1+24], %rd12805;
	st.global.u64 	[%rd1+32], %rd12806;
	st.global.u64 	[%rd1+40], %rd12807;
	// begin inline asm
	add.cc.u64 %rd12802, %rd12802, %rd17992;
	addc.cc.u64 %rd12803, %rd12803, %rd17993;
	addc.cc.u64 %rd12804, %rd12804, %rd17994;
	addc.cc.u64 %rd12805, %rd12805, %rd17995;
	addc.cc.u64 %rd12806, %rd12806, %rd17996;
	addc.u64 %rd12807, %rd12807, %rd17997;
	
	// end inline asm
	st.global.u64 	[%rd1], %rd12802;
	st.global.u64 	[%rd1+8], %rd12803;
	st.global.u64 	[%rd1+16], %rd12804;
	st.global.u64 	[%rd1+24], %rd12805;
	st.global.u64 	[%rd1+32], %rd12806;
	st.global.u64 	[%rd1+40], %rd12807;
	// begin inline asm
	add.cc.u64 %rd12802, %rd12802, %rd17992;
	addc.cc.u64 %rd12803, %rd12803, %rd17993;
	addc.cc.u64 %rd12804, %rd12804, %rd17994;
	addc.cc.u64 %rd12805, %rd12805, %rd17995;
	addc.cc.u64 %rd12806, %rd12806, %rd17996;
	addc.u64 %rd12807, %rd12807, %rd17997;
	
	// end inline asm
	st.global.u64 	[%rd1], %rd12802;
	st.global.u64 	[%rd1+8], %rd12803;
	st.global.u64 	[%rd1+16], %rd12804;
	st.global.u64 	[%rd1+24], %rd12805;
	st.global.u64 	[%rd1+32], %rd12806;
	st.global.u64 	[%rd1+40], %rd12807;
	// begin inline asm
	add.cc.u64 %rd12802, %rd12802, %rd17992;
	addc.cc.u64 %rd12803, %rd12803, %rd17993;
	addc.cc.u64 %rd12804, %rd12804, %rd17994;
	addc.cc.u64 %rd12805, %rd12805, %rd17995;
	addc.cc.u64 %rd12806, %rd12806, %rd17996;
	addc.u64 %rd12807, %rd12807, %rd17997;
	
	// end inline asm
	st.global.u64 	[%rd1], %rd12802;
	st.global.u64 	[%rd1+8], %rd12803;
	st.global.u64 	[%rd1+16], %rd12804;
	st.global.u64 	[%rd1+24], %rd12805;
	st.global.u64 	[%rd1+32], %rd12806;
	st.global.u64 	[%rd1+40], %rd12807;
	// begin inline asm
	add.cc.u64 %rd12802, %rd12802, %rd17992;
	addc.cc.u64 %rd12803, %rd12803, %rd17993;
	addc.cc.u64 %rd12804, %rd12804, %rd17994;
	addc.cc.u64 %rd12805, %rd12805, %rd17995;
	addc.cc.u64 %rd12806, %rd12806, %rd17996;
	addc.u64 %rd12807, %rd12807, %rd17997;
	
	// end inline asm
	st.global.u64 	[%rd1], %rd12802;
	st.global.u64 	[%rd1+8], %rd12803;
	st.global.u64 	[%rd1+16], %rd12804;
	st.global.u64 	[%rd1+24], %rd12805;
	st.global.u64 	[%rd1+32], %rd12806;
	st.global.u64 	[%rd1+40], %rd12807;
	// begin inline asm
	add.cc.u64 %rd12802, %rd12802, %rd17992;
	addc.cc.u64 %rd12803, %rd12803, %rd17993;
	addc.cc.u64 %rd12804, %rd12804, %rd17994;
	addc.cc.u64 %rd12805, %rd12805, %rd17995;
	addc.cc.u64 %rd12806, %rd12806, %rd17996;
	addc.u64 %rd12807, %rd12807, %rd17997;
	
	// end inline asm
	st.global.u64 	[%rd1], %rd12802;
	st.global.u64 	[%rd1+8], %rd12803;
	st.global.u64 	[%rd1+16], %rd12804;
	st.global.u64 	[%rd1+24], %rd12805;
	st.global.u64 	[%rd1+32], %rd12806;
	st.global.u64 	[%rd1+40], %rd12807;
	// begin inline asm
	add.cc.u64 %rd12802, %rd12802, %rd17992;
	addc.cc.u64 %rd12803, %rd12803, %rd17993;
	addc.cc.u64 %rd12804, %rd12804, %rd17994;
	addc.cc.u64 %rd12805, %rd12805, %rd17995;
	addc.cc.u64 %rd12806, %rd12806, %rd17996;
	addc.u64 %rd12807, %rd12807, %rd17997;
	
	// end inline asm
	st.global.u64 	[%rd1], %rd12802;
	st.global.u64 	[%rd1+8], %rd12803;
	st.global.u64 	[%rd1+16], %rd12804;
	st.global.u64 	[%rd1+24], %rd12805;
	st.global.u64 	[%rd1+32], %rd12806;
	st.global.u64 	[%rd1+40], %rd12807;
	// begin inline asm
	add.cc.u64 %rd12802, %rd12802, %rd17992;
	addc.cc.u64 %rd12803, %rd12803, %rd17993;
	addc.cc.u64 %rd12804, %rd12804, %rd17994;
	addc.cc.u64 %rd12805, %rd12805, %rd17995;
	addc.cc.u64 %rd12806, %rd12806, %rd17996;
	addc.u64 %rd12807, %rd12807, %rd17997;
	
	// end inline asm
	st.global.u64 	[%rd1], %rd12802;
	st.global.u64 	[%rd1+8], %rd12803;
	st.global.u64 	[%rd1+16], %rd12804;
	st.global.u64 	[%rd1+24], %rd12805;
	st.global.u64 	[%rd1+32], %rd12806;
	st.global.u64 	[%rd1+40], %rd12807;
	// begin inline asm
	add.cc.u64 %rd12802, %rd12802, %rd17992;
	addc.cc.u64 %rd12803, %rd12803, %rd17993;
	addc.cc.u64 %rd12804, %rd12804, %rd17994;
	addc.cc.u64 %rd12805, %rd12805, %rd17995;
	addc.cc.u64 %rd12806, %rd12806, %rd17996;
	addc.u64 %rd12807, %rd12807, %rd17997;
	
	// end inline asm
	st.global.u64 	[%rd1], %rd12802;
	st.global.u64 	[%rd1+8], %rd12803;
	st.global.u64 	[%rd1+16], %rd12804;
	st.global.u64 	[%rd1+24], %rd12805;
	st.global.u64 	[%rd1+32], %rd12806;
	st.global.u64 	[%rd1+40], %rd12807;
	// begin inline asm
	add.cc.u64 %rd12802, %rd12802, %rd17992;
	addc.cc.u64 %rd12803, %rd12803, %rd17993;
	addc.cc.u64 %rd12804, %rd12804, %rd17994;
	addc.cc.u64 %rd12805, %rd12805, %rd17995;
	addc.cc.u64 %rd12806, %rd12806, %rd17996;
	addc.u64 %rd12807, %rd12807, %rd17997;
	
	// end inline asm
	st.global.u64 	[%rd1], %rd12802;
	st.global.u64 	[%rd1+8], %rd12803;
	st.global.u64 	[%rd1+16], %rd12804;
	st.global.u64 	[%rd1+24], %rd12805;
	st.global.u64 	[%rd1+32], %rd12806;
	st.global.u64 	[%rd1+40], %rd12807;
	// begin inline asm
	add.cc.u64 %rd12802, %rd12802, %rd17992;
	addc.cc.u64 %rd12803, %rd12803, %rd17993;
	addc.cc.u64 %rd12804, %rd12804, %rd17994;
	addc.cc.u64 %rd12805, %rd12805, %rd17995;
	addc.cc.u64 %rd12806, %rd12806, %rd17996;
	addc.u64 %rd12807, %rd12807, %rd17997;
	
	// end inline asm
	st.global.u64 	[%rd1], %rd12802;
	st.global.u64 	[%rd1+8], %rd12803;
	st.global.u64 	[%rd1+16], %rd12804;
	st.global.u64 	[%rd1+24], %rd12805;
	st.global.u64 	[%rd1+32], %rd12806;
	st.global.u64 	[%rd1+40], %rd12807;
	// begin inline asm
	add.cc.u64 %rd12802, %rd12802, %rd17992;
	addc.cc.u64 %rd12803, %rd12803, %rd17993;
	addc.cc.u64 %rd12804, %rd12804, %rd17994;
	addc.cc.u64 %rd12805, %rd12805, %rd17995;
	addc.cc.u64 %rd12806, %rd12806, %rd17996;
	addc.u64 %rd12807, %rd12807, %rd17997;
	
	// end inline asm
	st.global.u64 	[%rd1], %rd12802;
	st.global.u64 	[%rd1+8], %rd12803;
	st.global.u64 	[%rd1+16], %rd12804;
	st.global.u64 	[%rd1+24], %rd12805;
	st.global.u64 	[%rd1+32], %rd12806;
	st.global.u64 	[%rd1+40], %rd12807;
	// begin inline asm
	add.cc.u64 %rd12802, %rd12802, %rd17992;
	addc.cc.u64 %rd12803, %rd12803, %rd17993;
	addc.cc.u64 %rd12804, %rd12804, %rd17994;
	addc.cc.u64 %rd12805, %rd12805, %rd17995;
	addc.cc.u64 %rd12806, %rd12806, %rd17996;
	addc.u64 %rd12807, %rd12807, %rd17997;
	
	// end inline asm
	st.global.u64 	[%rd1], %rd12802;
	st.global.u64 	[%rd1+8], %rd12803;
	st.global.u64 	[%rd1+16], %rd12804;
	st.global.u64 	[%rd1+24], %rd12805;
	st.global.u64 	[%rd1+32], %rd12806;
	st.global.u64 	[%rd1+40], %rd12807;
	// begin inline asm
	add.cc.u64 %rd12802, %rd12802, %rd17992;
	addc.cc.u64 %rd12803, %rd12803, %rd17993;
	addc.cc.u64 %rd12804, %rd12804, %rd17994;
	addc.cc.u64 %rd12805, %rd12805, %rd17995;
	addc.cc.u64 %rd12806, %rd12806, %rd17996;
	addc.u64 %rd12807, %rd12807, %rd17997;
	
	// end inline asm
	st.global.u64 	[%rd1], %rd12802;
	st.global.u64 	[%rd1+8], %rd12803;
	st.global.u64 	[%rd1+16], %rd12804;
	st.global.u64 	[%rd1+24], %rd12805;
	st.global.u64 	[%rd1+32], %rd12806;
	st.global.u64 	[%rd1+40], %rd12807;
	// begin inline asm
	add.cc.u64 %rd12802, %rd12802, %rd17992;
	addc.cc.u64 %rd12803, %rd12803, %rd17993;
	addc.cc.u64 %rd12804, %rd12804, %rd17994;
	addc.cc.u64 %rd12805, %rd12805, %rd17995;
	addc.cc.u64 %rd12806, %rd12806, %rd17996;
	addc.u64 %rd12807, %rd12807, %rd17997;
	
	// end inline asm
	st.global.u64 	[%rd1], %rd12802;
	st.global.u64 	[%rd1+8], %rd12803;
	st.global.u64 	[%rd1+16], %rd12804;
	st.global.u64 	[%rd1+24], %rd12805;
	st.global.u64 	[%rd1+32], %rd12806;
	st.global.u64 	[%rd1+40], %rd12807;
	// begin inline asm
	add.cc.u64 %rd12802, %rd12802, %rd17992;
	addc.cc.u64 %rd12803, %rd12803, %rd17993;
	addc.cc.u64 %rd12804, %rd12804, %rd17994;
	addc.cc.u64 %rd12805, %rd12805, %rd17995;
	addc.cc.u64 %rd12806, %rd12806, %rd17996;
	addc.u64 %rd12807, %rd12807, %rd17997;
	
	// end inline asm
	st.global.u64 	[%rd1], %rd12802;
	st.global.u64 	[%rd1+8], %rd12803;
	st.global.u64 	[%rd1+16], %rd12804;
	st.global.u64 	[%rd1+24], %rd12805;
	st.global.u64 	[%rd1+32], %rd12806;
	st.global.u64 	[%rd1+40], %rd12807;
	// begin inline asm
	add.cc.u64 %rd12802, %rd12802, %rd17992;
	addc.cc.u64 %rd12803, %rd12803, %rd17993;
	addc.cc.u64 %rd12804, %rd12804, %rd17994;
	addc.cc.u64 %rd12805, %rd12805, %rd17995;
	addc.cc.u64 %rd12806, %rd12806, %rd17996;
	addc.u64 %rd12807, %rd12807, %rd17997;
	
	// end inline asm
	st.global.u64 	[%rd1], %rd12802;
	st.global.u64 	[%rd1+8], %rd12803;
	st.global.u64 	[%rd1+16], %rd12804;
	st.global.u64 	[%rd1+24], %rd12805;
	st.global.u64 	[%rd1+32], %rd12806;
	st.global.u64 	[%rd1+40], %rd12807;
	// begin inline asm
	add.cc.u64 %rd12802, %rd12802, %rd17992;
	addc.cc.u64 %rd12803, %rd12803, %rd17993;
	addc.cc.u64 %rd12804, %rd12804, %rd17994;
	addc.cc.u64 %rd12805, %rd12805, %rd17995;
	addc.cc.u64 %rd12806, %rd12806, %rd17996;
	addc.u64 %rd12807, %rd12807, %rd17997;
	
	// end inline asm
	st.global.u64 	[%rd1], %rd12802;
	st.global.u64 	[%rd1+8], %rd12803;
	st.global.u64 	[%rd1+16], %rd12804;
	st.global.u64 	[%rd1+24], %rd12805;
	st.global.u64 	[%rd1+32], %rd12806;
	st.global.u64 	[%rd1+40], %rd12807;
	// begin inline asm
	add.cc.u64 %rd12802, %rd12802, %rd17992;
	addc.cc.u64 %rd12803, %rd12803, %rd17993;
	addc.cc.u64 %rd12804, %rd12804, %rd17994;
	addc.cc.u64 %rd12805, %rd12805, %rd17995;
	addc.cc.u64 %rd12806, %rd12806, %rd17996;
	addc.u64 %rd12807, %rd12807, %rd17997;
	
	// end inline asm
	st.global.u64 	[%rd1], %rd12802;
	st.global.u64 	[%rd1+8], %rd12803;
	st.global.u64 	[%rd1+16], %rd12804;
	st.global.u64 	[%rd1+24], %rd12805;
	st.global.u64 	[%rd1+32], %rd12806;
	st.global.u64 	[%rd1+40], %rd12807;
	// begin inline asm
	add.cc.u64 %rd12802, %rd12802, %rd17992;
	addc.cc.u64 %rd12803, %rd12803, %rd17993;
	addc.cc.u64 %rd12804, %rd12804, %rd17994;
	addc.cc.u64 %rd12805, %rd12805, %rd17995;
	addc.cc.u64 %rd12806, %rd12806, %rd17996;
	addc.u64 %rd12807, %rd12807, %rd17997;
	
	// end inline asm
	st.global.u64 	[%rd1], %rd12802;
	st.global.u64 	[%rd1+8], %rd12803;
	st.global.u64 	[%rd1+16], %rd12804;
	st.global.u64 	[%rd1+24], %rd12805;
	st.global.u64 	[%rd1+32], %rd12806;
	st.global.u64 	[%rd1+40], %rd12807;
	// begin inline asm
	add.cc.u64 %rd12802, %rd12802, %rd17992;
	addc.cc.u64 %rd12803, %rd12803, %rd17993;
	addc.cc.u64 %rd12804, %rd12804, %rd17994;
	addc.cc.u64 %rd12805, %rd12805, %rd17995;
	addc.cc.u64 %rd12806, %rd12806, %rd17996;
	addc.u64 %rd12807, %rd12807, %rd17997;
	
	// end inline asm
	st.global.u64 	[%rd1], %rd12802;
	st.global.u64 	[%rd1+8], %rd12803;
	st.global.u64 	[%rd1+16], %rd12804;
	st.global.u64 	[%rd1+24], %rd12805;
	st.global.u64 	[%rd1+32], %rd12806;
	st.global.u64 	[%rd1+40], %rd12807;
	// begin inline asm
	add.cc.u64 %rd12802, %rd12802, %rd17992;
	addc.cc.u64 %rd12803, %rd12803, %rd17993;
	addc.cc.u64 %rd12804, %rd12804, %rd17994;
	addc.cc.u64 %rd12805, %rd12805, %rd17995;
	addc.cc.u64 %rd12806, %rd12806, %rd17996;
	addc.u64 %rd12807, %rd12807, %rd17997;
	
	// end inline asm
	st.global.u64 	[%rd1], %rd12802;
	st.global.u64 	[%rd1+8], %rd12803;
	st.global.u64 	[%rd1+16], %rd12804;
	st.global.u64 	[%rd1+24], %rd12805;
	st.global.u64 	[%rd1+32], %rd12806;
	st.global.u64 	[%rd1+40], %rd12807;
	// begin inline asm
	add.cc.u64 %rd12802, %rd12802, %rd17992;
	addc.cc.u64 %rd12803, %rd12803, %rd17993;
	addc.cc.u64 %rd12804, %rd12804, %rd17994;
	addc.cc.u64 %rd12805, %rd12805, %rd17995;
	addc.cc.u64 %rd12806, %rd12806, %rd17996;
	addc.u64 %rd12807, %rd12807, %rd17997;
	
	// end inline asm
	st.global.u64 	[%rd1], %rd12802;
	st.global.u64 	[%rd1+8], %rd12803;
	st.global.u64 	[%rd1+16], %rd12804;
	st.global.u64 	[%rd1+24], %rd12805;
	st.global.u64 	[%rd1+32], %rd12806;
	st.global.u64 	[%rd1+40], %rd12807;
	// begin inline asm
	add.cc.u64 %rd12802, %rd12802, %rd17992;
	addc.cc.u64 %rd12803, %rd12803, %rd17993;
	addc.cc.u64 %rd12804, %rd12804, %rd17994;
	addc.cc.u64 %rd12805, %rd12805, %rd17995;
	addc.cc.u64 %rd12806, %rd12806, %rd17996;
	addc.u64 %rd12807, %rd12807, %rd17997;
	
	// end inline asm
	st.global.u64 	[%rd1], %rd12802;
	st.global.u64 	[%rd1+8], %rd12803;
	st.global.u64 	[%rd1+16], %rd12804;
	st.global.u64 	[%rd1+24], %rd12805;
	st.global.u64 	[%rd1+32], %rd12806;
	st.global.u64 	[%rd1+40], %rd12807;
	// begin inline asm
	add.cc.u64 %rd12802, %rd12802, %rd17992;
	addc.cc.u64 %rd12803, %rd12803, %rd17993;
	addc.cc.u64 %rd12804, %rd12804, %rd17994;
	addc.cc.u64 %rd12805, %rd12805, %rd17995;
	addc.cc.u64 %rd12806, %rd12806, %rd17996;
	addc.u64 %rd12807, %rd12807, %rd17997;
	
	// end inline asm
	st.global.u64 	[%rd1], %rd12802;
	st.global.u64 	[%rd1+8], %rd12803;
	st.global.u64 	[%rd1+16], %rd12804;
	st.global.u64 	[%rd1+24], %rd12805;
	st.global.u64 	[%rd1+32], %rd12806;
	st.global.u64 	[%rd1+40], %rd12807;
	// begin inline asm
	add.cc.u64 %rd12802, %rd12802, %rd17992;
	addc.cc.u64 %rd12803, %rd12803, %rd17993;
	addc.cc.u64 %rd12804, %rd12804, %rd17994;
	addc.cc.u64 %rd12805, %rd12805, %rd17995;
	addc.cc.u64 %rd12806, %rd12806, %rd17996;
	addc.u64 %rd12807, %rd12807, %rd17997;
	
	// end inline asm
	st.global.u64 	[%rd1], %rd12802;
	st.global.u64 	[%rd1+8], %rd12803;
	st.global.u64 	[%rd1+16], %rd12804;
	st.global.u64 	[%rd1+24], %rd12805;
	st.global.u64 	[%rd1+32], %rd12806;
	st.global.u64 	[%rd1+40], %rd12807;
	// begin inline asm
	add.cc.u64 %rd12802, %rd12802, %rd17992;
	addc.cc.u64 %rd12803, %rd12803, %rd17993;
	addc.cc.u64 %rd12804, %rd12804, %rd17994;
	addc.cc.u64 %rd12805, %rd12805, %rd17995;
	addc.cc.u64 %rd12806, %rd12806, %rd17996;
	addc.u64 %rd12807, %rd12807, %rd17997;
	
	// end inline asm
	st.global.u64 	[%rd1], %rd12802;
	st.global.u64 	[%rd1+8], %rd12803;
	st.global.u64 	[%rd1+16], %rd12804;
	st.global.u64 	[%rd1+24], %rd12805;
	st.global.u64 	[%rd1+32], %rd12806;
	st.global.u64 	[%rd1+40], %rd12807;
	// begin inline asm
	add.cc.u64 %rd12802, %rd12802, %rd17992;
	addc.cc.u64 %rd12803, %rd12803, %rd17993;
	addc.cc.u64 %rd12804, %rd12804, %rd17994;
	addc.cc.u64 %rd12805, %rd12805, %rd17995;
	addc.cc.u64 %rd12806, %rd12806, %rd17996;
	addc.u64 %rd12807, %rd12807, %rd17997;
	
	// end inline asm
	st.global.u64 	[%rd1], %rd12802;
	st.global.u64 	[%rd1+8], %rd12803;
	st.global.u64 	[%rd1+16], %rd12804;
	st.global.u64 	[%rd1+24], %rd12805;
	st.global.u64 	[%rd1+32], %rd12806;
	st.global.u64 	[%rd1+40], %rd12807;
	// begin inline asm
	add.cc.u64 %rd12802, %rd12802, %rd17992;
	addc.cc.u64 %rd12803, %rd12803, %rd17993;
	addc.cc.u64 %rd12804, %rd12804, %rd17994;
	addc.cc.u64 %rd12805, %rd12805, %rd17995;
	addc.cc.u64 %rd12806, %rd12806, %rd17996;
	addc.u64 %rd12807, %rd12807, %rd17997;
	
	// end inline asm
	st.global.u64 	[%rd1], %rd12802;
	st.global.u64 	[%rd1+8], %rd12803;
	st.global.u64 	[%rd1+16], %rd12804;
	st.global.u64 	[%rd1+24], %rd12805;
	st.global.u64 	[%rd1+32], %rd12806;
	st.global.u64 	[%rd1+40], %rd12807;
	// begin inline asm
	add.cc.u64 %rd12802, %rd12802, %rd17992;
	addc.cc.u64 %rd12803, %rd12803, %rd17993;
	addc.cc.u64 %rd12804, %rd12804, %rd17994;
	addc.cc.u64 %rd12805, %rd12805, %rd17995;
	addc.cc.u64 %rd12806, %rd12806, %rd17996;
	addc.u64 %rd12807, %rd12807, %rd17997;
	
	// end inline asm
	st.global.u64 	[%rd1], %rd12802;
	st.global.u64 	[%rd1+8], %rd12803;
	st.global.u64 	[%rd1+16], %rd12804;
	st.global.u64 	[%rd1+24], %rd12805;
	st.global.u64 	[%rd1+32], %rd12806;
	st.global.u64 	[%rd1+40], %rd12807;
	// begin inline asm
	add.cc.u64 %rd12802, %rd12802, %rd17992;
	addc.cc.u64 %rd12803, %rd12803, %rd17993;
	addc.cc.u64 %rd12804, %rd12804, %rd17994;
	addc.cc.u64 %rd12805, %rd12805, %rd17995;
	addc.cc.u64 %rd12806, %rd12806, %rd17996;
	addc.u64 %rd12807, %rd12807, %rd17997;
	
	// end inline asm
	st.global.u64 	[%rd1], %rd12802;
	st.global.u64 	[%rd1+8], %rd12803;
	st.global.u64 	[%rd1+16], %rd12804;
	st.global.u64 	[%rd1+24], %rd12805;
	st.global.u64 	[%rd1+32], %rd12806;
	st.global.u64 	[%rd1+40], %rd12807;
	// begin inline asm
	add.cc.u64 %rd12802, %rd12802, %rd17992;
	addc.cc.u64 %rd12803, %rd12803, %rd17993;
	addc.cc.u64 %rd12804, %rd12804, %rd17994;
	addc.cc.u64 %rd12805, %rd12805, %rd17995;
	addc.cc.u64 %rd12806, %rd12806, %rd17996;
	addc.u64 %rd12807, %rd12807, %rd17997;
	
	// end inline asm
	st.global.u64 	[%rd1], %rd12802;
	st.global.u64 	[%rd1+8], %rd12803;
	st.global.u64 	[%rd1+16], %rd12804;
	st.global.u64 	[%rd1+24], %rd12805;
	st.global.u64 	[%rd1+32], %rd12806;
	st.global.u64 	[%rd1+40], %rd12807;
	// begin inline asm
	add.cc.u64 %rd12802, %rd12802, %rd17992;
	addc.cc.u64 %rd12803, %rd12803, %rd17993;
	addc.cc.u64 %rd12804, %rd12804, %rd17994;
	addc.cc.u64 %rd12805, %rd12805, %rd17995;
	addc.cc.u64 %rd12806, %rd12806, %rd17996;
	addc.u64 %rd12807, %rd12807, %rd17997;
	
	// end inline asm
	st.global.u64 	[%rd1], %rd12802;
	st.global.u64 	[%rd1+8], %rd12803;
	st.global.u64 	[%rd1+16], %rd12804;
	st.global.u64 	[%rd1+24], %rd12805;
	st.global.u64 	[%rd1+32], %rd12806;
	st.global.u64 	[%rd1+40], %rd12807;
	// begin inline asm
	add.cc.u64 %rd12802, %rd12802, %rd17992;
	addc.cc.u64 %rd12803, %rd12803, %rd17993;
	addc.cc.u64 %rd12804, %rd12804, %rd17994;
	addc.cc.u64 %rd12805, %rd12805, %rd17995;
	addc.cc.u64 %rd12806, %rd12806, %rd17996;
	addc.u64 %rd12807, %rd12807, %rd17997;
	
	// end inline asm
	st.global.u64 	[%rd1], %rd12802;
	st.global.u64 	[%rd1+8], %rd12803;
	st.global.u64 	[%rd1+16], %rd12804;
	st.global.u64 	[%rd1+24], %rd12805;
	st.global.u64 	[%rd1+32], %rd12806;
	st.global.u64 	[%rd1+40], %rd12807;
	// begin inline asm
	add.cc.u64 %rd12802, %rd12802, %rd17992;
	addc.cc.u64 %rd12803, %rd12803, %rd17993;
	addc.cc.u64 %rd12804, %rd12804, %rd17994;
	addc.cc.u64 %rd12805, %rd12805, %rd17995;
	addc.cc.u64 %rd12806, %rd12806, %rd17996;
	addc.u64 %rd12807, %rd12807, %rd17997;
	
	// end inline asm
	st.global.u64 	[%rd1], %rd12802;
	st.global.u64 	[%rd1+8], %rd12803;
	st.global.u64 	[%rd1+16], %rd12804;
	st.global.u64 	[%rd1+24], %rd12805;
	st.global.u64 	[%rd1+32], %rd12806;
	st.global.u64 	[%rd1+40], %rd12807;
	// begin inline asm
	add.cc.u64 %rd12802, %rd12802, %rd17992;
	addc.cc.u64 %rd12803, %rd12803, %rd17993;
	addc.cc.u64 %rd12804, %rd12804, %rd17994;
	addc.cc.u64 %rd12805, %rd12805, %rd17995;
	addc.cc.u64 %rd12806, %rd12806, %rd17996;
	addc.u64 %rd12807, %rd12807, %rd17997;
	
	// end inline asm
	st.global.u64 	[%rd1], %rd12802;
	st.global.u64 	[%rd1+8], %rd12803;
	st.global.u64 	[%rd1+16], %rd12804;
	st.global.u64 	[%rd1+24], %rd12805;
	st.global.u64 	[%rd1+32], %rd12806;
	st.global.u64 	[%rd1+40], %rd12807;
	// begin inline asm
	add.cc.u64 %rd12802, %rd12802, %rd17992;
	addc.cc.u64 %rd12803, %rd12803, %rd17993;
	addc.cc.u64 %rd12804, %rd12804, %rd17994;
	addc.cc.u64 %rd12805, %rd12805, %rd17995;
	addc.cc.u64 %rd12806, %rd12806, %rd17996;
	addc.u64 %rd12807, %rd12807, %rd17997;
	
	// end inline asm
	st.global.u64 	[%rd1], %rd12802;
	st.global.u64 	[%rd1+8], %rd12803;
	st.global.u64 	[%rd1+16], %rd12804;
	st.global.u64 	[%rd1+24], %rd12805;
	st.global.u64 	[%rd1+32], %rd12806;
	st.global.u64 	[%rd1+40], %rd12807;
	// begin inline asm
	add.cc.u64 %rd12802, %rd12802, %rd17992;
	addc.cc.u64 %rd12803, %rd12803, %rd17993;
	addc.cc.u64 %rd12804, %rd12804, %rd17994;
	addc.cc.u64 %rd12805, %rd12805, %rd17995;
	addc.cc.u64 %rd12806, %rd12806, %rd17996;
	addc.u64 %rd12807, %rd12807, %rd17997;
	
	// end inline asm
	st.global.u64 	[%rd1], %rd12802;
	st.global.u64 	[%rd1+8], %rd12803;
	st.global.u64 	[%rd1+16], %rd12804;
	st.global.u64 	[%rd1+24], %rd12805;
	st.global.u64 	[%rd1+32], %rd12806;
	st.global.u64 	[%rd1+40], %rd12807;
	// begin inline asm
	add.cc.u64 %rd12802, %rd12802, %rd17992;
	addc.cc.u64 %rd12803, %rd12803, %rd17993;
	addc.cc.u64 %rd12804, %rd12804, %rd17994;
	addc.cc.u64 %rd12805, %rd12805, %rd17995;
	addc.cc.u64 %rd12806, %rd12806, %rd17996;
	addc.u64 %rd12807, %rd12807, %rd17997;
	
	// end inline asm
	st.global.u64 	[%rd1], %rd12802;
	st.global.u64 	[%rd1+8], %rd12803;
	st.global.u64 	[%rd1+16], %rd12804;
	st.global.u64 	[%rd1+24], %rd12805;
	st.global.u64 	[%rd1+32], %rd12806;
	st.global.u64 	[%rd1+40], %rd12807;
	// begin inline asm
	add.cc.u64 %rd12802, %rd12802, %rd17992;
	addc.cc.u64 %rd12803, %rd12803, %rd17993;
	addc.cc.u64 %rd12804, %rd12804, %rd17994;
	addc.cc.u64 %rd12805, %rd12805, %rd17995;
	addc.cc.u64 %rd12806, %rd12806, %rd17996;
	addc.u64 %rd12807, %rd12807, %rd17997;
	
	// end inline asm
	st.global.u64 	[%rd1], %rd12802;
	st.global.u64 	[%rd1+8], %rd12803;
	st.global.u64 	[%rd1+16], %rd12804;
	st.global.u64 	[%rd1+24], %rd12805;
	st.global.u64 	[%rd1+32], %rd12806;
	st.global.u64 	[%rd1+40], %rd12807;
	// begin inline asm
	add.cc.u64 %rd12802, %rd12802, %rd17992;
	addc.cc.u64 %rd12803, %rd12803, %rd17993;
	addc.cc.u64 %rd12804, %rd12804, %rd17994;
	addc.cc.u64 %rd12805, %rd12805, %rd17995;
	addc.cc.u64 %rd12806, %rd12806, %rd17996;
	addc.u64 %rd12807, %rd12807, %rd17997;
	
	// end inline asm
	st.global.u64 	[%rd1], %rd12802;
	st.global.u64 	[%rd1+8], %rd12803;
	st.global.u64 	[%rd1+16], %rd12804;
	st.global.u64 	[%rd1+24], %rd12805;
	st.global.u64 	[%rd1+32], %rd12806;
	st.global.u64 	[%rd1+40], %rd12807;
	// begin inline asm
	add.cc.u64 %rd12802, %rd12802, %rd17992;
	addc.cc.u64 %rd12803, %rd12803, %rd17993;
	addc.cc.u64 %rd12804, %rd12804, %rd17994;
	addc.cc.u64 %rd12805, %rd12805, %rd17995;
	addc.cc.u64 %rd12806, %rd12806, %rd17996;
	addc.u64 %rd12807, %rd12807, %rd17997;
	
	// end inline asm
	st.global.u64 	[%rd1], %rd12802;
	st.global.u64 	[%rd1+8], %rd12803;
	st.global.u64 	[%rd1+16], %rd12804;
	st.global.u64 	[%rd1+24], %rd12805;
	st.global.u64 	[%rd1+32], %rd12806;
	st.global.u64 	[%rd1+40], %rd12807;
	// begin inline asm
	add.cc.u64 %rd12802, %rd12802, %rd17992;
	addc.cc.u64 %rd12803, %rd12803, %rd17993;
	addc.cc.u64 %rd12804, %rd12804, %rd17994;
	addc.cc.u64 %rd12805, %rd12805, %rd17995;
	addc.cc.u64 %rd12806, %rd12806, %rd17996;
	addc.u64 %rd12807, %rd12807, %rd17997;
	
	// end inline asm
	st.global.u64 	[%rd1], %rd12802;
	st.global.u64 	[%rd1+8], %rd12803;
	st.global.u64 	[%rd1+16], %rd12804;
	st.global.u64 	[%rd1+24], %rd12805;
	st.global.u64 	[%rd1+32], %rd12806;
	st.global.u64 	[%rd1+40], %rd12807;
	// begin inline asm
	add.cc.u64 %rd12802, %rd12802, %rd17992;
	addc.cc.u64 %rd12803, %rd12803, %rd17993;
	addc.cc.u64 %rd12804, %rd12804, %rd17994;
	addc.cc.u64 %rd12805, %rd12805, %rd17995;
	addc.cc.u64 %rd12806, %rd12806, %rd17996;
	addc.u64 %rd12807, %rd12807, %rd17997;
	
	// end inline asm
	st.global.u64 	[%rd1], %rd12802;
	st.global.u64 	[%rd1+8], %rd12803;
	st.global.u64 	[%rd1+16], %rd12804;
	st.global.u64 	[%rd1+24], %rd12805;
	st.global.u64 	[%rd1+32], %rd12806;
	st.global.u64 	[%rd1+40], %rd12807;
	// begin inline asm
	add.cc.u64 %rd12802, %rd12802, %rd17992;
	addc.cc.u64 %rd12803, %rd12803, %rd17993;
	addc.cc.u64 %rd12804, %rd12804, %rd17994;
	addc.cc.u64 %rd12805, %rd12805, %rd17995;
	addc.cc.u64 %rd12806, %rd12806, %rd17996;
	addc.u64 %rd12807, %rd12807, %rd17997;
	
	// end inline asm
	st.global.u64 	[%rd1], %rd12802;
	st.global.u64 	[%rd1+8], %rd12803;
	st.global.u64 	[%rd1+16], %rd12804;
	st.global.u64 	[%rd1+24], %rd12805;
	st.global.u64 	[%rd1+32], %rd12806;
	st.global.u64 	[%rd1+40], %rd12807;
	// begin inline asm
	add.cc.u64 %rd12802, %rd12802, %rd17992;
	addc.cc.u64 %rd12803, %rd12803, %rd17993;
	addc.cc.u64 %rd12804, %rd12804, %rd17994;
	addc.cc.u64 %rd12805, %rd12805, %rd17995;
	addc.cc.u64 %rd12806, %rd12806, %rd17996;
	addc.u64 %rd12807, %rd12807, %rd17997;
	
	// end inline asm
	st.global.u64 	[%rd1], %rd12802;
	st.global.u64 	[%rd1+8], %rd12803;
	st.global.u64 	[%rd1+16], %rd12804;
	st.global.u64 	[%rd1+24], %rd12805;
	st.global.u64 	[%rd1+32], %rd12806;
	st.global.u64 	[%rd1+40], %rd12807;
	// begin inline asm
	add.cc.u64 %rd12802, %rd12802, %rd17992;
	addc.cc.u64 %rd12803, %rd12803, %rd17993;
	addc.cc.u64 %rd12804, %rd12804, %rd17994;
	addc.cc.u64 %rd12805, %rd12805, %rd17995;
	addc.cc.u64 %rd12806, %rd12806, %rd17996;
	addc.u64 %rd12807, %rd12807, %rd17997;
	
	// end inline asm
	st.global.u64 	[%rd1], %rd12802;
	st.global.u64 	[%rd1+8], %rd12803;
	st.global.u64 	[%rd1+16], %rd12804;
	st.global.u64 	[%rd1+24], %rd12805;
	st.global.u64 	[%rd1+32], %rd12806;
	st.global.u64 	[%rd1+40], %rd12807;
	// begin inline asm
	add.cc.u64 %rd12802, %rd12802, %rd17992;
	addc.cc.u64 %rd12803, %rd12803, %rd17993;
	addc.cc.u64 %rd12804, %rd12804, %rd17994;
	addc.cc.u64 %rd12805, %rd12805, %rd17995;
	addc.cc.u64 %rd12806, %rd12806, %rd17996;
	addc.u64 %rd12807, %rd12807, %rd17997;
	
	// end inline asm
	st.global.u64 	[%rd1], %rd12802;
	st.global.u64 	[%rd1+8], %rd12803;
	st.global.u64 	[%rd1+16], %rd12804;
	st.global.u64 	[%rd1+24], %rd12805;
	st.global.u64 	[%rd1+32], %rd12806;
	st.global.u64 	[%rd1+40], %rd12807;
	// begin inline asm
	add.cc.u64 %rd12802, %rd12802, %rd17992;
	addc.cc.u64 %rd12803, %rd12803, %rd17993;
	addc.cc.u64 %rd12804, %rd12804, %rd17994;
	addc.cc.u64 %rd12805, %rd12805, %rd17995;
	addc.cc.u64 %rd12806, %rd12806, %rd17996;
	addc.u64 %rd12807, %rd12807, %rd17997;
	
	// end inline asm
	st.global.u64 	[%rd1], %rd12802;
	st.global.u64 	[%rd1+8], %rd12803;
	st.global.u64 	[%rd1+16], %rd12804;
	st.global.u64 	[%rd1+24], %rd12805;
	st.global.u64 	[%rd1+32], %rd12806;
	st.global.u64 	[%rd1+40], %rd12807;
	// begin inline asm
	add.cc.u64 %rd12802, %rd12802, %rd17992;
	addc.cc.u64 %rd12803, %rd12803, %rd17993;
	addc.cc.u64 %rd12804, %rd12804, %rd17994;
	addc.cc.u64 %rd12805, %rd12805, %rd17995;
	addc.cc.u64 %rd12806, %rd12806, %rd17996;
	addc.u64 %rd12807, %rd12807, %rd17997;
	
	// end inline asm
	st.global.u64 	[%rd1], %rd12802;
	st.global.u64 	[%rd1+8], %rd12803;
	st.global.u64 	[%rd1+16], %rd12804;
	st.global.u64 	[%rd1+24], %rd12805;
	st.global.u64 	[%rd1+32], %rd12806;
	st.global.u64 	[%rd1+40], %rd12807;
	// begin inline asm
	add.cc.u64 %rd12802, %rd12802, %rd17992;
	addc.cc.u64 %rd12803, %rd12803, %rd17993;
	addc.cc.u64 %rd12804, %rd12804, %rd17994;
	addc.cc.u64 %rd12805, %rd12805, %rd17995;
	addc.cc.u64 %rd12806, %rd12806, %rd17996;
	addc.u64 %rd12807, %rd12807, %rd17997;
	
	// end inline asm
	st.global.u64 	[%rd1], %rd12802;
	st.global.u64 	[%rd1+8], %rd12803;
	st.global.u64 	[%rd1+16], %rd12804;
	st.global.u64 	[%rd1+24], %rd12805;
	st.global.u64 	[%rd1+32], %rd12806;
	st.global.u64 	[%rd1+40], %rd12807;
	// begin inline asm
	add.cc.u64 %rd12802, %rd12802, %rd17992;
	addc.cc.u64 %rd12803, %rd12803, %rd17993;
	addc.cc.u64 %rd12804, %rd12804, %rd17994;
	addc.cc.u64 %rd12805, %rd12805, %rd17995;
	addc.cc.u64 %rd12806, %rd12806, %rd17996;
	addc.u64 %rd12807, %rd12807, %rd17997;
	
	// end inline asm
	st.global.u64 	[%rd1], %rd12802;
	st.global.u64 	[%rd1+8], %rd12803;
	st.global.u64 	[%rd1+16], %rd12804;
	st.global.u64 	[%rd1+24], %rd12805;
	st.global.u64 	[%rd1+32], %rd12806;
	st.global.u64 	[%rd1+40], %rd12807;
	// begin inline asm
	add.cc.u64 %rd12802, %rd12802, %rd17992;
	addc.cc.u64 %rd12803, %rd12803, %rd17993;
	addc.cc.u64 %rd12804, %rd12804, %rd17994;
	addc.cc.u64 %rd12805, %rd12805, %rd17995;
	addc.cc.u64 %rd12806, %rd12806, %rd17996;
	addc.u64 %rd12807, %rd12807, %rd17997;
	
	// end inline asm
	st.global.u64 	[%rd1], %rd12802;
	st.global.u64 	[%rd1+8], %rd12803;
	st.global.u64 	[%rd1+16], %rd12804;
	st.global.u64 	[%rd1+24], %rd12805;
	st.global.u64 	[%rd1+32], %rd12806;
	st.global.u64 	[%rd1+40], %rd12807;
	// begin inline asm
	add.cc.u64 %rd12802, %rd12802, %rd17992;
	addc.cc.u64 %rd12803, %rd12803, %rd17993;
	addc.cc.u64 %rd12804, %rd12804, %rd17994;
	addc.cc.u64 %rd12805, %rd12805, %rd17995;
	addc.cc.u64 %rd12806, %rd12806, %rd17996;
	addc.u64 %rd12807, %rd12807, %rd17997;
	
	// end inline asm
	st.global.u64 	[%rd1], %rd12802;
	st.global.u64 	[%rd1+8], %rd12803;
	st.global.u64 	[%rd1+16], %rd12804;
	st.global.u64 	[%rd1+24], %rd12805;
	st.global.u64 	[%rd1+32], %rd12806;
	st.global.u64 	[%rd1+40], %rd12807;
	// begin inline asm
	add.cc.u64 %rd12802, %rd12802, %rd17992;
	addc.cc.u64 %rd12803, %rd12803, %rd17993;
	addc.cc.u64 %rd12804, %rd12804, %rd17994;
	addc.cc.u64 %rd12805, %rd12805, %rd17995;
	addc.cc.u64 %rd12806, %rd12806, %rd17996;
	addc.u64 %rd12807, %rd12807, %rd17997;
	
	// end inline asm
	st.global.u64 	[%rd1], %rd12802;
	st.global.u64 	[%rd1+8], %rd12803;
	st.global.u64 	[%rd1+16], %rd12804;
	st.global.u64 	[%rd1+24], %rd12805;
	st.global.u64 	[%rd1+32], %rd12806;
	st.global.u64 	[%rd1+40], %rd12807;
	// begin inline asm
	add.cc.u64 %rd12802, %rd12802, %rd17992;
	addc.cc.u64 %rd12803, %rd12803, %rd17993;
	addc.cc.u64 %rd12804, %rd12804, %rd17994;
	addc.cc.u64 %rd12805, %rd12805, %rd17995;
	addc.cc.u64 %rd12806, %rd12806, %rd17996;
	addc.u64 %rd12807, %rd12807, %rd17997;
	
	// end inline asm
	st.global.u64 	[%rd1], %rd12802;
	st.global.u64 	[%rd1+8], %rd12803;
	st.global.u64 	[%rd1+16], %rd12804;
	st.global.u64 	[%rd1+24], %rd12805;
	st.global.u64 	[%rd1+32], %rd12806;
	st.global.u64 	[%rd1+40], %rd12807;
	// begin inline asm
	add.cc.u64 %rd12802, %rd12802, %rd17992;
	addc.cc.u64 %rd12803, %rd12803, %rd17993;
	addc.cc.u64 %rd12804, %rd12804, %rd17994;
	addc.cc.u64 %rd12805, %rd12805, %rd17995;
	addc.cc.u64 %rd12806, %rd12806, %rd17996;
	addc.u64 %rd12807, %rd12807, %rd17997;
	
	// end inline asm
	st.global.u64 	[%rd1], %rd12802;
	st.global.u64 	[%rd1+8], %rd12803;
	st.global.u64 	[%rd1+16], %rd12804;
	st.global.u64 	[%rd1+24], %rd12805;
	st.global.u64 	[%rd1+32], %rd12806;
	st.global.u64 	[%rd1+40], %rd12807;
	// begin inline asm
	add.cc.u64 %rd12802, %rd12802, %rd17992;
	addc.cc.u64 %rd12803, %rd12803, %rd17993;
	addc.cc.u64 %rd12804, %rd12804, %rd17994;
	addc.cc.u64 %rd12805, %rd12805, %rd17995;
	addc.cc.u64 %rd12806, %rd12806, %rd17996;
	addc.u64 %rd12807, %rd12807, %rd17997;
	
	// end inline asm
	st.global.u64 	[%rd1], %rd12802;
	st.global.u64 	[%rd1+8], %rd12803;
	st.global.u64 	[%rd1+16], %rd12804;
	st.global.u64 	[%rd1+24], %rd12805;
	st.global.u64 	[%rd1+32], %rd12806;
	st.global.u64 	[%rd1+40], %rd12807;
	// begin inline asm
	add.cc.u64 %rd12802, %rd12802, %rd17992;
	addc.cc.u64 %rd12803, %rd12803, %rd17993;
	addc.cc.u64 %rd12804, %rd12804, %rd17994;
	addc.cc.u64 %rd12805, %rd12805, %rd17995;
	addc.cc.u64 %rd12806, %rd12806, %rd17996;
	addc.u64 %rd12807, %rd12807, %rd17997;
	
	// end inline asm
	st.global.u64 	[%rd1], %rd12802;
	st.global.u64 	[%rd1+8], %rd12803;
	st.global.u64 	[%rd1+16], %rd12804;
	st.global.u64 	[%rd1+24], %rd12805;
	st.global.u64 	[%rd1+32], %rd12806;
	st.global.u64 	[%rd1+40], %rd12807;
	// begin inline asm
	add.cc.u64 %rd12802, %rd12802, %rd17992;
	addc.cc.u64 %rd12803, %rd12803, %rd17993;
	addc.cc.u64 %rd12804, %rd12804, %rd17994;
	addc.cc.u64 %rd12805, %rd12805, %rd17995;
	addc.cc.u64 %rd12806, %rd12806, %rd17996;
	addc.u64 %rd12807, %rd12807, %rd17997;
	
	// end inline asm
	st.global.u64 	[%rd1], %rd12802;
	st.global.u64 	[%rd1+8], %rd12803;
	st.global.u64 	[%rd1+16], %rd12804;
	st.global.u64 	[%rd1+24], %rd12805;
	st.global.u64 	[%rd1+32], %rd12806;
	st.global.u64 	[%rd1+40], %rd12807;
	// begin inline asm
	add.cc.u64 %rd12802, %rd12802, %rd17992;
	addc.cc.u64 %rd12803, %rd12803, %rd17993;
	addc.cc.u64 %rd12804, %rd12804, %rd17994;
	addc.cc.u64 %rd12805, %rd12805, %rd17995;
	addc.cc.u64 %rd12806, %rd12806, %rd17996;
	addc.u64 %rd12807, %rd12807, %rd17997;
	
	// end inline asm
	st.global.u64 	[%rd1], %rd12802;
	st.global.u64 	[%rd1+8], %rd12803;
	st.global.u64 	[%rd1+16], %rd12804;
	st.global.u64 	[%rd1+24], %rd12805;
	st.global.u64 	[%rd1+32], %rd12806;
	st.global.u64 	[%rd1+40], %rd12807;
	// begin inline asm
	add.cc.u64 %rd12802, %rd12802, %rd17992;
	addc.cc.u64 %rd12803, %rd12803, %rd17993;
	addc.cc.u64 %rd12804, %rd12804, %rd17994;
	addc.cc.u64 %rd12805, %rd12805, %rd17995;
	addc.cc.u64 %rd12806, %rd12806, %rd17996;
	addc.u64 %rd12807, %rd12807, %rd17997;
	
	// end inline asm
	st.global.u64 	[%rd1], %rd12802;
	st.global.u64 	[%rd1+8], %rd12803;
	st.global.u64 	[%rd1+16], %rd12804;
	st.global.u64 	[%rd1+24], %rd12805;
	st.global.u64 	[%rd1+32], %rd12806;
	st.global.u64 	[%rd1+40], %rd12807;
	// begin inline asm
	add.cc.u64 %rd12802, %rd12802, %rd17992;
	addc.cc.u64 %rd12803, %rd12803, %rd17993;
	addc.cc.u64 %rd12804, %rd12804, %rd17994;
	addc.cc.u64 %rd12805, %rd12805, %rd17995;
	addc.cc.u64 %rd12806, %rd12806, %rd17996;
	addc.u64 %rd12807, %rd12807, %rd17997;
	
	// end inline asm
	st.global.u64 	[%rd1], %rd12802;
	st.global.u64 	[%rd1+8], %rd12803;
	st.global.u64 	[%rd1+16], %rd12804;
	st.global.u64 	[%rd1+24], %rd12805;
	st.global.u64 	[%rd1+32], %rd12806;
	st.global.u64 	[%rd1+40], %rd12807;
	// begin inline asm
	add.cc.u64 %rd12802, %rd12802, %rd17992;
	addc.cc.u64 %rd12803, %rd12803, %rd17993;
	addc.cc.u64 %rd12804, %rd12804, %rd17994;
	addc.cc.u64 %rd12805, %rd12805, %rd17995;
	addc.cc.u64 %rd12806, %rd12806, %rd17996;
	addc.u64 %rd12807, %rd12807, %rd17997;
	
	// end inline asm
	st.global.u64 	[%rd1], %rd12802;
	st.global.u64 	[%rd1+8], %rd12803;
	st.global.u64 	[%rd1+16], %rd12804;
	st.global.u64 	[%rd1+24], %rd12805;
	st.global.u64 	[%rd1+32], %rd12806;
	st.global.u64 	[%rd1+40], %rd12807;
	// begin inline asm
	add.cc.u64 %rd12802, %rd12802, %rd17992;
	addc.cc.u64 %rd12803, %rd12803, %rd17993;
	addc.cc.u64 %rd12804, %rd12804, %rd17994;
	addc.cc.u64 %rd12805, %rd12805, %rd17995;
	addc.cc.u64 %rd12806, %rd12806, %rd17996;
	addc.u64 %rd12807, %rd12807, %rd17997;
	
	// end inline asm
	st.global.u64 	[%rd1], %rd12802;
	st.global.u64 	[%rd1+8], %rd12803;
	st.global.u64 	[%rd1+16], %rd12804;
	st.global.u64 	[%rd1+24], %rd12805;
	st.global.u64 	[%rd1+32], %rd12806;
	st.global.u64 	[%rd1+40], %rd12807;
	// begin inline asm
	add.cc.u64 %rd12802, %rd12802, %rd17992;
	addc.cc.u64 %rd12803, %rd12803, %rd17993;
	addc.cc.u64 %rd12804, %rd12804, %rd17994;
	addc.cc.u64 %rd12805, %rd12805, %rd17995;
	addc.cc.u64 %rd12806, %rd12806, %rd17996;
	addc.u64 %rd12807, %rd12807, %rd17997;
	
	// end inline asm
	st.global.u64 	[%rd1], %rd12802;
	st.global.u64 	[%rd1+8], %rd12803;
	st.global.u64 	[%rd1+16], %rd12804;
	st.global.u64 	[%rd1+24], %rd12805;
	st.global.u64 	[%rd1+32], %rd12806;
	st.global.u64 	[%rd1+40], %rd12807;
	// begin inline asm
	add.cc.u64 %rd12802, %rd12802, %rd17992;
	addc.cc.u64 %rd12803, %rd12803, %rd17993;
	addc.cc.u64 %rd12804, %rd12804, %rd17994;
	addc.cc.u64 %rd12805, %rd12805, %rd17995;
	addc.cc.u64 %rd12806, %rd12806, %rd17996;
	addc.u64 %rd12807, %rd12807, %rd17997;
	
	// end inline asm
	st.global.u64 	[%rd1], %rd12802;
	st.global.u64 	[%rd1+8], %rd12803;
	st.global.u64 	[%rd1+16], %rd12804;
	st.global.u64 	[%rd1+24], %rd12805;
	st.global.u64 	[%rd1+32], %rd12806;
	st.global.u64 	[%rd1+40], %rd12807;
	// begin inline asm
	add.cc.u64 %rd12802, %rd12802, %rd17992;
	addc.cc.u64 %rd12803, %rd12803, %rd17993;
	addc.cc.u64 %rd12804, %rd12804, %rd17994;
	addc.cc.u64 %rd12805, %rd12805, %rd17995;
	addc.cc.u64 %rd12806, %rd12806, %rd17996;
	addc.u64 %rd12807, %rd12807, %rd17997;
	
	// end inline asm
	st.global.u64 	[%rd1], %rd12802;
	st.global.u64 	[%rd1+8], %rd12803;
	st.global.u64 	[%rd1+16], %rd12804;
	st.global.u64 	[%rd1+24], %rd12805;
	st.global.u64 	[%rd1+32], %rd12806;
	st.global.u64 	[%rd1+40], %rd12807;
	// begin inline asm
	add.cc.u64 %rd12802, %rd12802, %rd17992;
	addc.cc.u64 %rd12803, %rd12803, %rd17993;
	addc.cc.u64 %rd12804, %rd12804, %rd17994;
	addc.cc.u64 %rd12805, %rd12805, %rd17995;
	addc.cc.u64 %rd12806, %rd12806, %rd17996;
	addc.u64 %rd12807, %rd12807, %rd17997;
	
	// end inline asm
	st.global.u64 	[%rd1], %rd12802;
	st.global.u64 	[%rd1+8], %rd12803;
	st.global.u64 	[%rd1+16], %rd12804;
	st.global.u64 	[%rd1+24], %rd12805;
	st.global.u64 	[%rd1+32], %rd12806;
	st.global.u64 	[%rd1+40], %rd12807;
	// begin inline asm
	add.cc.u64 %rd12802, %rd12802, %rd17992;
	addc.cc.u64 %rd12803, %rd12803, %rd17993;
	addc.cc.u64 %rd12804, %rd12804, %rd17994;
	addc.cc.u64 %rd12805, %rd12805, %rd17995;
	addc.cc.u64 %rd12806, %rd12806, %rd17996;
	addc.u64 %rd12807, %rd12807, %rd17997;
	
	// end inline asm
	st.global.u64 	[%rd1], %rd12802;
	st.global.u64 	[%rd1+8], %rd12803;
	st.global.u64 	[%rd1+16], %rd12804;
	st.global.u64 	[%rd1+24], %rd12805;
	st.global.u64 	[%rd1+32], %rd12806;
	st.global.u64 	[%rd1+40], %rd12807;
	// begin inline asm
	add.cc.u64 %rd12802, %rd12802, %rd17992;
	addc.cc.u64 %rd12803, %rd12803, %rd17993;
	addc.cc.u64 %rd12804, %rd12804, %rd17994;
	addc.cc.u64 %rd12805, %rd12805, %rd17995;
	addc.cc.u64 %rd12806, %rd12806, %rd17996;
	addc.u64 %rd12807, %rd12807, %rd17997;
	
	// end inline asm
	st.global.u64 	[%rd1], %rd12802;
	st.global.u64 	[%rd1+8], %rd12803;
	st.global.u64 	[%rd1+16], %rd12804;
	st.global.u64 	[%rd1+24], %rd12805;
	st.global.u64 	[%rd1+32], %rd12806;
	st.global.u64 	[%rd1+40], %rd12807;
	// begin inline asm
	add.cc.u64 %rd12802, %rd12802, %rd17992;
	addc.cc.u64 %rd12803, %rd12803, %rd17993;
	addc.cc.u64 %rd12804, %rd12804, %rd17994;
	addc.cc.u64 %rd12805, %rd12805, %rd17995;
	addc.cc.u64 %rd12806, %rd12806, %rd17996;
	addc.u64 %rd12807, %rd12807, %rd17997;
	
	// end inline asm
	st.global.u64 	[%rd1], %rd12802;
	st.global.u64 	[%rd1+8], %rd12803;
	st.global.u64 	[%rd1+16], %rd12804;
	st.global.u64 	[%rd1+24], %rd12805;
	st.global.u64 	[%rd1+32], %rd12806;
	st.global.u64 	[%rd1+40], %rd12807;
	// begin inline asm
	add.cc.u64 %rd12802, %rd12802, %rd17992;
	addc.cc.u64 %rd12803, %rd12803, %rd17993;
	addc.cc.u64 %rd12804, %rd12804, %rd17994;
	addc.cc.u64 %rd12805, %rd12805, %rd17995;
	addc.cc.u64 %rd12806, %rd12806, %rd17996;
	addc.u64 %rd12807, %rd12807, %rd17997;
	
	// end inline asm
	st.global.u64 	[%rd1], %rd12802;
	st.global.u64 	[%rd1+8], %rd12803;
	st.global.u64 	[%rd1+16], %rd12804;
	st.global.u64 	[%rd1+24], %rd12805;
	st.global.u64 	[%rd1+32], %rd12806;
	st.global.u64 	[%rd1+40], %rd12807;
	// begin inline asm
	add.cc.u64 %rd12802, %rd12802, %rd17992;
	addc.cc.u64 %rd12803, %rd12803, %rd17993;
	addc.cc.u64 %rd12804, %rd12804, %rd17994;
	addc.cc.u64 %rd12805, %rd12805, %rd17995;
	addc.cc.u64 %rd12806, %rd12806, %rd17996;
	addc.u64 %rd12807, %rd12807, %rd17997;
	
	// end inline asm
	st.global.u64 	[%rd1], %rd12802;
	st.global.u64 	[%rd1+8], %rd12803;
	st.global.u64 	[%rd1+16], %rd12804;
	st.global.u64 	[%rd1+24], %rd12805;
	st.global.u64 	[%rd1+32], %rd12806;
	st.global.u64 	[%rd1+40], %rd12807;
	// begin inline asm
	add.cc.u64 %rd12802, %rd12802, %rd17992;
	addc.cc.u64 %rd12803, %rd12803, %rd17993;
	addc.cc.u64 %rd12804, %rd12804, %rd17994;
	addc.cc.u64 %rd12805, %rd12805, %rd17995;
	addc.cc.u64 %rd12806, %rd12806, %rd17996;
	addc.u64 %rd12807, %rd12807, %rd17997;
	
	// end inline asm
	st.global.u64 	[%rd1], %rd12802;
	st.global.u64 	[%rd1+8], %rd12803;
	st.global.u64 	[%rd1+16], %rd12804;
	st.global.u64 	[%rd1+24], %rd12805;
	st.global.u64 	[%rd1+32], %rd12806;
	st.global.u64 	[%rd1+40], %rd12807;
	// begin inline asm
	add.cc.u64 %rd12802, %rd12802, %rd17992;
	addc.cc.u64 %rd12803, %rd12803, %rd17993;
	addc.cc.u64 %rd12804, %rd12804, %rd17994;
	addc.cc.u64 %rd12805, %rd12805, %rd17995;
	addc.cc.u64 %rd12806, %rd12806, %rd17996;
	addc.u64 %rd12807, %rd12807, %rd17997;
	
	// end inline asm
	st.global.u64 	[%rd1], %rd12802;
	st.global.u64 	[%rd1+8], %rd12803;
	st.global.u64 	[%rd1+16], %rd12804;
	st.global.u64 	[%rd1+24], %rd12805;
	st.global.u64 	[%rd1+32], %rd12806;
	st.global.u64 	[%rd1+40], %rd12807;
	// begin inline asm
	add.cc.u64 %rd12802, %rd12802, %rd17992;
	addc.cc.u64 %rd12803, %rd12803, %rd17993;
	addc.cc.u64 %rd12804, %rd12804, %rd17994;
	addc.cc.u64 %rd12805, %rd12805, %rd17995;
	addc.cc.u64 %rd12806, %rd12806, %rd17996;
	addc.u64 %rd12807, %rd12807, %rd17997;
	
	// end inline asm
	st.global.u64 	[%rd1], %rd12802;
	st.global.u64 	[%rd1+8], %rd12803;
	st.global.u64 	[%rd1+16], %rd12804;
	st.global.u64 	[%rd1+24], %rd12805;
	st.global.u64 	[%rd1+32], %rd12806;
	st.global.u64 	[%rd1+40], %rd12807;
	// begin inline asm
	add.cc.u64 %rd12802, %rd12802, %rd17992;
	addc.cc.u64 %rd12803, %rd12803, %rd17993;
	addc.cc.u64 %rd12804, %rd12804, %rd17994;
	addc.cc.u64 %rd12805, %rd12805, %rd17995;
	addc.cc.u64 %rd12806, %rd12806, %rd17996;
	addc.u64 %rd12807, %rd12807, %rd17997;
	
	// end inline asm
	st.global.u64 	[%rd1], %rd12802;
	st.global.u64 	[%rd1+8], %rd12803;
	st.global.u64 	[%rd1+16], %rd12804;
	st.global.u64 	[%rd1+24], %rd12805;
	st.global.u64 	[%rd1+32], %rd12806;
	st.global.u64 	[%rd1+40], %rd12807;
	// begin inline asm
	add.cc.u64 %rd12802, %rd12802, %rd17992;
	addc.cc.u64 %rd12803, %rd12803, %rd17993;
	addc.cc.u64 %rd12804, %rd12804, %rd17994;
	addc.cc.u64 %rd12805, %rd12805, %rd17995;
	addc.cc.u64 %rd12806, %rd12806, %rd17996;
	addc.u64 %rd12807, %rd12807, %rd17997;
	
	// end inline asm
	st.global.u64 	[%rd1], %rd12802;
	st.global.u64 	[%rd1+8], %rd12803;
	st.global.u64 	[%rd1+16], %rd12804;
	st.global.u64 	[%rd1+24], %rd12805;
	st.global.u64 	[%rd1+32], %rd12806;
	st.global.u64 	[%rd1+40], %rd12807;
	// begin inline asm
	add.cc.u64 %rd12802, %rd12802, %rd17992;
	addc.cc.u64 %rd12803, %rd12803, %rd17993;
	addc.cc.u64 %rd12804, %rd12804, %rd17994;
	addc.cc.u64 %rd12805, %rd12805, %rd17995;
	addc.cc.u64 %rd12806, %rd12806, %rd17996;
	addc.u64 %rd12807, %rd12807, %rd17997;
	
	// end inline asm
	st.global.u64 	[%rd1], %rd12802;
	st.global.u64 	[%rd1+8], %rd12803;
	st.global.u64 	[%rd1+16], %rd12804;
	st.global.u64 	[%rd1+24], %rd12805;
	st.global.u64 	[%rd1+32], %rd12806;
	st.global.u64 	[%rd1+40], %rd12807;
	// begin inline asm
	add.cc.u64 %rd12802, %rd12802, %rd17992;
	addc.cc.u64 %rd12803, %rd12803, %rd17993;
	addc.cc.u64 %rd12804, %rd12804, %rd17994;
	addc.cc.u64 %rd12805, %rd12805, %rd17995;
	addc.cc.u64 %rd12806, %rd12806, %rd17996;
	addc.u64 %rd12807, %rd12807, %rd17997;
	
	// end inline asm
	st.global.u64 	[%rd1], %rd12802;
	st.global.u64 	[%rd1+8], %rd12803;
	st.global.u64 	[%rd1+16], %rd12804;
	st.global.u64 	[%rd1+24], %rd12805;
	st.global.u64 	[%rd1+32], %rd12806;
	st.global.u64 	[%rd1+40], %rd12807;
	// begin inline asm
	add.cc.u64 %rd12802, %rd12802, %rd17992;
	addc.cc.u64 %rd12803, %rd12803, %rd17993;
	addc.cc.u64 %rd12804, %rd12804, %rd17994;
	addc.cc.u64 %rd12805, %rd12805, %rd17995;
	addc.cc.u64 %rd12806, %rd12806, %rd17996;
	addc.u64 %rd12807, %rd12807, %rd17997;
	
	// end inline asm
	st.global.u64 	[%rd1], %rd12802;
	st.global.u64 	[%rd1+8], %rd12803;
	st.global.u64 	[%rd1+16], %rd12804;
	st.global.u64 	[%rd1+24], %rd12805;
	st.global.u64 	[%rd1+32], %rd12806;
	st.global.u64 	[%rd1+40], %rd12807;
	// begin inline asm
	add.cc.u64 %rd12802, %rd12802, %rd17992;
	addc.cc.u64 %rd12803, %rd12803, %rd17993;
	addc.cc.u64 %rd12804, %rd12804, %rd17994;
	addc.cc.u64 %rd12805, %rd12805, %rd17995;
	addc.cc.u64 %rd12806, %rd12806, %rd17996;
	addc.u64 %rd12807, %rd12807, %rd17997;
	
	// end inline asm
	st.global.u64 	[%rd1], %rd12802;
	st.global.u64 	[%rd1+8], %rd12803;
	st.global.u64 	[%rd1+16], %rd12804;
	st.global.u64 	[%rd1+24], %rd12805;
	st.global.u64 	[%rd1+32], %rd12806;
	st.global.u64 	[%rd1+40], %rd12807;
	// begin inline asm
	add.cc.u64 %rd12802, %rd12802, %rd17992;
	addc.cc.u64 %rd12803, %rd12803, %rd17993;
	addc.cc.u64 %rd12804, %rd12804, %rd17994;
	addc.cc.u64 %rd12805, %rd12805, %rd17995;
	addc.cc.u64 %rd12806, %rd12806, %rd17996;
	addc.u64 %rd12807, %rd12807, %rd17997;
	
	// end inline asm
	st.global.u64 	[%rd1], %rd12802;
	st.global.u64 	[%rd1+8], %rd12803;
	st.global.u64 	[%rd1+16], %rd12804;
	st.global.u64 	[%rd1+24], %rd12805;
	st.global.u64 	[%rd1+32], %rd12806;
	st.global.u64 	[%rd1+40], %rd12807;
	// begin inline asm
	add.cc.u64 %rd12802, %rd12802, %rd17992;
	addc.cc.u64 %rd12803, %rd12803, %rd17993;
	addc.cc.u64 %rd12804, %rd12804, %rd17994;
	addc.cc.u64 %rd12805, %rd12805, %rd17995;
	addc.cc.u64 %rd12806, %rd12806, %rd17996;
	addc.u64 %rd12807, %rd12807, %rd17997;
	
	// end inline asm
	st.global.u64 	[%rd1], %rd12802;
	st.global.u64 	[%rd1+8], %rd12803;
	st.global.u64 	[%rd1+16], %rd12804;
	st.global.u64 	[%rd1+24], %rd12805;
	st.global.u64 	[%rd1+32], %rd12806;
	st.global.u64 	[%rd1+40], %rd12807;
	// begin inline asm
	add.cc.u64 %rd12802, %rd12802, %rd17992;
	addc.cc.u64 %rd12803, %rd12803, %rd17993;
	addc.cc.u64 %rd12804, %rd12804, %rd17994;
	addc.cc.u64 %rd12805, %rd12805, %rd17995;
	addc.cc.u64 %rd12806, %rd12806, %rd17996;
	addc.u64 %rd12807, %rd12807, %rd17997;
	
	// end inline asm
	st.global.u64 	[%rd1], %rd12802;
	st.global.u64 	[%rd1+8], %rd12803;
	st.global.u64 	[%rd1+16], %rd12804;
	st.global.u64 	[%rd1+24], %rd12805;
	st.global.u64 	[%rd1+32], %rd12806;
	st.global.u64 	[%rd1+40], %rd12807;
	// begin inline asm
	add.cc.u64 %rd12802, %rd12802, %rd17992;
	addc.cc.u64 %rd12803, %rd12803, %rd17993;
	addc.cc.u64 %rd12804, %rd12804, %rd17994;
	addc.cc.u64 %rd12805, %rd12805, %rd17995;
	addc.cc.u64 %rd12806, %rd12806, %rd17996;
	addc.u64 %rd12807, %rd12807, %rd17997;
	
	// end inline asm
	st.global.u64 	[%rd1], %rd12802;
	st.global.u64 	[%rd1+8], %rd12803;
	st.global.u64 	[%rd1+16], %rd12804;
	st.global.u64 	[%rd1+24], %rd12805;
	st.global.u64 	[%rd1+32], %rd12806;
	st.global.u64 	[%rd1+40], %rd12807;
	// begin inline asm
	add.cc.u64 %rd12802, %rd12802, %rd17992;
	addc.cc.u64 %rd12803, %rd12803, %rd17993;
	addc.cc.u64 %rd12804, %rd12804, %rd17994;
	addc.cc.u64 %rd12805, %rd12805, %rd17995;
	addc.cc.u64 %rd12806, %rd12806, %rd17996;
	addc.u64 %rd12807, %rd12807, %rd17997;
	
	// end inline asm
	st.global.u64 	[%rd1], %rd12802;
	st.global.u64 	[%rd1+8], %rd12803;
	st.global.u64 	[%rd1+16], %rd12804;
	st.global.u64 	[%rd1+24], %rd12805;
	st.global.u64 	[%rd1+32], %rd12806;
	st.global.u64 	[%rd1+40], %rd12807;
	// begin inline asm
	add.cc.u64 %rd12802, %rd12802, %rd17992;
	addc.cc.u64 %rd12803, %rd12803, %rd17993;
	addc.cc.u64 %rd12804, %rd12804, %rd17994;
	addc.cc.u64 %rd12805, %rd12805, %rd17995;
	addc.cc.u64 %rd12806, %rd12806, %rd17996;
	addc.u64 %rd12807, %rd12807, %rd17997;
	
	// end inline asm
	st.global.u64 	[%rd1], %rd12802;
	st.global.u64 	[%rd1+8], %rd12803;
	st.global.u64 	[%rd1+16], %rd12804;
	st.global.u64 	[%rd1+24], %rd12805;
	st.global.u64 	[%rd1+32], %rd12806;
	st.global.u64 	[%rd1+40], %rd12807;
	// begin inline asm
	add.cc.u64 %rd12802, %rd12802, %rd17992;
	addc.cc.u64 %rd12803, %rd12803, %rd17993;
	addc.cc.u64 %rd12804, %rd12804, %rd17994;
	addc.cc.u64 %rd12805, %rd12805, %rd17995;
	addc.cc.u64 %rd12806, %rd12806, %rd17996;
	addc.u64 %rd12807, %rd12807, %rd17997;
	
	// end inline asm
	st.global.u64 	[%rd1], %rd12802;
	st.global.u64 	[%rd1+8], %rd12803;
	st.global.u64 	[%rd1+16], %rd12804;
	st.global.u64 	[%rd1+24], %rd12805;
	st.global.u64 	[%rd1+32], %rd12806;
	st.global.u64 	[%rd1+40], %rd12807;
	// begin inline asm
	add.cc.u64 %rd12802, %rd12802, %rd17992;
	addc.cc.u64 %rd12803, %rd12803, %rd17993;
	addc.cc.u64 %rd12804, %rd12804, %rd17994;
	addc.cc.u64 %rd12805, %rd12805, %rd17995;
	addc.cc.u64 %rd12806, %rd12806, %rd17996;
	addc.u64 %rd12807, %rd12807, %rd17997;
	
	// end inline asm
	st.global.u64 	[%rd1], %rd12802;
	st.global.u64 	[%rd1+8], %rd12803;
	st.global.u64 	[%rd1+16], %rd12804;
	st.global.u64 	[%rd1+24], %rd12805;
	st.global.u64 	[%rd1+32], %rd12806;
	st.global.u64 	[%rd1+40], %rd12807;
	// begin inline asm
	add.cc.u64 %rd12802, %rd12802, %rd17992;
	addc.cc.u64 %rd12803, %rd12803, %rd17993;
	addc.cc.u64 %rd12804, %rd12804, %rd17994;
	addc.cc.u64 %rd12805, %rd12805, %rd17995;
	addc.cc.u64 %rd12806, %rd12806, %rd17996;
	addc.u64 %rd12807, %rd12807, %rd17997;
	
	// end inline asm
	st.global.u64 	[%rd1], %rd12802;
	st.global.u64 	[%rd1+8], %rd12803;
	st.global.u64 	[%rd1+16], %rd12804;
	st.global.u64 	[%rd1+24], %rd12805;
	st.global.u64 	[%rd1+32], %rd12806;
	st.global.u64 	[%rd1+40], %rd12807;
	// begin inline asm
	add.cc.u64 %rd12802, %rd12802, %rd17992;
	addc.cc.u64 %rd12803, %rd12803, %rd17993;
	addc.cc.u64 %rd12804, %rd12804, %rd17994;
	addc.cc.u64 %rd12805, %rd12805, %rd17995;
	addc.cc.u64 %rd12806, %rd12806, %rd17996;
	addc.u64 %rd12807, %rd12807, %rd17997;
	
	// end inline asm
	st.global.u64 	[%rd1], %rd12802;
	st.global.u64 	[%rd1+8], %rd12803;
	st.global.u64 	[%rd1+16], %rd12804;
	st.global.u64 	[%rd1+24], %rd12805;
	st.global.u64 	[%rd1+32], %rd12806;
	st.global.u64 	[%rd1+40], %rd12807;
	// begin inline asm
	add.cc.u64 %rd12802, %rd12802, %rd17992;
	addc.cc.u64 %rd12803, %rd12803, %rd17993;
	addc.cc.u64 %rd12804, %rd12804, %rd17994;
	addc.cc.u64 %rd12805, %rd12805, %rd17995;
	addc.cc.u64 %rd12806, %rd12806, %rd17996;
	addc.u64 %rd12807, %rd12807, %rd17997;
	
	// end inline asm
	st.global.u64 	[%rd1], %rd12802;
	st.global.u64 	[%rd1+8], %rd12803;
	st.global.u64 	[%rd1+16], %rd12804;
	st.global.u64 	[%rd1+24], %rd12805;
	st.global.u64 	[%rd1+32], %rd12806;
	st.global.u64 	[%rd1+40], %rd12807;
	// begin inline asm
	add.cc.u64 %rd12802, %rd12802, %rd17992;
	addc.cc.u64 %rd12803, %rd12803, %rd17993;
	addc.cc.u64 %rd12804, %rd12804, %rd17994;
	addc.cc.u64 %rd12805, %rd12805, %rd17995;
	addc.cc.u64 %rd12806, %rd12806, %rd17996;
	addc.u64 %rd12807, %rd12807, %rd17997;
	
	// end inline asm
	st.global.u64 	[%rd1], %rd12802;
	st.global.u64 	[%rd1+8], %rd12803;
	st.global.u64 	[%rd1+16], %rd12804;
	st.global.u64 	[%rd1+24], %rd12805;
	st.global.u64 	[%rd1+32], %rd12806;
	st.global.u64 	[%rd1+40], %rd12807;
	// begin inline asm
	add.cc.u64 %rd12802, %rd12802, %rd17992;
	addc.cc.u64 %rd12803, %rd12803, %rd17993;
	addc.cc.u64 %rd12804, %rd12804, %rd17994;
	addc.cc.u64 %rd12805, %rd12805, %rd17995;
	addc.cc.u64 %rd12806, %rd12806, %rd17996;
	addc.u64 %rd12807, %rd12807, %rd17997;
	
	// end inline asm
	st.global.u64 	[%rd1], %rd12802;
	st.global.u64 	[%rd1+8], %rd12803;
	st.global.u64 	[%rd1+16], %rd12804;
	st.global.u64 	[%rd1+24], %rd12805;
	st.global.u64 	[%rd1+32], %rd12806;
	st.global.u64 	[%rd1+40], %rd12807;
	// begin inline asm
	add.cc.u64 %rd12802, %rd12802, %rd17992;
	addc.cc.u64 %rd12803, %rd12803, %rd17993;
	addc.cc.u64 %rd12804, %rd12804, %rd17994;
	addc.cc.u64 %rd12805, %rd12805, %rd17995;
	addc.cc.u64 %rd12806, %rd12806, %rd17996;
	addc.u64 %rd12807, %rd12807, %rd17997;
	
	// end inline asm
	st.global.u64 	[%rd1], %rd12802;
	st.global.u64 	[%rd1+8], %rd12803;
	st.global.u64 	[%rd1+16], %rd12804;
	st.global.u64 	[%rd1+24], %rd12805;
	st.global.u64 	[%rd1+32], %rd12806;
	st.global.u64 	[%rd1+40], %rd12807;
	// begin inline asm
	add.cc.u64 %rd12802, %rd12802, %rd17992;
	addc.cc.u64 %rd12803, %rd12803, %rd17993;
	addc.cc.u64 %rd12804, %rd12804, %rd17994;
	addc.cc.u64 %rd12805, %rd12805, %rd17995;
	addc.cc.u64 %rd12806, %rd12806, %rd17996;
	addc.u64 %rd12807, %rd12807, %rd17997;
	
	// end inline asm
	st.global.u64 	[%rd1], %rd12802;
	st.global.u64 	[%rd1+8], %rd12803;
	st.global.u64 	[%rd1+16], %rd12804;
	st.global.u64 	[%rd1+24], %rd12805;
	st.global.u64 	[%rd1+32], %rd12806;
	st.global.u64 	[%rd1+40], %rd12807;
	// begin inline asm
	add.cc.u64 %rd12802, %rd12802, %rd17992;
	addc.cc.u64 %rd12803, %rd12803, %rd17993;
	addc.cc.u64 %rd12804, %rd12804, %rd17994;
	addc.cc.u64 %rd12805, %rd12805, %rd17995;
	addc.cc.u64 %rd12806, %rd12806, %rd17996;
	addc.u64 %rd12807, %rd12807, %rd17997;
	
	// end inline asm
	st.global.u64 	[%rd1], %rd12802;
	st.global.u64 	[%rd1+8], %rd12803;
	st.global.u64 	[%rd1+16], %rd12804;
	st.global.u64 	[%rd1+24], %rd12805;
	st.global.u64 	[%rd1+32], %rd12806;
	st.global.u64 	[%rd1+40], %rd12807;
	// begin inline asm
	add.cc.u64 %rd12802, %rd12802, %rd17992;
	addc.cc.u64 %rd12803, %rd12803, %rd17993;
	addc.cc.u64 %rd12804, %rd12804, %rd17994;
	addc.cc.u64 %rd12805, %rd12805, %rd17995;
	addc.cc.u64 %rd12806, %rd12806, %rd17996;
	addc.u64 %rd12807, %rd12807, %rd17997;
	
	// end inline asm
	st.global.u64 	[%rd1], %rd12802;
	st.global.u64 	[%rd1+8], %rd12803;
	st.global.u64 	[%rd1+16], %rd12804;
	st.global.u64 	[%rd1+24], %rd12805;
	st.global.u64 	[%rd1+32], %rd12806;
	st.global.u64 	[%rd1+40], %rd12807;
	// begin inline asm
	add.cc.u64 %rd12802, %rd12802, %rd17992;
	addc.cc.u64 %rd12803, %rd12803, %rd17993;
	addc.cc.u64 %rd12804, %rd12804, %rd17994;
	addc.cc.u64 %rd12805, %rd12805, %rd17995;
	addc.cc.u64 %rd12806, %rd12806, %rd17996;
	addc.u64 %rd12807, %rd12807, %rd17997;
	
	// end inline asm
	st.global.u64 	[%rd1], %rd12802;
	st.global.u64 	[%rd1+8], %rd12803;
	st.global.u64 	[%rd1+16], %rd12804;
	st.global.u64 	[%rd1+24], %rd12805;
	st.global.u64 	[%rd1+32], %rd12806;
	st.global.u64 	[%rd1+40], %rd12807;
	// begin inline asm
	add.cc.u64 %rd12802, %rd12802, %rd17992;
	addc.cc.u64 %rd12803, %rd12803, %rd17993;
	addc.cc.u64 %rd12804, %rd12804, %rd17994;
	addc.cc.u64 %rd12805, %rd12805, %rd17995;
	addc.cc.u64 %rd12806, %rd12806, %rd17996;
	addc.u64 %rd12807, %rd12807, %rd17997;
	
	// end inline asm
	st.global.u64 	[%rd1], %rd12802;
	st.global.u64 	[%rd1+8], %rd12803;
	st.global.u64 	[%rd1+16], %rd12804;
	st.global.u64 	[%rd1+24], %rd12805;
	st.global.u64 	[%rd1+32], %rd12806;
	st.global.u64 	[%rd1+40], %rd12807;
	// begin inline asm
	add.cc.u64 %rd12802, %rd12802, %rd17992;
	addc.cc.u64 %rd12803, %rd12803, %rd17993;
	addc.cc.u64 %rd12804, %rd12804, %rd17994;
	addc.cc.u64 %rd12805, %rd12805, %rd17995;
	addc.cc.u64 %rd12806, %rd12806, %rd17996;
	addc.u64 %rd12807, %rd12807, %rd17997;
	
	// end inline asm
	st.global.u64 	[%rd1], %rd12802;
	st.global.u64 	[%rd1+8], %rd12803;
	st.global.u64 	[%rd1+16], %rd12804;
	st.global.u64 	[%rd1+24], %rd12805;
	st.global.u64 	[%rd1+32], %rd12806;
	st.global.u64 	[%rd1+40], %rd12807;
	// begin inline asm
	add.cc.u64 %rd12802, %rd12802, %rd17992;
	addc.cc.u64 %rd12803, %rd12803, %rd17993;
	addc.cc.u64 %rd12804, %rd12804, %rd17994;
	addc.cc.u64 %rd12805, %rd12805, %rd17995;
	addc.cc.u64 %rd12806, %rd12806, %rd17996;
	addc.u64 %rd12807, %rd12807, %rd17997;
	
	// end inline asm
	st.global.u64 	[%rd1], %rd12802;
	st.global.u64 	[%rd1+8], %rd12803;
	st.global.u64 	[%rd1+16], %rd12804;
	st.global.u64 	[%rd1+24], %rd12805;
	st.global.u64 	[%rd1+32], %rd12806;
	st.global.u64 	[%rd1+40], %rd12807;
	// begin inline asm
	add.cc.u64 %rd12802, %rd12802, %rd17992;
	addc.cc.u64 %rd12803, %rd12803, %rd17993;
	addc.cc.u64 %rd12804, %rd12804, %rd17994;
	addc.cc.u64 %rd12805, %rd12805, %rd17995;
	addc.cc.u64 %rd12806, %rd12806, %rd17996;
	addc.u64 %rd12807, %rd12807, %rd17997;
	
	// end inline asm
	st.global.u64 	[%rd1], %rd12802;
	st.global.u64 	[%rd1+8], %rd12803;
	st.global.u64 	[%rd1+16], %rd12804;
	st.global.u64 	[%rd1+24], %rd12805;
	st.global.u64 	[%rd1+32], %rd12806;
	st.global.u64 	[%rd1+40], %rd12807;
	// begin inline asm
	add.cc.u64 %rd12802, %rd12802, %rd17992;
	addc.cc.u64 %rd12803, %rd12803, %rd17993;
	addc.cc.u64 %rd12804, %rd12804, %rd17994;
	addc.cc.u64 %rd12805, %rd12805, %rd17995;
	addc.cc.u64 %rd12806, %rd12806, %rd17996;
	addc.u64 %rd12807, %rd12807, %rd17997;
	
	// end inline asm
	st.global.u64 	[%rd1], %rd12802;
	st.global.u64 	[%rd1+8], %rd12803;
	st.global.u64 	[%rd1+16], %rd12804;
	st.global.u64 	[%rd1+24], %rd12805;
	st.global.u64 	[%rd1+32], %rd12806;
	st.global.u64 	[%rd1+40], %rd12807;
	// begin inline asm
	add.cc.u64 %rd12802, %rd12802, %rd17992;
	addc.cc.u64 %rd12803, %rd12803, %rd17993;
	addc.cc.u64 %rd12804, %rd12804, %rd17994;
	addc.cc.u64 %rd12805, %rd12805, %rd17995;
	addc.cc.u64 %rd12806, %rd12806, %rd17996;
	addc.u64 %rd12807, %rd12807, %rd17997;
	
	// end inline asm
	st.global.u64 	[%rd1], %rd12802;
	st.global.u64 	[%rd1+8], %rd12803;
	st.global.u64 	[%rd1+16], %rd12804;
	st.global.u64 	[%rd1+24], %rd12805;
	st.global.u64 	[%rd1+32], %rd12806;
	st.global.u64 	[%rd1+40], %rd12807;
	// begin inline asm
	add.cc.u64 %rd12802, %rd12802, %rd17992;
	addc.cc.u64 %rd12803, %rd12803, %rd17993;
	addc.cc.u64 %rd12804, %rd12804, %rd17994;
	addc.cc.u64 %rd12805, %rd12805, %rd17995;
	addc.cc.u64 %rd12806, %rd12806, %rd17996;
	addc.u64 %rd12807, %rd12807, %rd17997;
	
	// end inline asm
	st.global.u64 	[%rd1], %rd12802;
	st.global.u64 	[%rd1+8], %rd12803;
	st.global.u64 	[%rd1+16], %rd12804;
	st.global.u64 	[%rd1+24], %rd12805;
	st.global.u64 	[%rd1+32], %rd12806;
	st.global.u64 	[%rd1+40], %rd12807;
	// begin inline asm
	add.cc.u64 %rd12802, %rd12802, %rd17992;
	addc.cc.u64 %rd12803, %rd12803, %rd17993;
	addc.cc.u64 %rd12804, %rd12804, %rd17994;
	addc.cc.u64 %rd12805, %rd12805, %rd17995;
	addc.cc.u64 %rd12806, %rd12806, %rd17996;
	addc.u64 %rd12807, %rd12807, %rd17997;
	
	// end inline asm
	st.global.u64 	[%rd1], %rd12802;
	st.global.u64 	[%rd1+8], %rd12803;
	st.global.u64 	[%rd1+16], %rd12804;
	st.global.u64 	[%rd1+24], %rd12805;
	st.global.u64 	[%rd1+32], %rd12806;
	st.global.u64 	[%rd1+40], %rd12807;
	// begin inline asm
	add.cc.u64 %rd12802, %rd12802, %rd17992;
	addc.cc.u64 %rd12803, %rd12803, %rd17993;
	addc.cc.u64 %rd12804, %rd12804, %rd17994;
	addc.cc.u64 %rd12805, %rd12805, %rd17995;
	addc.cc.u64 %rd12806, %rd12806, %rd17996;
	addc.u64 %rd12807, %rd12807, %rd17997;
	
	// end inline asm
	st.global.u64 	[%rd1], %rd12802;
	st.global.u64 	[%rd1+8], %rd12803;
	st.global.u64 	[%rd1+16], %rd12804;
	st.global.u64 	[%rd1+24], %rd12805;
	st.global.u64 	[%rd1+32], %rd12806;
	st.global.u64 	[%rd1+40], %rd12807;
	// begin inline asm
	add.cc.u64 %rd12802, %rd12802, %rd17992;
	addc.cc.u64 %rd12803, %rd12803, %rd17993;
	addc.cc.u64 %rd12804, %rd12804, %rd17994;
	addc.cc.u64 %rd12805, %rd12805, %rd17995;
	addc.cc.u64 %rd12806, %rd12806, %rd17996;
	addc.u64 %rd12807, %rd12807, %rd17997;
	
	// end inline asm
	st.global.u64 	[%rd1], %rd12802;
	st.global.u64 	[%rd1+8], %rd12803;
	st.global.u64 	[%rd1+16], %rd12804;
	st.global.u64 	[%rd1+24], %rd12805;
	st.global.u64 	[%rd1+32], %rd12806;
	st.global.u64 	[%rd1+40], %rd12807;
	// begin inline asm
	add.cc.u64 %rd12802, %rd12802, %rd17992;
	addc.cc.u64 %rd12803, %rd12803, %rd17993;
	addc.cc.u64 %rd12804, %rd12804, %rd17994;
	addc.cc.u64 %rd12805, %rd12805, %rd17995;
	addc.cc.u64 %rd12806, %rd12806, %rd17996;
	addc.u64 %rd12807, %rd12807, %rd17997;
	
	// end inline asm
	st.global.u64 	[%rd1], %rd12802;
	st.global.u64 	[%rd1+8], %rd12803;
	st.global.u64 	[%rd1+16], %rd12804;
	st.global.u64 	[%rd1+24], %rd12805;
	st.global.u64 	[%rd1+32], %rd12806;
	st.global.u64 	[%rd1+40], %rd12807;
	// begin inline asm
	add.cc.u64 %rd12802, %rd12802, %rd17992;
	addc.cc.u64 %rd12803, %rd12803, %rd17993;
	addc.cc.u64 %rd12804, %rd12804, %rd17994;
	addc.cc.u64 %rd12805, %rd12805, %rd17995;
	addc.cc.u64 %rd12806, %rd12806, %rd17996;
	addc.u64 %rd12807, %rd12807, %rd17997;
	
	// end inline asm
	st.global.u64 	[%rd1], %rd12802;
	st.global.u64 	[%rd1+8], %rd12803;
	st.global.u64 	[%rd1+16], %rd12804;
	st.global.u64 	[%rd1+24], %rd12805;
	st.global.u64 	[%rd1+32], %rd12806;
	st.global.u64 	[%rd1+40], %rd12807;
	// begin inline asm
	add.cc.u64 %rd12802, %rd12802, %rd17992;
	addc.cc.u64 %rd12803, %rd12803, %rd17993;
	addc.cc.u64 %rd12804, %rd12804, %rd17994;
	addc.cc.u64 %rd12805, %rd12805, %rd17995;
	addc.cc.u64 %rd12806, %rd12806, %rd17996;
	addc.u64 %rd12807, %rd12807, %rd17997;
	
	// end inline asm
	st.global.u64 	[%rd1], %rd12802;
	st.global.u64 	[%rd1+8], %rd12803;
	st.global.u64 	[%rd1+16], %rd12804;
	st.global.u64 	[%rd1+24], %rd12805;
	st.global.u64 	[%rd1+32], %rd12806;
	st.global.u64 	[%rd1+40], %rd12807;
	// begin inline asm
	add.cc.u64 %rd12802, %rd12802, %rd17992;
	addc.cc.u64 %rd12803, %rd12803, %rd17993;
	addc.cc.u64 %rd12804, %rd12804, %rd17994;
	addc.cc.u64 %rd12805, %rd12805, %rd17995;
	addc.cc.u64 %rd12806, %rd12806, %rd17996;
	addc.u64 %rd12807, %rd12807, %rd17997;
	
	// end inline asm
	st.global.u64 	[%rd1], %rd12802;
	st.global.u64 	[%rd1+8], %rd12803;
	st.global.u64 	[%rd1+16], %rd12804;
	st.global.u64 	[%rd1+24], %rd12805;
	st.global.u64 	[%rd1+32], %rd12806;
	st.global.u64 	[%rd1+40], %rd12807;
	// begin inline asm
	add.cc.u64 %rd12802, %rd12802, %rd17992;
	addc.cc.u64 %rd12803, %rd12803, %rd17993;
	addc.cc.u64 %rd12804, %rd12804, %rd17994;
	addc.cc.u64 %rd12805, %rd12805, %rd17995;
	addc.cc.u64 %rd12806, %rd12806, %rd17996;
	addc.u64 %rd12807, %rd12807, %rd17997;
	
	// end inline asm
	st.global.u64 	[%rd1], %rd12802;
	st.global.u64 	[%rd1+8], %rd12803;
	st.global.u64 	[%rd1+16], %rd12804;
	st.global.u64 	[%rd1+24], %rd12805;
	st.global.u64 	[%rd1+32], %rd12806;
	st.global.u64 	[%rd1+40], %rd12807;
	// begin inline asm
	add.cc.u64 %rd12802, %rd12802, %rd17992;
	addc.cc.u64 %rd12803, %rd12803, %rd17993;
	addc.cc.u64 %rd12804, %rd12804, %rd17994;
	addc.cc.u64 %rd12805, %rd12805, %rd17995;
	addc.cc.u64 %rd12806, %rd12806, %rd17996;
	addc.u64 %rd12807, %rd12807, %rd17997;
	
	// end inline asm
	st.global.u64 	[%rd1], %rd12802;
	st.global.u64 	[%rd1+8], %rd12803;
	st.global.u64 	[%rd1+16], %rd12804;
	st.global.u64 	[%rd1+24], %rd12805;
	st.global.u64 	[%rd1+32], %rd12806;
	st.global.u64 	[%rd1+40], %rd12807;
	// begin inline asm
	add.cc.u64 %rd12802, %rd12802, %rd17992;
	addc.cc.u64 %rd12803, %rd12803, %rd17993;
	addc.cc.u64 %rd12804, %rd12804, %rd17994;
	addc.cc.u64 %rd12805, %rd12805, %rd17995;
	addc.cc.u64 %rd12806, %rd12806, %rd17996;
	addc.u64 %rd12807, %rd12807, %rd17997;
	
	// end inline asm
	st.global.u64 	[%rd1], %rd12802;
	st.global.u64 	[%rd1+8], %rd12803;
	st.global.u64 	[%rd1+16], %rd12804;
	st.global.u64 	[%rd1+24], %rd12805;
	st.global.u64 	[%rd1+32], %rd12806;
	st.global.u64 	[%rd1+40], %rd12807;
	// begin inline asm
	add.cc.u64 %rd12802, %rd12802, %rd17992;
	addc.cc.u64 %rd12803, %rd12803, %rd17993;
	addc.cc.u64 %rd12804, %rd12804, %rd17994;
	addc.cc.u64 %rd12805, %rd12805, %rd17995;
	addc.cc.u64 %rd12806, %rd12806, %rd17996;
	addc.u64 %rd12807, %rd12807, %rd17997;
	
	// end inline asm
	st.global.u64 	[%rd1], %rd12802;
	st.global.u64 	[%rd1+8], %rd12803;
	st.global.u64 	[%rd1+16], %rd12804;
	st.global.u64 	[%rd1+24], %rd12805;
	st.global.u64 	[%rd1+32], %rd12806;
	st.global.u64 	[%rd1+40], %rd12807;
	// begin inline asm
	add.cc.u64 %rd12802, %rd12802, %rd17992;
	addc.cc.u64 %rd12803, %rd12803, %rd17993;
	addc.cc.u64 %rd12804, %rd12804, %rd17994;
	addc.cc.u64 %rd12805, %rd12805, %rd17995;
	addc.cc.u64 %rd12806, %rd12806, %rd17996;
	addc.u64 %rd12807, %rd12807, %rd17997;
	
	// end inline asm
	st.global.u64 	[%rd1], %rd12802;
	st.global.u64 	[%rd1+8], %rd12803;
	st.global.u64 	[%rd1+16], %rd12804;
	st.global.u64 	[%rd1+24], %rd12805;
	st.global.u64 	[%rd1+32], %rd12806;
	st.global.u64 	[%rd1+40], %rd12807;
	// begin inline asm
	add.cc.u64 %rd12802, %rd12802, %rd17992;
	addc.cc.u64 %rd12803, %rd12803, %rd17993;
	addc.cc.u64 %rd12804, %rd12804, %rd17994;
	addc.cc.u64 %rd12805, %rd12805, %rd17995;
	addc.cc.u64 %rd12806, %rd12806, %rd17996;
	addc.u64 %rd12807, %rd12807, %rd17997;
	
	// end inline asm
	st.global.u64 	[%rd1], %rd12802;
	st.global.u64 	[%rd1+8], %rd12803;
	st.global.u64 	[%rd1+16], %rd12804;
	st.global.u64 	[%rd1+24], %rd12805;
	st.global.u64 	[%rd1+32], %rd12806;
	st.global.u64 	[%rd1+40], %rd12807;
	// begin inline asm
	add.cc.u64 %rd12802, %rd12802, %rd17992;
	addc.cc.u64 %rd12803, %rd12803, %rd17993;
	addc.cc.u64 %rd12804, %rd12804, %rd17994;
	addc.cc.u64 %rd12805, %rd12805, %rd17995;
	addc.cc.u64 %rd12806, %rd12806, %rd17996;
	addc.u64 %rd12807, %rd12807, %rd17997;
	
	// end inline asm
	st.global.u64 	[%rd1], %rd12802;
	st.global.u64 	[%rd1+8], %rd12803;
	st.global.u64 	[%rd1+16], %rd12804;
	st.global.u64 	[%rd1+24], %rd12805;
	st.global.u64 	[%rd1+32], %rd12806;
	st.global.u64 	[%rd1+40], %rd12807;
	// begin inline asm
	add.cc.u64 %rd12802, %rd12802, %rd17992;
	addc.cc.u64 %rd12803, %rd12803, %rd17993;
	addc.cc.u64 %rd12804, %rd12804, %rd17994;
	addc.cc.u64 %rd12805, %rd12805, %rd17995;
	addc.cc.u64 %rd12806, %rd12806, %rd17996;
	addc.u64 %rd12807, %rd12807, %rd17997;
	
	// end inline asm
	st.global.u64 	[%rd1], %rd12802;
	st.global.u64 	[%rd1+8], %rd12803;
	st.global.u64 	[%rd1+16], %rd12804;
	st.global.u64 	[%rd1+24], %rd12805;
	st.global.u64 	[%rd1+32], %rd12806;
	st.global.u64 	[%rd1+40], %rd12807;
	// begin inline asm
	add.cc.u64 %rd12802, %rd12802, %rd17992;
	addc.cc.u64 %rd12803, %rd12803, %rd17993;
	addc.cc.u64 %rd12804, %rd12804, %rd17994;
	addc.cc.u64 %rd12805, %rd12805, %rd17995;
	addc.cc.u64 %rd12806, %rd12806, %rd17996;
	addc.u64 %rd12807, %rd12807, %rd17997;
	
	// end inline asm
	st.global.u64 	[%rd1], %rd12802;
	st.global.u64 	[%rd1+8], %rd12803;
	st.global.u64 	[%rd1+16], %rd12804;
	st.global.u64 	[%rd1+24], %rd12805;
	st.global.u64 	[%rd1+32], %rd12806;
	st.global.u64 	[%rd1+40], %rd12807;
	// begin inline asm
	add.cc.u64 %rd12802, %rd12802, %rd17992;
	addc.cc.u64 %rd12803, %rd12803, %rd17993;
	addc.cc.u64 %rd12804, %rd12804, %rd17994;
	addc.cc.u64 %rd12805, %rd12805, %rd17995;
	addc.cc.u64 %rd12806, %rd12806, %rd17996;
	addc.u64 %rd12807, %rd12807, %rd17997;
	
	// end inline asm
	st.global.u64 	[%rd1], %rd12802;
	st.global.u64 	[%rd1+8], %rd12803;
	st.global.u64 	[%rd1+16], %rd12804;
	st.global.u64 	[%rd1+24], %rd12805;
	st.global.u64 	[%rd1+32], %rd12806;
	st.global.u64 	[%rd1+40], %rd12807;
	// begin inline asm
	add.cc.u64 %rd12802, %rd12802, %rd17992;
	addc.cc.u64 %rd12803, %rd12803, %rd17993;
	addc.cc.u64 %rd12804, %rd12804, %rd17994;
	addc.cc.u64 %rd12805, %rd12805, %rd17995;
	addc.cc.u64 %rd12806, %rd12806, %rd17996;
	addc.u64 %rd12807, %rd12807, %rd17997;
	
	// end inline asm
	st.global.u64 	[%rd1], %rd12802;
	st.global.u64 	[%rd1+8], %rd12803;
	st.global.u64 	[%rd1+16], %rd12804;
	st.global.u64 	[%rd1+24], %rd12805;
	st.global.u64 	[%rd1+32], %rd12806;
	st.global.u64 	[%rd1+40], %rd12807;
	// begin inline asm
	add.cc.u64 %rd12802, %rd12802, %rd17992;
	addc.cc.u64 %rd12803, %rd12803, %rd17993;
	addc.cc.u64 %rd12804, %rd12804, %rd17994;
	addc.cc.u64 %rd12805, %rd12805, %rd17995;
	addc.cc.u64 %rd12806, %rd12806, %rd17996;
	addc.u64 %rd12807, %rd12807, %rd17997;
	
	// end inline asm
	st.global.u64 	[%rd1], %rd12802;
	st.global.u64 	[%rd1+8], %rd12803;
	st.global.u64 	[%rd1+16], %rd12804;
	st.global.u64 	[%rd1+24], %rd12805;
	st.global.u64 	[%rd1+32], %rd12806;
	st.global.u64 	[%rd1+40], %rd12807;
	// begin inline asm
	add.cc.u64 %rd12802, %rd12802, %rd17992;
	addc.cc.u64 %rd12803, %rd12803, %rd17993;
	addc.cc.u64 %rd12804, %rd12804, %rd17994;
	addc.cc.u64 %rd12805, %rd12805, %rd17995;
	addc.cc.u64 %rd12806, %rd12806, %rd17996;
	addc.u64 %rd12807, %rd12807, %rd17997;
	
	// end inline asm
	st.global.u64 	[%rd1], %rd12802;
	st.global.u64 	[%rd1+8], %rd12803;
	st.global.u64 	[%rd1+16], %rd12804;
	st.global.u64 	[%rd1+24], %rd12805;
	st.global.u64 	[%rd1+32], %rd12806;
	st.global.u64 	[%rd1+40], %rd12807;
	// begin inline asm
	add.cc.u64 %rd12802, %rd12802, %rd17992;
	addc.cc.u64 %rd12803, %rd12803, %rd17993;
	addc.cc.u64 %rd12804, %rd12804, %rd17994;
	addc.cc.u64 %rd12805, %rd12805, %rd17995;
	addc.cc.u64 %rd12806, %rd12806, %rd17996;
	addc.u64 %rd12807, %rd12807, %rd17997;
	
	// end inline asm
	st.global.u64 	[%rd1], %rd12802;
	st.global.u64 	[%rd1+8], %rd12803;
	st.global.u64 	[%rd1+16], %rd12804;
	st.global.u64 	[%rd1+24], %rd12805;
	st.global.u64 	[%rd1+32], %rd12806;
	st.global.u64 	[%rd1+40], %rd12807;
	// begin inline asm
	add.cc.u64 %rd12802, %rd12802, %rd17992;
	addc.cc.u64 %rd12803, %rd12803, %rd17993;
	addc.cc.u64 %rd12804, %rd12804, %rd17994;
	addc.cc.u64 %rd12805, %rd12805, %rd17995;
	addc.cc.u64 %rd12806, %rd12806, %rd17996;
	addc.u64 %rd12807, %rd12807, %rd17997;
	
	// end inline asm
	st.global.u64 	[%rd1], %rd12802;
	st.global.u64 	[%rd1+8], %rd12803;
	st.global.u64 	[%rd1+16], %rd12804;
	st.global.u64 	[%rd1+24], %rd12805;
	st.global.u64 	[%rd1+32], %rd12806;
	st.global.u64 	[%rd1+40], %rd12807;
	// begin inline asm
	add.cc.u64 %rd12802, %rd12802, %rd17992;
	addc.cc.u64 %rd12803, %rd12803, %rd17993;
	addc.cc.u64 %rd12804, %rd12804, %rd17994;
	addc.cc.u64 %rd12805, %rd12805, %rd17995;
	addc.cc.u64 %rd12806, %rd12806, %rd17996;
	addc.u64 %rd12807, %rd12807, %rd17997;
	
	// end inline asm
	st.global.u64 	[%rd1], %rd12802;
	st.global.u64 	[%rd1+8], %rd12803;
	st.global.u64 	[%rd1+16], %rd12804;
	st.global.u64 	[%rd1+24], %rd12805;
	st.global.u64 	[%rd1+32], %rd12806;
	st.global.u64 	[%rd1+40], %rd12807;
	// begin inline asm
	add.cc.u64 %rd12802, %rd12802, %rd17992;
	addc.cc.u64 %rd12803, %rd12803, %rd17993;
	addc.cc.u64 %rd12804, %rd12804, %rd17994;
	addc.cc.u64 %rd12805, %rd12805, %rd17995;
	addc.cc.u64 %rd12806, %rd12806, %rd17996;
	addc.u64 %rd12807, %rd12807, %rd17997;
	
	// end inline asm
	st.global.u64 	[%rd1], %rd12802;
	st.global.u64 	[%rd1+8], %rd12803;
	st.global.u64 	[%rd1+16], %rd12804;
	st.global.u64 	[%rd1+24], %rd12805;
	st.global.u64 	[%rd1+32], %rd12806;
	st.global.u64 	[%rd1+40], %rd12807;
	// begin inline asm
	add.cc.u64 %rd12802, %rd12802, %rd17992;
	addc.cc.u64 %rd12803, %rd12803, %rd17993;
	addc.cc.u64 %rd12804, %rd12804, %rd17994;
	addc.cc.u64 %rd12805, %rd12805, %rd17995;
	addc.cc.u64 %rd12806, %rd12806, %rd17996;
	addc.u64 %rd12807, %rd12807, %rd17997;
	
	// end inline asm
	st.global.u64 	[%rd1], %rd12802;
	st.global.u64 	[%rd1+8], %rd12803;
	st.global.u64 	[%rd1+16], %rd12804;
	st.global.u64 	[%rd1+24], %rd12805;
	st.global.u64 	[%rd1+32], %rd12806;
	st.global.u64 	[%rd1+40], %rd12807;
	// begin inline asm
	add.cc.u64 %rd12802, %rd12802, %rd17992;
	addc.cc.u64 %rd12803, %rd12803, %rd17993;
	addc.cc.u64 %rd12804, %rd12804, %rd17994;
	addc.cc.u64 %rd12805, %rd12805, %rd17995;
	addc.cc.u64 %rd12806, %rd12806, %rd17996;
	addc.u64 %rd12807, %rd12807, %rd17997;
	
	// end inline asm
	st.global.u64 	[%rd1], %rd12802;
	st.global.u64 	[%rd1+8], %rd12803;
	st.global.u64 	[%rd1+16], %rd12804;
	st.global.u64 	[%rd1+24], %rd12805;
	st.global.u64 	[%rd1+32], %rd12806;
	st.global.u64 	[%rd1+40], %rd12807;
	// begin inline asm
	add.cc.u64 %rd12802, %rd12802, %rd17992;
	addc.cc.u64 %rd12803, %rd12803, %rd17993;
	addc.cc.u64 %rd12804, %rd12804, %rd17994;
	addc.cc.u64 %rd12805, %rd12805, %rd17995;
	addc.cc.u64 %rd12806, %rd12806, %rd17996;
	addc.u64 %rd12807, %rd12807, %rd17997;
	
	// end inline asm
	st.global.u64 	[%rd1], %rd12802;
	st.global.u64 	[%rd1+8], %rd12803;
	st.global.u64 	[%rd1+16], %rd12804;
	st.global.u64 	[%rd1+24], %rd12805;
	st.global.u64 	[%rd1+32], %rd12806;
	st.global.u64 	[%rd1+40], %rd12807;
	// begin inline asm
	add.cc.u64 %rd12802, %rd12802, %rd17992;
	addc.cc.u64 %rd12803, %rd12803, %rd17993;
	addc.cc.u64 %rd12804, %rd12804, %rd17994;
	addc.cc.u64 %rd12805, %rd12805, %rd17995;
	addc.cc.u64 %rd12806, %rd12806, %rd17996;
	addc.u64 %rd12807, %rd12807, %rd17997;
	
	// end inline asm
	st.global.u64 	[%rd1], %rd12802;
	st.global.u64 	[%rd1+8], %rd12803;
	st.global.u64 	[%rd1+16], %rd12804;
	st.global.u64 	[%rd1+24], %rd12805;
	st.global.u64 	[%rd1+32], %rd12806;
	st.global.u64 	[%rd1+40], %rd12807;
	// begin inline asm
	add.cc.u64 %rd12802, %rd12802, %rd17992;
	addc.cc.u64 %rd12803, %rd12803, %rd17993;
	addc.cc.u64 %rd12804, %rd12804, %rd17994;
	addc.cc.u64 %rd12805, %rd12805, %rd17995;
	addc.cc.u64 %rd12806, %rd12806, %rd17996;
	addc.u64 %rd12807, %rd12807, %rd17997;
	
	// end inline asm
	st.global.u64 	[%rd1], %rd12802;
	st.global.u64 	[%rd1+8], %rd12803;
	st.global.u64 	[%rd1+16], %rd12804;
	st.global.u64 	[%rd1+24], %rd12805;
	st.global.u64 	[%rd1+32], %rd12806;
	st.global.u64 	[%rd1+40], %rd12807;
	// begin inline asm
	add.cc.u64 %rd12802, %rd12802, %rd17992;
	addc.cc.u64 %rd12803, %rd12803, %rd17993;
	addc.cc.u64 %rd12804, %rd12804, %rd17994;
	addc.cc.u64 %rd12805, %rd12805, %rd17995;
	addc.cc.u64 %rd12806, %rd12806, %rd17996;
	addc.u64 %rd12807, %rd12807, %rd17997;
	
	// end inline asm
	st.global.u64 	[%rd1], %rd12802;
	st.global.u64 	[%rd1+8], %rd12803;
	st.global.u64 	[%rd1+16], %rd12804;
	st.global.u64 	[%rd1+24], %rd12805;
	st.global.u64 	[%rd1+32], %rd12806;
	st.global.u64 	[%rd1+40], %rd12807;
	// begin inline asm
	add.cc.u64 %rd12802, %rd12802, %rd17992;
	addc.cc.u64 %rd12803, %rd12803, %rd17993;
	addc.cc.u64 %rd12804, %rd12804, %rd17994;
	addc.cc.u64 %rd12805, %rd12805, %rd17995;
	addc.cc.u64 %rd12806, %rd12806, %rd17996;
	addc.u64 %rd12807, %rd12807, %rd17997;
	
	// end inline asm
	st.global.u64 	[%rd1], %rd12802;
	st.global.u64 	[%rd1+8], %rd12803;
	st.global.u64 	[%rd1+16], %rd12804;
	st.global.u64 	[%rd1+24], %rd12805;
	st.global.u64 	[%rd1+32], %rd12806;
	st.global.u64 	[%rd1+40], %rd12807;
	// begin inline asm
	add.cc.u64 %rd12802, %rd12802, %rd17992;
	addc.cc.u64 %rd12803, %rd12803, %rd17993;
	addc.cc.u64 %rd12804, %rd12804, %rd17994;
	addc.cc.u64 %rd12805, %rd12805, %rd17995;
	addc.cc.u64 %rd12806, %rd12806, %rd17996;
	addc.u64 %rd12807, %rd12807, %rd17997;
	
	// end inline asm
	st.global.u64 	[%rd1], %rd12802;
	st.global.u64 	[%rd1+8], %rd12803;
	st.global.u64 	[%rd1+16], %rd12804;
	st.global.u64 	[%rd1+24], %rd12805;
	st.global.u64 	[%rd1+32], %rd12806;
	st.global.u64 	[%rd1+40], %rd12807;
	// begin inline asm
	add.cc.u64 %rd12802, %rd12802, %rd17992;
	addc.cc.u64 %rd12803, %rd12803, %rd17993;
	addc.cc.u64 %rd12804, %rd12804, %rd17994;
	addc.cc.u64 %rd12805, %rd12805, %rd17995;
	addc.cc.u64 %rd12806, %rd12806, %rd17996;
	addc.u64 %rd12807, %rd12807, %rd17997;
	
	// end inline asm
	st.global.u64 	[%rd1], %rd12802;
	st.global.u64 	[%rd1+8], %rd12803;
	st.global.u64 	[%rd1+16], %rd12804;
	st.global.u64 	[%rd1+24], %rd12805;
	st.global.u64 	[%rd1+32], %rd12806;
	st.global.u64 	[%rd1+40], %rd12807;
	// begin inline asm
	add.cc.u64 %rd12802, %rd12802, %rd17992;
	addc.cc.u64 %rd12803, %rd12803, %rd17993;
	addc.cc.u64 %rd12804, %rd12804, %rd17994;
	addc.cc.u64 %rd12805, %rd12805, %rd17995;
	addc.cc.u64 %rd12806, %rd12806, %rd17996;
	addc.u64 %rd12807, %rd12807, %rd17997;
	
	// end inline asm
	st.global.u64 	[%rd1], %rd12802;
	st.global.u64 	[%rd1+8], %rd12803;
	st.global.u64 	[%rd1+16], %rd12804;
	st.global.u64 	[%rd1+24], %rd12805;
	st.global.u64 	[%rd1+32], %rd12806;
	st.global.u64 	[%rd1+40], %rd12807;
	// begin inline asm
	add.cc.u64 %rd12802, %rd12802, %rd17992;
	addc.cc.u64 %rd12803, %rd12803, %rd17993;
	addc.cc.u64 %rd12804, %rd12804, %rd17994;
	addc.cc.u64 %rd12805, %rd12805, %rd17995;
	addc.cc.u64 %rd12806, %rd12806, %rd17996;
	addc.u64 %rd12807, %rd12807, %rd17997;
	
	// end inline asm
	st.global.u64 	[%rd1], %rd12802;
	st.global.u64 	[%rd1+8], %rd12803;
	st.global.u64 	[%rd1+16], %rd12804;
	st.global.u64 	[%rd1+24], %rd12805;
	st.global.u64 	[%rd1+32], %rd12806;
	st.global.u64 	[%rd1+40], %rd12807;
	// begin inline asm
	add.cc.u64 %rd12802, %rd12802, %rd17992;
	addc.cc.u64 %rd12803, %rd12803, %rd17993;
	addc.cc.u64 %rd12804, %rd12804, %rd17994;
	addc.cc.u64 %rd12805, %rd12805, %rd17995;
	addc.cc.u64 %rd12806, %rd12806, %rd17996;
	addc.u64 %rd12807, %rd12807, %rd17997;
	
	// end inline asm
	st.global.u64 	[%rd1], %rd12802;
	st.global.u64 	[%rd1+8], %rd12803;
	st.global.u64 	[%rd1+16], %rd12804;
	st.global.u64 	[%rd1+24], %rd12805;
	st.global.u64 	[%rd1+32], %rd12806;
	st.global.u64 	[%rd1+40], %rd12807;
	// begin inline asm
	add.cc.u64 %rd12802, %rd12802, %rd17992;
	addc.cc.u64 %rd12803, %rd12803, %rd17993;
	addc.cc.u64 %rd12804, %rd12804, %rd17994;
	addc.cc.u64 %rd12805, %rd12805, %rd17995;
	addc.cc.u64 %rd12806, %rd12806, %rd17996;
	addc.u64 %rd12807, %rd12807, %rd17997;
	
	// end inline asm
	st.global.u64 	[%rd1], %rd12802;
	st.global.u64 	[%rd1+8], %rd12803;
	st.global.u64 	[%rd1+16], %rd12804;
	st.global.u64 	[%rd1+24], %rd12805;
	st.global.u64 	[%rd1+32], %rd12806;
	st.global.u64 	[%rd1+40], %rd12807;
	// begin inline asm
	add.cc.u64 %rd12802, %rd12802, %rd17992;
	addc.cc.u64 %rd12803, %rd12803, %rd17993;
	addc.cc.u64 %rd12804, %rd12804, %rd17994;
	addc.cc.u64 %rd12805, %rd12805, %rd17995;
	addc.cc.u64 %rd12806, %rd12806, %rd17996;
	addc.u64 %rd12807, %rd12807, %rd17997;
	
	// end inline asm
	st.global.u64 	[%rd1], %rd12802;
	st.global.u64 	[%rd1+8], %rd12803;
	st.global.u64 	[%rd1+16], %rd12804;
	st.global.u64 	[%rd1+24], %rd12805;
	st.global.u64 	[%rd1+32], %rd12806;
	st.global.u64 	[%rd1+40], %rd12807;
	// begin inline asm
	add.cc.u64 %rd12802, %rd12802, %rd17992;
	addc.cc.u64 %rd12803, %rd12803, %rd17993;
	addc.cc.u64 %rd12804, %rd12804, %rd17994;
	addc.cc.u64 %rd12805, %rd12805, %rd17995;
	addc.cc.u64 %rd12806, %rd12806, %rd17996;
	addc.u64 %rd12807, %rd12807, %rd17997;
	
	// end inline asm
	st.global.u64 	[%rd1], %rd12802;
	st.global.u64 	[%rd1+8], %rd12803;
	st.global.u64 	[%rd1+16], %rd12804;
	st.global.u64 	[%rd1+24], %rd12805;
	st.global.u64 	[%rd1+32], %rd12806;
	st.global.u64 	[%rd1+40], %rd12807;
	// begin inline asm
	add.cc.u64 %rd12802, %rd12802, %rd17992;
	addc.cc.u64 %rd12803, %rd12803, %rd17993;
	addc.cc.u64 %rd12804, %rd12804, %rd17994;
	addc.cc.u64 %rd12805, %rd12805, %rd17995;
	addc.cc.u64 %rd12806, %rd12806, %rd17996;
	addc.u64 %rd12807, %rd12807, %rd17997;
	
	// end inline asm
	st.global.u64 	[%rd1], %rd12802;
	st.global.u64 	[%rd1+8], %rd12803;
	st.global.u64 	[%rd1+16], %rd12804;
	st.global.u64 	[%rd1+24], %rd12805;
	st.global.u64 	[%rd1+32], %rd12806;
	st.global.u64 	[%rd1+40], %rd12807;
	// begin inline asm
	add.cc.u64 %rd12802, %rd12802, %rd17992;
	addc.cc.u64 %rd12803, %rd12803, %rd17993;
	addc.cc.u64 %rd12804, %rd12804, %rd17994;
	addc.cc.u64 %rd12805, %rd12805, %rd17995;
	addc.cc.u64 %rd12806, %rd12806, %rd17996;
	addc.u64 %rd12807, %rd12807, %rd17997;
	
	// end inline asm
	st.global.u64 	[%rd1], %rd12802;
	st.global.u64 	[%rd1+8], %rd12803;
	st.global.u64 	[%rd1+16], %rd12804;
	st.global.u64 	[%rd1+24], %rd12805;
	st.global.u64 	[%rd1+32], %rd12806;
	st.global.u64 	[%rd1+40], %rd12807;
	// begin inline asm
	add.cc.u64 %rd12802, %rd12802, %rd17992;
	addc.cc.u64 %rd12803, %rd12803, %rd17993;
	addc.cc.u64 %rd12804, %rd12804, %rd17994;
	addc.cc.u64 %rd12805, %rd12805, %rd17995;
	addc.cc.u64 %rd12806, %rd12806, %rd17996;
	addc.u64 %rd12807, %rd12807, %rd17997;
	
	// end inline asm
	st.global.u64 	[%rd1], %rd12802;
	st.global.u64 	[%rd1+8], %rd12803;
	st.global.u64 	[%rd1+16], %rd12804;
	st.global.u64 	[%rd1+24], %rd12805;
	st.global.u64 	[%rd1+32], %rd12806;
	st.global.u64 	[%rd1+40], %rd12807;
	// begin inline asm
	add.cc.u64 %rd12802, %rd12802, %rd17992;
	addc.cc.u64 %rd12803, %rd12803, %rd17993;
	addc.cc.u64 %rd12804, %rd12804, %rd17994;
	addc.cc.u64 %rd12805, %rd12805, %rd17995;
	addc.cc.u64 %rd12806, %rd12806, %rd17996;
	addc.u64 %rd12807, %rd12807, %rd17997;
	
	// end inline asm
	st.global.u64 	[%rd1], %rd12802;
	st.global.u64 	[%rd1+8], %rd12803;
	st.global.u64 	[%rd1+16], %rd12804;
	st.global.u64 	[%rd1+24], %rd12805;
	st.global.u64 	[%rd1+32], %rd12806;
	st.global.u64 	[%rd1+40], %rd12807;
	// begin inline asm
	add.cc.u64 %rd12802, %rd12802, %rd17992;
	addc.cc.u64 %rd12803, %rd12803, %rd17993;
	addc.cc.u64 %rd12804, %rd12804, %rd17994;
	addc.cc.u64 %rd12805, %rd12805, %rd17995;
	addc.cc.u64 %rd12806, %rd12806, %rd17996;
	addc.u64 %rd12807, %rd12807, %rd17997;
	
	// end inline asm
	st.global.u64 	[%rd1], %rd12802;
	st.global.u64 	[%rd1+8], %rd12803;
	st.global.u64 	[%rd1+16], %rd12804;
	st.global.u64 	[%rd1+24], %rd12805;
	st.global.u64 	[%rd1+32], %rd12806;
	st.global.u64 	[%rd1+40], %rd12807;
	// begin inline asm
	add.cc.u64 %rd12802, %rd12802, %rd17992;
	addc.cc.u64 %rd12803, %rd12803, %rd17993;
	addc.cc.u64 %rd12804, %rd12804, %rd17994;
	addc.cc.u64 %rd12805, %rd12805, %rd17995;
	addc.cc.u64 %rd12806, %rd12806, %rd17996;
	addc.u64 %rd12807, %rd12807, %rd17997;
	
	// end inline asm
	st.global.u64 	[%rd1], %rd12802;
	st.global.u64 	[%rd1+8], %rd12803;
	st.global.u64 	[%rd1+16], %rd12804;
	st.global.u64 	[%rd1+24], %rd12805;
	st.global.u64 	[%rd1+32], %rd12806;
	st.global.u64 	[%rd1+40], %rd12807;
	// begin inline asm
	add.cc.u64 %rd12802, %rd12802, %rd17992;
	addc.cc.u64 %rd12803, %rd12803, %rd17993;
	addc.cc.u64 %rd12804, %rd12804, %rd17994;
	addc.cc.u64 %rd12805, %rd12805, %rd17995;
	addc.cc.u64 %rd12806, %rd12806, %rd17996;
	addc.u64 %rd12807, %rd12807, %rd17997;
	
	// end inline asm
	st.global.u64 	[%rd1], %rd12802;
	st.global.u64 	[%rd1+8], %rd12803;
	st.global.u64 	[%rd1+16], %rd12804;
	st.global.u64 	[%rd1+24], %rd12805;
	st.global.u64 	[%rd1+32], %rd12806;
	st.global.u64 	[%rd1+40], %rd12807;
	// begin inline asm
	add.cc.u64 %rd12802, %rd12802, %rd17992;
	addc.cc.u64 %rd12803, %rd12803, %rd17993;
	addc.cc.u64 %rd12804, %rd12804, %rd17994;
	addc.cc.u64 %rd12805, %rd12805, %rd17995;
	addc.cc.u64 %rd12806, %rd12806, %rd17996;
	addc.u64 %rd12807, %rd12807, %rd17997;
	
	// end inline asm
	st.global.u64 	[%rd1], %rd12802;
	st.global.u64 	[%rd1+8], %rd12803;
	st.global.u64 	[%rd1+16], %rd12804;
	st.global.u64 	[%rd1+24], %rd12805;
	st.global.u64 	[%rd1+32], %rd12806;
	st.global.u64 	[%rd1+40], %rd12807;
	// begin inline asm
	add.cc.u64 %rd12802, %rd12802, %rd17992;
	addc.cc.u64 %rd12803, %rd12803, %rd17993;
	addc.cc.u64 %rd12804, %rd12804, %rd17994;
	addc.cc.u64 %rd12805, %rd12805, %rd17995;
	addc.cc.u64 %rd12806, %rd12806, %rd17996;
	addc.u64 %rd12807, %rd12807, %rd17997;
	
	// end inline asm
	st.global.u64 	[%rd1], %rd12802;
	st.global.u64 	[%rd1+8], %rd12803;
	st.global.u64 	[%rd1+16], %rd12804;
	st.global.u64 	[%rd1+24], %rd12805;
	st.global.u64 	[%rd1+32], %rd12806;
	st.global.u64 	[%rd1+40], %rd12807;
	// begin inline asm
	add.cc.u64 %rd12802, %rd12802, %rd17992;
	addc.cc.u64 %rd12803, %rd12803, %rd17993;
	addc.cc.u64 %rd12804, %rd12804, %rd17994;
	addc.cc.u64 %rd12805, %rd12805, %rd17995;
	addc.cc.u64 %rd12806, %rd12806, %rd17996;
	addc.u64 %rd12807, %rd12807, %rd17997;
	
	// end inline asm
	st.global.u64 	[%rd1], %rd12802;
	st.global.u64 	[%rd1+8], %rd12803;
	st.global.u64 	[%rd1+16], %rd12804;
	st.global.u64 	[%rd1+24], %rd12805;
	st.global.u64 	[%rd1+32], %rd12806;
	st.global.u64 	[%rd1+40], %rd12807;
	// begin inline asm
	add.cc.u64 %rd12802, %rd12802, %rd17992;
	addc.cc.u64 %rd12803, %rd12803, %rd17993;
	addc.cc.u64 %rd12804, %rd12804, %rd17994;
	addc.cc.u64 %rd12805, %rd12805, %rd17995;
	addc.cc.u64 %rd12806, %rd12806, %rd17996;
	addc.u64 %rd12807, %rd12807, %rd17997;
	
	// end inline asm
	st.global.u64 	[%rd1], %rd12802;
	st.global.u64 	[%rd1+8], %rd12803;
	st.global.u64 	[%rd1+16], %rd12804;
	st.global.u64 	[%rd1+24], %rd12805;
	st.global.u64 	[%rd1+32], %rd12806;
	st.global.u64 	[%rd1+40], %rd12807;
	// begin inline asm
	add.cc.u64 %rd12802, %rd12802, %rd17992;
	addc.cc.u64 %rd12803, %rd12803, %rd17993;
	addc.cc.u64 %rd12804, %rd12804, %rd17994;
	addc.cc.u64 %rd12805, %rd12805, %rd17995;
	addc.cc.u64 %rd12806, %rd12806, %rd17996;
	addc.u64 %rd12807, %rd12807, %rd17997;
	
	// end inline asm
	st.global.u64 	[%rd1], %rd12802;
	st.global.u64 	[%rd1+8], %rd12803;
	st.global.u64 	[%rd1+16], %rd12804;
	st.global.u64 	[%rd1+24], %rd12805;
	st.global.u64 	[%rd1+32], %rd12806;
	st.global.u64 	[%rd1+40], %rd12807;
	// begin inline asm
	add.cc.u64 %rd12802, %rd12802, %rd17992;
	addc.cc.u64 %rd12803, %rd12803, %rd17993;
	addc.cc.u64 %rd12804, %rd12804, %rd17994;
	addc.cc.u64 %rd12805, %rd12805, %rd17995;
	addc.cc.u64 %rd12806, %rd12806, %rd17996;
	addc.u64 %rd12807, %rd12807, %rd17997;
	
	// end inline asm
	st.global.u64 	[%rd1], %rd12802;
	st.global.u64 	[%rd1+8], %rd12803;
	st.global.u64 	[%rd1+16], %rd12804;
	st.global.u64 	[%rd1+24], %rd12805;
	st.global.u64 	[%rd1+32], %rd12806;
	st.global.u64 	[%rd1+40], %rd12807;
	// begin inline asm
	add.cc.u64 %rd12802, %rd12802, %rd17992;
	addc.cc.u64 %rd12803, %rd12803, %rd17993;
	addc.cc.u64 %rd12804, %rd12804, %rd17994;
	addc.cc.u64 %rd12805, %rd12805, %rd17995;
	addc.cc.u64 %rd12806, %rd12806, %rd17996;
	addc.u64 %rd12807, %rd12807, %rd17997;
	
	// end inline asm
	st.global.u64 	[%rd1], %rd12802;
	st.global.u64 	[%rd1+8], %rd12803;
	st.global.u64 	[%rd1+16], %rd12804;
	st.global.u64 	[%rd1+24], %rd12805;
	st.global.u64 	[%rd1+32], %rd12806;
	st.global.u64 	[%rd1+40], %rd12807;
	// begin inline asm
	add.cc.u64 %rd12802, %rd12802, %rd17992;
	addc.cc.u64 %rd12803, %rd12803, %rd17993;
	addc.cc.u64 %rd12804, %rd12804, %rd17994;
	addc.cc.u64 %rd12805, %rd12805, %rd17995;
	addc.cc.u64 %rd12806, %rd12806, %rd17996;
	addc.u64 %rd12807, %rd12807, %rd17997;
	
	// end inline asm
	st.global.u64 	[%rd1], %rd12802;
	st.global.u64 	[%rd1+8], %rd12803;
	st.global.u64 	[%rd1+16], %rd12804;
	st.global.u64 	[%rd1+24], %rd12805;
	st.global.u64 	[%rd1+32], %rd12806;
	st.global.u64 	[%rd1+40], %rd12807;
	// begin inline asm
	add.cc.u64 %rd12802, %rd12802, %rd17992;
	addc.cc.u64 %rd12803, %rd12803, %rd17993;
	addc.cc.u64 %rd12804, %rd12804, %rd17994;
	addc.cc.u64 %rd12805, %rd12805, %rd17995;
	addc.cc.u64 %rd12806, %rd12806, %rd17996;
	addc.u64 %rd12807, %rd12807, %rd17997;
	
	// end inline asm
	st.global.u64 	[%rd1], %rd12802;
	st.global.u64 	[%rd1+8], %rd12803;
	st.global.u64 	[%rd1+16], %rd12804;
	st.global.u64 	[%rd1+24], %rd12805;
	st.global.u64 	[%rd1+32], %rd12806;
	st.global.u64 	[%rd1+40], %rd12807;
	// begin inline asm
	add.cc.u64 %rd12802, %rd12802, %rd17992;
	addc.cc.u64 %rd12803, %rd12803, %rd17993;
	addc.cc.u64 %rd12804, %rd12804, %rd17994;
	addc.cc.u64 %rd12805, %rd12805, %rd17995;
	addc.cc.u64 %rd12806, %rd12806, %rd17996;
	addc.u64 %rd12807, %rd12807, %rd17997;
	
	// end inline asm
	st.global.u64 	[%rd1], %rd12802;
	st.global.u64 	[%rd1+8], %rd12803;
	st.global.u64 	[%rd1+16], %rd12804;
	st.global.u64 	[%rd1+24], %rd12805;
	st.global.u64 	[%rd1+32], %rd12806;
	st.global.u64 	[%rd1+40], %rd12807;
	// begin inline asm
	add.cc.u64 %rd12802, %rd12802, %rd17992;
	addc.cc.u64 %rd12803, %rd12803, %rd17993;
	addc.cc.u64 %rd12804, %rd12804, %rd17994;
	addc.cc.u64 %rd12805, %rd12805, %rd17995;
	addc.cc.u64 %rd12806, %rd12806, %rd17996;
	addc.u64 %rd12807, %rd12807, %rd17997;
	
	// end inline asm
	st.global.u64 	[%rd1], %rd12802;
	st.global.u64 	[%rd1+8], %rd12803;
	st.global.u64 	[%rd1+16], %rd12804;
	st.global.u64 	[%rd1+24], %rd12805;
	st.global.u64 	[%rd1+32], %rd12806;
	st.global.u64 	[%rd1+40], %rd12807;
	// begin inline asm
	add.cc.u64 %rd12802, %rd12802, %rd17992;
	addc.cc.u64 %rd12803, %rd12803, %rd17993;
	addc.cc.u64 %rd12804, %rd12804, %rd17994;
	addc.cc.u64 %rd12805, %rd12805, %rd17995;
	addc.cc.u64 %rd12806, %rd12806, %rd17996;
	addc.u64 %rd12807, %rd12807, %rd17997;
	
	// end inline asm
	st.global.u64 	[%rd1], %rd12802;
	st.global.u64 	[%rd1+8], %rd12803;
	st.global.u64 	[%rd1+16], %rd12804;
	st.global.u64 	[%rd1+24], %rd12805;
	st.global.u64 	[%rd1+32], %rd12806;
	st.global.u64 	[%rd1+40], %rd12807;
	// begin inline asm
	add.cc.u64 %rd12802, %rd12802, %rd17992;
	addc.cc.u64 %rd12803, %rd12803, %rd17993;
	addc.cc.u64 %rd12804, %rd12804, %rd17994;
	addc.cc.u64 %rd12805, %rd12805, %rd17995;
	addc.cc.u64 %rd12806, %rd12806, %rd17996;
	addc.u64 %rd12807, %rd12807, %rd17997;
	
	// end inline asm
	st.global.u64 	[%rd1], %rd12802;
	st.global.u64 	[%rd1+8], %rd12803;
	st.global.u64 	[%rd1+16], %rd12804;
	st.global.u64 	[%rd1+24], %rd12805;
	st.global.u64 	[%rd1+32], %rd12806;
	st.global.u64 	[%rd1+40], %rd12807;
	// begin inline asm
	add.cc.u64 %rd12802, %rd12802, %rd17992;
	addc.cc.u64 %rd12803, %rd12803, %rd17993;
	addc.cc.u64 %rd12804, %rd12804, %rd17994;
	addc.cc.u64 %rd12805, %rd12805, %rd17995;
	addc.cc.u64 %rd12806, %rd12806, %rd17996;
	addc.u64 %rd12807, %rd12807, %rd17997;
	
	// end inline asm
	st.global.u64 	[%rd1], %rd12802;
	st.global.u64 	[%rd1+8], %rd12803;
	st.global.u64 	[%rd1+16], %rd12804;
	st.global.u64 	[%rd1+24], %rd12805;
	st.global.u64 	[%rd1+32], %rd12806;
	st.global.u64 	[%rd1+40], %rd12807;
	// begin inline asm
	add.cc.u64 %rd12802, %rd12802, %rd17992;
	addc.cc.u64 %rd12803, %rd12803, %rd17993;
	addc.cc.u64 %rd12804, %rd12804, %rd17994;
	addc.cc.u64 %rd12805, %rd12805, %rd17995;
	addc.cc.u64 %rd12806, %rd12806, %rd17996;
	addc.u64 %rd12807, %rd12807, %rd17997;
	
	// end inline asm
	st.global.u64 	[%rd1], %rd12802;
	st.global.u64 	[%rd1+8], %rd12803;
	st.global.u64 	[%rd1+16], %rd12804;
	st.global.u64 	[%rd1+24], %rd12805;
	st.global.u64 	[%rd1+32], %rd12806;
	st.global.u64 	[%rd1+40], %rd12807;
	// begin inline asm
	add.cc.u64 %rd12802, %rd12802, %rd17992;
	addc.cc.u64 %rd12803, %rd12803, %rd17993;
	addc.cc.u64 %rd12804, %rd12804, %rd17994;
	addc.cc.u64 %rd12805, %rd12805, %rd17995;
	addc.cc.u64 %rd12806, %rd12806, %rd17996;
	addc.u64 %rd12807, %rd12807, %rd17997;
	
	// end inline asm
	st.global.u64 	[%rd1], %rd12802;
	st.global.u64 	[%rd1+8], %rd12803;
	st.global.u64 	[%rd1+16], %rd12804;
	st.global.u64 	[%rd1+24], %rd12805;
	st.global.u64 	[%rd1+32], %rd12806;
	st.global.u64 	[%rd1+40], %rd12807;
	// begin inline asm
	add.cc.u64 %rd12802, %rd12802, %rd17992;
	addc.cc.u64 %rd12803, %rd12803, %rd17993;
	addc.cc.u64 %rd12804, %rd12804, %rd17994;
	addc.cc.u64 %rd12805, %rd12805, %rd17995;
	addc.cc.u64 %rd12806, %rd12806, %rd17996;
	addc.u64 %rd12807, %rd12807, %rd17997;
	
	// end inline asm
	st.global.u64 	[%rd1], %rd12802;
	st.global.u64 	[%rd1+8], %rd12803;
	st.global.u64 	[%rd1+16], %rd12804;
	st.global.u64 	[%rd1+24], %rd12805;
	st.global.u64 	[%rd1+32], %rd12806;
	st.global.u64 	[%rd1+40], %rd12807;
	// begin inline asm
	add.cc.u64 %rd12802, %rd12802, %rd17992;
	addc.cc.u64 %rd12803, %rd12803, %rd17993;
	addc.cc.u64 %rd12804, %rd12804, %rd17994;
	addc.cc.u64 %rd12805, %rd12805, %rd17995;
	addc.cc.u64 %rd12806, %rd12806, %rd17996;
	addc.u64 %rd12807, %rd12807, %rd17997;
	
	// end inline asm
	st.global.u64 	[%rd1], %rd12802;
	st.global.u64 	[%rd1+8], %rd12803;
	st.global.u64 	[%rd1+16], %rd12804;
	st.global.u64 	[%rd1+24], %rd12805;
	st.global.u64 	[%rd1+32], %rd12806;
	st.global.u64 	[%rd1+40], %rd12807;
	// begin inline asm
	add.cc.u64 %rd12802, %rd12802, %rd17992;
	addc.cc.u64 %rd12803, %rd12803, %rd17993;
	addc.cc.u64 %rd12804, %rd12804, %rd17994;
	addc.cc.u64 %rd12805, %rd12805, %rd17995;
	addc.cc.u64 %rd12806, %rd12806, %rd17996;
	addc.u64 %rd12807, %rd12807, %rd17997;
	
	// end inline asm
	st.global.u64 	[%rd1], %rd12802;
	st.global.u64 	[%rd1+8], %rd12803;
	st.global.u64 	[%rd1+16], %rd12804;
	st.global.u64 	[%rd1+24], %rd12805;
	st.global.u64 	[%rd1+32], %rd12806;
	st.global.u64 	[%rd1+40], %rd12807;
	// begin inline asm
	add.cc.u64 %rd12802, %rd12802, %rd17992;
	addc.cc.u64 %rd12803, %rd12803, %rd17993;
	addc.cc.u64 %rd12804, %rd12804, %rd17994;
	addc.cc.u64 %rd12805, %rd12805, %rd17995;
	addc.cc.u64 %rd12806, %rd12806, %rd17996;
	addc.u64 %rd12807, %rd12807, %rd17997;
	
	// end inline asm
	st.global.u64 	[%rd1], %rd12802;
	st.global.u64 	[%rd1+8], %rd12803;
	st.global.u64 	[%rd1+16], %rd12804;
	st.global.u64 	[%rd1+24], %rd12805;
	st.global.u64 	[%rd1+32], %rd12806;
	st.global.u64 	[%rd1+40], %rd12807;
	// begin inline asm
	add.cc.u64 %rd12802, %rd12802, %rd17992;
	addc.cc.u64 %rd12803, %rd12803, %rd17993;
	addc.cc.u64 %rd12804, %rd12804, %rd17994;
	addc.cc.u64 %rd12805, %rd12805, %rd17995;
	addc.cc.u64 %rd12806, %rd12806, %rd17996;
	addc.u64 %rd12807, %rd12807, %rd17997;
	
	// end inline asm
	st.global.u64 	[%rd1], %rd12802;
	st.global.u64 	[%rd1+8], %rd12803;
	st.global.u64 	[%rd1+16], %rd12804;
	st.global.u64 	[%rd1+24], %rd12805;
	st.global.u64 	[%rd1+32], %rd12806;
	st.global.u64 	[%rd1+40], %rd12807;
	// begin inline asm
	add.cc.u64 %rd12802, %rd12802, %rd17992;
	addc.cc.u64 %rd12803, %rd12803, %rd17993;
	addc.cc.u64 %rd12804, %rd12804, %rd17994;
	addc.cc.u64 %rd12805, %rd12805, %rd17995;
	addc.cc.u64 %rd12806, %rd12806, %rd17996;
	addc.u64 %rd12807, %rd12807, %rd17997;
	
	// end inline asm
	st.global.u64 	[%rd1], %rd12802;
	st.global.u64 	[%rd1+8], %rd12803;
	st.global.u64 	[%rd1+16], %rd12804;
	st.global.u64 	[%rd1+24], %rd12805;
	st.global.u64 	[%rd1+32], %rd12806;
	st.global.u64 	[%rd1+40], %rd12807;
	// begin inline asm
	add.cc.u64 %rd12802, %rd12802, %rd17992;
	addc.cc.u64 %rd12803, %rd12803, %rd17993;
	addc.cc.u64 %rd12804, %rd12804, %rd17994;
	addc.cc.u64 %rd12805, %rd12805, %rd17995;
	addc.cc.u64 %rd12806, %rd12806, %rd17996;
	addc.u64 %rd12807, %rd12807, %rd17997;
	
	// end inline asm
	st.global.u64 	[%rd1], %rd12802;
	st.global.u64 	[%rd1+8], %rd12803;
	st.global.u64 	[%rd1+16], %rd12804;
	st.global.u64 	[%rd1+24], %rd12805;
	st.global.u64 	[%rd1+32], %rd12806;
	st.global.u64 	[%rd1+40], %rd12807;
	setp.ge.u64 	%p1, %rd12802, %rd18005;
	@%p1 bra 	$L__BB0_3;
	cvta.to.global.u64 	%rd18008, %rd3;
	atom.global.exch.b32 	%r6, [%rd18008], 1;
	setp.ne.s32 	%p2, %r6, 0;
	@%p2 bra 	$L__BB0_3;
	ld.global.u64 	%rd18009, [%rd1];
	cvta.to.global.u64 	%rd18010, %rd2;
	st.global.u64 	[%rd18010], %rd18009;
$L__BB0_3:
	ret;

}


// ===== COMPILED SASS (sm_100) =====

	.target	sm_100

	.elftype	@"ET_EXEC"


//--------------------- .note.nv.tkinfo           --------------------------
	.section	.note.nv.tkinfo,"",@"SHT_NOTE"
	.sectionflags	@"SHF_NOTE_NV_TKINFO"
	.tkinfo
        /*0018*/ 	.word	0x00000002
        /*0030*/ 	.string	""
        /*0030*/ 	.string	"ptxas"
        /*0030*/ 	.string	"Cuda compilation tools, release 13.0, V13.0.88"
        /*0030*/ 	.string	"Build cuda_13.0.r13.0/compiler.36424714_0"
        /*0030*/ 	.string	"-arch sm_100 -m 64 "



//--------------------- .note.nv.cuinfo           --------------------------
	.section	.note.nv.cuinfo,"",@"SHT_NOTE"
	.sectionflags	@"SHF_NOTE_NV_CUINFO"
        /*0018*/ 	.short	0x0002
        /*001a*/ 	.short	0x0064
        /*001c*/ 	.short	0x0082
	.zero		2


//--------------------- .nv.info                  --------------------------
	.section	.nv.info,"",@"SHT_CUDA_INFO"
	.align	4


	//----- nvinfo : EIATTR_REGCOUNT
	.align		4
        /*0000*/ 	.byte	0x04, 0x2f
        /*0002*/ 	.short	(.L_1 - .L_0)
	.align		4
.L_0:
        /*0004*/ 	.word	index@(_Z15gpu_vram_kernelPmmS_Pi)
        /*0008*/ 	.word	0x00000020


	//----- nvinfo : EIATTR_FRAME_SIZE
	.align		4
.L_1:
        /*000c*/ 	.byte	0x04, 0x11
        /*000e*/ 	.short	(.L_3 - .L_2)
	.align		4
.L_2:
        /*0010*/ 	.word	index@(_Z15gpu_vram_kernelPmmS_Pi)
        /*0014*/ 	.word	0x00000000


	//----- nvinfo : EIATTR_MIN_STACK_SIZE
	.align		4
.L_3:
        /*0018*/ 	.byte	0x04, 0x12
        /*001a*/ 	.short	(.L_5 - .L_4)
	.align		4
.L_4:
        /*001c*/ 	.word	index@(_Z15gpu_vram_kernelPmmS_Pi)
        /*0020*/ 	.word	0x00000000
.L_5:


//--------------------- .nv.compat                --------------------------
	.section	.nv.compat,"",@"SHT_CUDA_COMPAT_INFO"
	.align	4
        /*0000*/ 	.byte	0x02, 0x09, 0x00, 0x00, 0x02, 0x02, 0x01, 0x00, 0x02, 0x05, 0x05, 0x00, 0x03, 0x07, 0x01, 0x01
        /*0010*/ 	.byte	0x02, 0x03, 0x00, 0x00, 0x02, 0x06, 0x01, 0x00, 0x04, 0x0b, 0x08, 0x00, 0x09, 0x00, 0x00, 0x00
        /*0020*/ 	.byte	0x00, 0x00, 0x00, 0x00


//--------------------- .nv.info._Z15gpu_vram_kernelPmmS_Pi --------------------------
	.section	.nv.info._Z15gpu_vram_kernelPmmS_Pi,"",@"SHT_CUDA_INFO"
	.sectionflags	@""
	.align	4


	//----- nvinfo : EIATTR_CUDA_API_VERSION
	.align		4
        /*0000*/ 	.byte	0x04, 0x37
        /*0002*/ 	.short	(.L_7 - .L_6)
.L_6:
        /*0004*/ 	.word	0x00000082


	//----- nvinfo : EIATTR_KPARAM_INFO
	.align		4
.L_7:
        /*0008*/ 	.byte	0x04, 0x17
        /*000a*/ 	.short	(.L_9 - .L_8)
.L_8:
        /*000c*/ 	.word	0x00000000
        /*0010*/ 	.short	0x0003
        /*0012*/ 	.short	0x0018
        /*0014*/ 	.byte	0x00, 0xf5, 0x21, 0x00


	//----- nvinfo : EIATTR_KPARAM_INFO
	.align		4
.L_9:
        /*0018*/ 	.byte	0x04, 0x17
        /*001a*/ 	.short	(.L_11 - .L_10)
.L_10:
        /*001c*/ 	.word	0x00000000
        /*0020*/ 	.short	0x0002
        /*0022*/ 	.short	0x0010
        /*0024*/ 	.byte	0x00, 0xf5, 0x21, 0x00


	//----- nvinfo : EIATTR_KPARAM_INFO
	.align		4
.L_11:
        /*0028*/ 	.byte	0x04, 0x17
        /*002a*/ 	.short	(.L_13 - .L_12)
.L_12:
        /*002c*/ 	.word	0x00000000
        /*0030*/ 	.short	0x0001
        /*0032*/ 	.short	0x0008
        /*0034*/ 	.byte	0x00, 0xf0, 0x21, 0x00


	//----- nvinfo : EIATTR_KPARAM_INFO
	.align		4
.L_13:
        /*0038*/ 	.byte	0x04, 0x17
        /*003a*/ 	.short	(.L_15 - .L_14)
.L_14:
        /*003c*/ 	.word	0x00000000
        /*0040*/ 	.short	0x0000
        /*0042*/ 	.short	0x0000
        /*0044*/ 	.byte	0x00, 0xf5, 0x21, 0x00


	//----- nvinfo : EIATTR_SPARSE_MMA_MASK
	.align		4
.L_15:
        /*0048*/ 	.byte	0x03, 0x50
        /*004a*/ 	.short	0x0000


	//----- nvinfo : EIATTR_MAXREG_COUNT
	.align		4
        /*004c*/ 	.byte	0x03, 0x1b
        /*004e*/ 	.short	0x00ff


	//----- nvinfo : EIATTR_MERCURY_ISA_VERSION
	.align		4
        /*0050*/ 	.byte	0x03, 0x5f
        /*0052*/ 	.short	0x0101


	//----- nvinfo : EIATTR_VRC_CTA_INIT_COUNT
	.align		4
        /*0054*/ 	.byte	0x02, 0x4a
	.zero		1
	.zero		1


	//----- nvinfo : EIATTR_EXIT_INSTR_OFFSETS
	.align		4
        /*0058*/ 	.byte	0x04, 0x1c
        /*005a*/ 	.short	(.L_17 - .L_16)


	//   ....[0]....
.L_16:
        /*005c*/ 	.word	0x0004e300


	//   ....[1]....
        /*0060*/ 	.word	0x0004e350


	//   ....[2]....
        /*0064*/ 	.word	0x0004e390


	//----- nvinfo : EIATTR_CBANK_PARAM_SIZE
	.align		4
.L_17:
        /*0068*/ 	.byte	0x03, 0x19
        /*006a*/ 	.short	0x0020


	//----- nvinfo : EIATTR_PARAM_CBANK
	.align		4
        /*006c*/ 	.byte	0x04, 0x0a
        /*006e*/ 	.short	(.L_19 - .L_18)
	.align		4
.L_18:
        /*0070*/ 	.word	index@(.nv.constant0._Z15gpu_vram_kernelPmmS_Pi)
        /*0074*/ 	.short	0x0380
        /*0076*/ 	.short	0x0020


	//----- nvinfo : EIATTR_SW_WAR
	.align		4
.L_19:
        /*0078*/ 	.byte	0x04, 0x36
        /*007a*/ 	.short	(.L_21 - .L_20)
.L_20:
        /*007c*/ 	.word	0x00000008
.L_21:


//--------------------- .nv.callgraph             --------------------------
	.section	.nv.callgraph,"",@"SHT_CUDA_CALLGRAPH"
	.align	4
	.sectionentsize	8
	.align		4
        /*0000*/ 	.word	0x00000000
	.align		4
        /*0004*/ 	.word	0xffffffff
	.align		4
        /*0008*/ 	.word	0x00000000
	.align		4
        /*000c*/ 	.word	0xfffffffe
	.align		4
        /*0010*/ 	.word	0x00000000
	.align		4
        /*0014*/ 	.word	0xfffffffd
	.align		4
        /*0018*/ 	.word	0x00000000
	.align		4
        /*001c*/ 	.word	0xfffffffc


//--------------------- .text._Z15gpu_vram_kernelPmmS_Pi --------------------------
	.section	.text._Z15gpu_vram_kernelPmmS_Pi,"ax",@progbits
	.align	128
        .global         _Z15gpu_vram_kernelPmmS_Pi
        .type           _Z15gpu_vram_kernelPmmS_Pi,@function
        .size           _Z15gpu_vram_kernelPmmS_Pi,(.L_x_1 - _Z15gpu_vram_kernelPmmS_Pi)
        .other          _Z15gpu_vram_kernelPmmS_Pi,@"STO_CUDA_ENTRY STV_DEFAULT"
_Z15gpu_vram_kernelPmmS_Pi:
.text._Z15gpu_vram_kernelPmmS_Pi:
[----:B------:R-:W-:Y:S01]  /*0000*/  LDC R1, c[0x0][0x37c] ;  /* 0x0000df00ff017b82 */ /* 0x000fe20000000800 */
[----:B------:R-:W0:Y:S07]  /*0010*/  S2R R5, SR_TID.X ;  /* 0x0000000000057919 */ /* 0x000e2e0000002100 */
[----:B------:R-:W0:Y:S01]  /*0020*/  S2UR UR6, SR_CTAID.X ;  /* 0x00000000000679c3 */ /* 0x000e220000002500 */
[----:B------:R-:W1:Y:S07]  /*0030*/  LDCU.64 UR4, c[0x0][0x358] ;  /* 0x00006b00ff0477ac */ /* 0x000e6e0008000a00 */
[----:B------:R-:W0:Y:S08]  /*0040*/  LDC R0, c[0x0][0x360] ;  /* 0x0000d800ff007b82 */ /* 0x000e300000000800 */
[----:B------:R-:W2:Y:S01]  /*0050*/  LDC.64 R2, c[0x0][0x380] ;  /* 0x0000e000ff027b82 */ /* 0x000ea20000000a00 */
[----:B0-----:R-:W-:-:S04]  /*0060*/  IMAD R0, R0, UR6, R5 ;  /* 0x0000000600007c24 */ /* 0x001fc8000f8e0205 */
[----:B------:R-:W-:-:S04]  /*0070*/  IMAD R5, R0, 0x6, RZ ;  /* 0x0000000600057824 */ /* 0x000fc800078e02ff */
[----:B--2---:R-:W-:-:S05]  /*0080*/  IMAD.WIDE R2, R5, 0x8, R2 ;  /* 0x0000000805027825 */ /* 0x004fca00078e0202 */
[----:B-1----:R-:W2:Y:S04]  /*0090*/  LDG.E.64 R18, desc[UR4][R2.64] ;  /* 0x0000000402127981 */ /* 0x002ea8000c1e1b00 */
[----:B------:R-:W3:Y:S04]  /*00a0*/  LDG.E.64 R6, desc[UR4][R2.64+0x8] ;  /* 0x0000080402067981 */ /* 0x000ee8000c1e1b00 */
[----:B------:R-:W4:Y:S04]  /*00b0*/  LDG.E.64 R8, desc[UR4][R2.64+0x10] ;  /* 0x0000100402087981 */ /* 0x000f28000c1e1b00 */
[----:B------:R-:W5:Y:S04]  /*00c0*/  LDG.E.64 R12, desc[UR4][R2.64+0x18] ;  /* 0x00001804020c7981 */ /* 0x000f68000c1e1b00 */
[----:B------:R-:W5:Y:S04]  /*00d0*/  LDG.E.64 R14, desc[UR4][R2.64+0x20] ;  /* 0x00002004020e7981 */ /* 0x000f68000c1e1b00 */
[----:B------:R-:W5:Y:S01]  /*00e0*/  LDG.E.64 R4, desc[UR4][R2.64+0x28] ;  /* 0x0000280402047981 */ /* 0x000f62000c1e1b00 */
[----:B--2---:R-:W-:-:S02]  /*00f0*/  IADD3 R16, P0, PT, R18, 0x1, RZ ;  /* 0x0000000112107810 */ /* 0x004fc40007f1e0ff */
[----:B------:R-:W-:Y:S02]  /*0100*/  IADD3 R22, P1, PT, R18, 0x2, RZ ;  /* 0x0000000212167810 */ /* 0x000fe40007f3e0ff */
[----:B------:R-:W-:Y:S02]  /*0110*/  IADD3.X R17, P0, PT, RZ, R19, RZ, P0, !PT ;  /* 0x00000013ff117210 */ /* 0x000fe4000071e4ff */
[----:B------:R-:W-:Y:S01]  /*0120*/  IADD3 RZ, P5, PT, R16, 0x1, RZ ;  /* 0x0000000110ff7810 */ /* 0x000fe20007fbe0ff */
[--C-:B------:R-:W-:Y:S01]  /*0130*/  IMAD.X R23, RZ, RZ, R19.reuse, P1 ;  /* 0x000000ffff177224 */ /* 0x100fe200008e0613 */
[----:B---3--:R-:W-:Y:S01]  /*0140*/  IADD3.X R10, P0, PT, R6, 0x2, RZ, P0, !PT ;  /* 0x00000002060a7810 */ /* 0x008fe2000071e4ff */
[----:B------:R-:W-:Y:S01]  /*0150*/  STG.E.64 desc[UR4][R2.64], R16 ;  /* 0x0000001002007986 */ /* 0x000fe2000c101b04 */
[----:B------:R-:W-:Y:S02]  /*0160*/  IADD3 R24, P1, PT, R18, 0x3, RZ ;  /* 0x0000000312187810 */ /* 0x000fe40007f3e0ff */
[----:B------:R-:W-:Y:S01]  /*0170*/  IADD3.X R11, P0, PT, RZ, R7, RZ, P0, !PT ;  /* 0x00000007ff0b7210 */ /* 0x000fe2000071e4ff */
[----:B------:R0:W-:Y:S01]  /*0180*/  STG.E.64 desc[UR4][R2.64], R22 ;  /* 0x0000001602007986 */ /* 0x0001e2000c101b04 */
[----:B------:R-:W-:Y:S01]  /*0190*/  IADD3 RZ, P6, PT, R22, 0x1, RZ ;  /* 0x0000000116ff7810 */ /* 0x000fe20007fde0ff */
[----:B------:R-:W-:Y:S01]  /*01a0*/  IMAD.X R25, RZ, RZ, R19, P1 ;  /* 0x000000ffff197224 */ /* 0x000fe200008e0613 */
[----:B----4-:R-:W-:Y:S01]  /*01b0*/  IADD3.X R8, P0, PT, R8, 0x3, RZ, P0, !PT ;  /* 0x0000000308087810 */ /* 0x010fe2000071e4ff */
[----:B------:R-:W-:Y:S01]  /*01c0*/  STG.E.64 desc[UR4][R2.64+0x8], R10 ;  /* 0x0000080a02007986 */ /* 0x000fe2000c101b04 */
[----:B------:R-:W-:-:S02]  /*01d0*/  IADD3.X RZ, P5, PT, RZ, R17, RZ, P5, !PT ;  /* 0x00000011ffff7210 */ /* 0x000fc40002fbe4ff */
[----:B------:R-:W-:Y:S01]  /*01e0*/  IADD3.X R9, P0, PT, RZ, R9, RZ, P0, !PT ;  /* 0x00000009ff097210 */ /* 0x000fe2000071e4ff */
[----:B------:R-:W-:Y:S01]  /*01f0*/  STG.E.64 desc[UR4][R2.64], R24 ;  /* 0x0000001802007986 */ /* 0x000fe2000c101b04 */
[----:B------:R-:W-:Y:S02]  /*0200*/  IADD3.X RZ, P6, PT, RZ, R23, RZ, P6, !PT ;  /* 0x00000017ffff7210 */ /* 0x000fe400037de4ff */
[----:B-----5:R-:W-:Y:S01]  /*0210*/  IADD3.X R6, P0, PT, R12, 0x4, RZ, P0, !PT ;  /* 0x000000040c067810 */ /* 0x020fe2000071e4ff */
[----:B------:R-:W-:Y:S01]  /*0220*/  STG.E.64 desc[UR4][R2.64+0x10], R8 ;  /* 0x0000100802007986 */ /* 0x000fe2000c101b04 */
[----:B------:R-:W-:Y:S02]  /*0230*/  IADD3 R12, P2, PT, R18, 0x4, RZ ;  /* 0x00000004120c7810 */ /* 0x000fe40007f5e0ff */
[----:B------:R-:W-:Y:S02]  /*0240*/  IADD3.X R7, P0, PT, RZ, R13, RZ, P0, !PT ;  /* 0x0000000dff077210 */ /* 0x000fe4000071e4ff */
[----:B------:R-:W-:Y:S01]  /*0250*/  IADD3 RZ, P3, PT, R24, 0x1, RZ ;  /* 0x0000000118ff7810 */ /* 0x000fe20007f7e0ff */
[----:B------:R-:W-:Y:S01]  /*0260*/  IMAD.X R13, RZ, RZ, R19, P2 ;  /* 0x000000ffff0d7224 */ /* 0x000fe200010e0613 */
[----:B------:R-:W-:Y:S01]  /*0270*/  IADD3.X R20, P0, PT, R14, 0x5, RZ, P0, !PT ;  /* 0x000000050e147810 */ /* 0x000fe2000071e4ff */
[----:B------:R-:W-:Y:S01]  /*0280*/  STG.E.64 desc[UR4][R2.64+0x18], R6 ;  /* 0x0000180602007986 */ /* 0x000fe2000c101b04 */
[----:B0-----:R-:W-:-:S02]  /*0290*/  IADD3 R22, P2, PT, R18, 0x5, RZ ;  /* 0x0000000512167810 */ /* 0x001fc40007f5e0ff */
[----:B------:R-:W-:Y:S01]  /*02a0*/  IADD3.X R21, P0, PT, RZ, R15, RZ, P0, !PT ;  /* 0x0000000fff157210 */ /* 0x000fe2000071e4ff */
[----:B------:R0:W-:Y:S01]  /*02b0*/  STG.E.64 desc[UR4][R2.64], R12 ;  /* 0x0000000c02007986 */ /* 0x0001e2000c101b04 */
[----:B------:R-:W-:Y:S01]  /*02c0*/  IADD3.X R14, P5, PT, R10, 0x2, RZ, P5, !PT ;  /* 0x000000020a0e7810 */ /* 0x000fe20002fbe4ff */
[----:B------:R-:W-:Y:S01]  /*02d0*/  IMAD.X R23, RZ, RZ, R19, P2 ;  /* 0x000000ffff177224 */ /* 0x000fe200010e0613 */
[----:B------:R-:W-:Y:S01]  /*02e0*/  IADD3.X R4, P4, PT, R4, 0x6, RZ, P0, !PT ;  /* 0x0000000604047810 */ /* 0x000fe2000079e4ff */
[----:B------:R-:W-:Y:S01]  /*02f0*/  STG.E.64 desc[UR4][R2.64+0x20], R20 ;  /* 0x0000201402007986 */ /* 0x000fe2000c101b04 */
[----:B------:R-:W-:Y:S02]  /*0300*/  IADD3 RZ, P1, PT, R12, 0x1, RZ ;  /* 0x000000010cff7810 */ /* 0x000fe40007f3e0ff */
[----:B------:R-:W-:Y:S01]  /*0310*/  IADD3.X RZ, P3, PT, RZ, R25, RZ, P3, !PT ;  /* 0x00000019ffff7210 */ /* 0x000fe20001f7e4ff */
[----:B------:R-:W-:Y:S01]  /*0320*/  IMAD.X R5, RZ, RZ, R5, P4 ;  /* 0x000000ffff057224 */ /* 0x000fe200020e0605 */
[----:B------:R-:W-:Y:S01]  /*0330*/  IADD3.X R15, P5, PT, RZ, R11, RZ, P5, !PT ;  /* 0x0000000bff0f7210 */ /* 0x000fe20002fbe4ff */
[----:B------:R1:W-:Y:S01]  /*0340*/  STG.E.64 desc[UR4][R2.64], R22 ;  /* 0x0000001602007986 */ /* 0x0003e2000c101b04 */
[----:B------:R-:W-:-:S02]  /*0350*/  IADD3.X R16, P6, PT, R14, 0x2, RZ, P6, !PT ;  /* 0x000000020e107810 */ /* 0x000fc400037de4ff */
[----:B------:R-:W-:Y:S01]  /*0360*/  IADD3 RZ, P0, PT, R22, 0x1, RZ ;  /* 0x0000000116ff7810 */ /* 0x000fe20007f1e0ff */
[----:B------:R-:W-:Y:S01]  /*0370*/  STG.E.64 desc[UR4][R2.64+0x8], R14 ;  /* 0x0000080e02007986 */ /* 0x000fe2000c101b04 */
[----:B------:R-:W-:Y:S02]  /*0380*/  IADD3 R26, P4, PT, R18, 0x6, RZ ;  /* 0x00000006121a7810 */ /* 0x000fe40007f9e0ff */
[----:B------:R-:W-:Y:S01]  /*0390*/  IADD3.X RZ, P1, PT, RZ, R13, RZ, P1, !PT ;  /* 0x0000000dffff7210 */ /* 0x000fe20000f3e4ff */
[----:B------:R-:W-:Y:S01]  /*03a0*/  STG.E.64 desc[UR4][R2.64+0x28], R4 ;  /* 0x0000280402007986 */ /* 0x000fe2000c101b04 */
[----:B------:R-:W-:Y:S01]  /*03b0*/  IADD3.X R17, P6, PT, RZ, R15, RZ, P6, !PT ;  /* 0x0000000fff117210 */ /* 0x000fe200037de4ff */
[----:B------:R-:W-:Y:S01]  /*03c0*/  IMAD.X R27, RZ, RZ, R19, P4 ;  /* 0x000000ffff1b7224 */ /* 0x000fe200020e0613 */
[----:B0-----:R-:W-:Y:S02]  /*03d0*/  IADD3.X R12, P5, PT, R8, 0x3, RZ, P5, !PT ;  /* 0x00000003080c7810 */ /* 0x001fe40002fbe4ff */
[----:B------:R-:W-:Y:S01]  /*03e0*/  IADD3.X RZ, P0, PT, RZ, R23, RZ, P0, !PT ;  /* 0x00000017ffff7210 */ /* 0x000fe2000071e4ff */
[----:B------:R0:W-:Y:S01]  /*03f0*/  STG.E.64 desc[UR4][R2.64+0x8], R16 ;  /* 0x0000081002007986 */ /* 0x0001e2000c101b04 */
[----:B-1----:R-:W-:-:S02]  /*0400*/  IADD3.X R22, P3, PT, R16, 0x2, RZ, P3, !PT ;  /* 0x0000000210167810 */ /* 0x002fc40001f7e4ff */
[----:B------:R-:W-:Y:S01]  /*0410*/  IADD3 RZ, P4, PT, R26, 0x1, RZ ;  /* 0x000000011aff7810 */ /* 0x000fe20007f9e0ff */
[----:B------:R1:W-:Y:S01]  /*0420*/  STG.E.64 desc[UR4][R2.64], R26 ;  /* 0x0000001a02007986 */ /* 0x0003e2000c101b04 */
[----:B------:R-:W-:Y:S02]  /*0430*/  IADD3.X R23, P3, PT, RZ, R17, RZ, P3, !PT ;  /* 0x00000011ff177210 */ /* 0x000fe40001f7e4ff */
[----:B------:R-:W-:Y:S02]  /*0440*/  IADD3.X R24, P1, PT, R22, 0x2, RZ, P1, !PT ;  /* 0x0000000216187810 */ /* 0x000fe40000f3e4ff */
[----:B------:R-:W-:Y:S01]  /*0450*/  IADD3.X R13, P5, PT, RZ, R9, RZ, P5, !PT ;  /* 0x00000009ff0d7210 */ /* 0x000fe20002fbe4ff */
[----:B------:R2:W-:Y:S01]  /*0460*/  STG.E.64 desc[UR4][R2.64+0x8], R22 ;  /* 0x0000081602007986 */ /* 0x0005e2000c101b04 */
[----:B------:R-:W-:Y:S02]  /*0470*/  IADD3 R28, P2, PT, R18, 0x7, RZ ;  /* 0x00000007121c7810 */ /* 0x000fe40007f5e0ff */
[----:B------:R-:W-:Y:S01]  /*0480*/  IADD3.X R25, P1, PT, RZ, R23, RZ, P1, !PT ;  /* 0x00000017ff197210 */ /* 0x000fe20000f3e4ff */
[----:B------:R-:W-:Y:S01]  /*0490*/  STG.E.64 desc[UR4][R2.64+0x10], R12 ;  /* 0x0000100c02007986 */ /* 0x000fe2000c101b04 */
[----:B0-----:R-:W-:Y:S01]  /*04a0*/  IADD3.X R16, P6, PT, R12, 0x3, RZ, P6, !PT ;  /* 0x000000030c107810 */ /* 0x001fe200037de4ff */
[----:B------:R-:W-:Y:S01]  /*04b0*/  IMAD.X R29, RZ, RZ, R19, P2 ;  /* 0x000000ffff1d7224 */ /* 0x000fe200010e0613 */
[----:B------:R-:W-:Y:S01]  /*04c0*/  IADD3.X RZ, P4, PT, RZ, R27, RZ, P4, !PT ;  /* 0x0000001bffff7210 */ /* 0x000fe2000279e4ff */
[----:B------:R0:W-:Y:S01]  /*04d0*/  STG.E.64 desc[UR4][R2.64+0x8], R24 ;  /* 0x0000081802007986 */ /* 0x0001e2000c101b04 */
[----:B-1----:R-:W-:-:S02]  /*04e0*/  IADD3.X R26, P0, PT, R24, 0x2, RZ, P0, !PT ;  /* 0x00000002181a7810 */ /* 0x002fc4000071e4ff */
[----:B------:R-:W-:Y:S01]  /*04f0*/  IADD3.X R17, P6, PT, RZ, R13, RZ, P6, !PT ;  /* 0x0000000dff117210 */ /* 0x000fe200037de4ff */
[----:B------:R1:W-:Y:S01]  /*0500*/  STG.E.64 desc[UR4][R2.64], R28 ;  /* 0x0000001c02007986 */ /* 0x0003e2000c101b04 */
[----:B------:R-:W-:Y:S02]  /*0510*/  IADD3.X R27, P0, PT, RZ, R25, RZ, P0, !PT ;  /* 0x00000019ff1b7210 */ /* 0x000fe4000071e4ff */
[----:B--2---:R-:W-:Y:S01]  /*0520*/  IADD3.X R22, P3, PT, R16, 0x3, RZ, P3, !PT ;  /* 0x0000000310167810 */ /* 0x004fe20001f7e4ff */
[----:B------:R-:W-:Y:S01]  /*0530*/  STG.E.64 desc[UR4][R2.64+0x10], R16 ;  /* 0x0000101002007986 */ /* 0x000fe2000c101b04 */
[----:B------:R-:W-:Y:S02]  /*0540*/  IADD3.X R14, P4, PT, R26, 0x2, RZ, P4, !PT ;  /* 0x000000021a0e7810 */ /* 0x000fe4000279e4ff */
[----:B------:R-:W-:Y:S01]  /*0550*/  IADD3.X R23, P3, PT, RZ, R17, RZ, P3, !PT ;  /* 0x00000011ff177210 */ /* 0x000fe20001f7e4ff */
[----:B------:R2:W-:Y:S01]  /*0560*/  STG.E.64 desc[UR4][R2.64+0x8], R26 ;  /* 0x0000081a02007986 */ /* 0x0005e2000c101b04 */
[----:B------:R-:W-:-:S02]  /*0570*/  IADD3 RZ, P2, PT, R28, 0x1, RZ ;  /* 0x000000011cff7810 */ /* 0x000fc40007f5e0ff */
[----:B0-----:R-:W-:Y:S01]  /*0580*/  IADD3.X R24, P1, PT, R22, 0x3, RZ, P1, !PT ;  /* 0x0000000316187810 */ /* 0x001fe20000f3e4ff */
[----:B------:R-:W-:Y:S01]  /*0590*/  STG.E.64 desc[UR4][R2.64+0x10], R22 ;  /* 0x0000101602007986 */ /* 0x000fe2000c101b04 */
[----:B------:R-:W-:Y:S02]  /*05a0*/  IADD3.X R8, P5, PT, R6, 0x4, RZ, P5, !PT ;  /* 0x0000000406087810 */ /* 0x000fe40002fbe4ff */
[----:B------:R-:W-:Y:S02]  /*05b0*/  IADD3.X R15, P4, PT, RZ, R27, RZ, P4, !PT ;  /* 0x0000001bff0f7210 */ /* 0x000fe4000279e4ff */
[----:B------:R-:W-:Y:S02]  /*05c0*/  IADD3.X R25, P1, PT, RZ, R23, RZ, P1, !PT ;  /* 0x00000017ff197210 */ /* 0x000fe40000f3e4ff */
[----:B-1----:R-:W-:Y:S01]  /*05d0*/  IADD3.X R28, P0, PT, R24, 0x3, RZ, P0, !PT ;  /* 0x00000003181c7810 */ /* 0x002fe2000071e4ff */
[----:B------:R0:W-:Y:S01]  /*05e0*/  STG.E.64 desc[UR4][R2.64+0x8], R14 ;  /* 0x0000080e02007986 */ /* 0x0001e2000c101b04 */
[----:B------:R-:W-:-:S02]  /*05f0*/  IADD3.X RZ, P2, PT, RZ, R29, RZ, P2, !PT ;  /* 0x0000001dffff7210 */ /* 0x000fc4000175e4ff */
[----:B------:R-:W-:Y:S01]  /*0600*/  IADD3.X R9, P5, PT, RZ, R7, RZ, P5, !PT ;  /* 0x00000007ff097210 */ /* 0x000fe20002fbe4ff */
[----:B------:R1:W-:Y:S01]  /*0610*/  STG.E.64 desc[UR4][R2.64+0x10], R24 ;  /* 0x0000101802007986 */ /* 0x0003e2000c101b04 */
[----:B------:R-:W-:Y:S02]  /*0620*/  IADD3.X R29, P0, PT, RZ, R25, RZ, P0, !PT ;  /* 0x00000019ff1d7210 */ /* 0x000fe4000071e4ff */
[----:B--2---:R-:W-:Y:S01]  /*0630*/  IADD3.X R26, P4, PT, R28, 0x3, RZ, P4, !PT ;  /* 0x000000031c1a7810 */ /* 0x004fe2000279e4ff */
[----:B------:R-:W-:Y:S01]  /*0640*/  STG.E.64 desc[UR4][R2.64+0x18], R8 ;  /* 0x0000180802007986 */ /* 0x000fe2000c101b04 */
[----:B------:R-:W-:Y:S02]  /*0650*/  IADD3.X R10, P2, PT, R14, 0x2, RZ, P2, !PT ;  /* 0x000000020e0a7810 */ /* 0x000fe4000175e4ff */
[----:B------:R-:W-:Y:S01]  /*0660*/  IADD3.X R16, P5, PT, R20, 0x5, RZ, P5, !PT ;  /* 0x0000000514107810 */ /* 0x000fe20002fbe4ff */
[----:B------:R-:W-:Y:S01]  /*0670*/  STG.E.64 desc[UR4][R2.64+0x10], R28 ;  /* 0x0000101c02007986 */ /* 0x000fe2000c101b04 */
[----:B------:R-:W-:-:S02]  /*0680*/  IADD3.X R27, P4, PT, RZ, R29, RZ, P4, !PT ;  /* 0x0000001dff1b7210 */ /* 0x000fc4000279e4ff */
[----:B------:R-:W-:Y:S02]  /*0690*/  IADD3.X R11, P2, PT, RZ, R15, RZ, P2, !PT ;  /* 0x0000000fff0b7210 */ /* 0x000fe4000175e4ff */
[----:B------:R-:W-:Y:S01]  /*06a0*/  IADD3.X R17, P5, PT, RZ, R21, RZ, P5, !PT ;  /* 0x00000015ff117210 */ /* 0x000fe20002fbe4ff */
[----:B------:R2:W-:Y:S01]  /*06b0*/  STG.E.64 desc[UR4][R2.64+0x10], R26 ;  /* 0x0000101a02007986 */ /* 0x0005e2000c101b04 */
[----:B------:R-:W-:Y:S02]  /*06c0*/  IADD3.X R12, P6, PT, R8, 0x4, RZ, P6, !PT ;  /* 0x00000004080c7810 */ /* 0x000fe400037de4ff */
[----:B0-----:R-:W-:Y:S01]  /*06d0*/  IADD3.X R14, P2, PT, R26, 0x3, RZ, P2, !PT ;  /* 0x000000031a0e7810 */ /* 0x001fe2000175e4ff */
[----:B------:R-:W-:Y:S01]  /*06e0*/  STG.E.64 desc[UR4][R2.64+0x8], R10 ;  /* 0x0000080a02007986 */ /* 0x000fe2000c101b04 */
[----:B-1----:R-:W-:Y:S02]  /*06f0*/  IADD3.X R24, P5, PT, R4, 0x6, RZ, P5, !PT ;  /* 0x0000000604187810 */ /* 0x002fe40002fbe4ff */
[----:B------:R-:W-:Y:S01]  /*0700*/  IADD3.X R13, P6, PT, RZ, R9, RZ, P6, !PT ;  /* 0x00000009ff0d7210 */ /* 0x000fe200037de4ff */
[----:B------:R-:W-:Y:S01]  /*0710*/  STG.E.64 desc[UR4][R2.64+0x20], R16 ;  /* 0x0000201002007986 */ /* 0x000fe2000c101b04 */
[----:B------:R-:W-:Y:S01]  /*0720*/  IADD3.X R15, P2, PT, RZ, R27, RZ, P2, !PT ;  /* 0x0000001bff0f7210 */ /* 0x000fe2000175e4ff */
[----:B------:R-:W-:Y:S01]  /*0730*/  IMAD.X R25, RZ, RZ, R5, P5 ;  /* 0x000000ffff197224 */ /* 0x000fe200028e0605 */
[----:B------:R-:W-:Y:S01]  /*0740*/  IADD3 R22, P5, PT, R18, 0x8, RZ ;  /* 0x0000000812167810 */ /* 0x000fe20007fbe0ff */
[----:B------:R0:W-:Y:S01]  /*0750*/  STG.E.64 desc[UR4][R2.64+0x18], R12 ;  /* 0x0000180c02007986 */ /* 0x0001e2000c101b04 */
[----:B--2---:R-:W-:-:S03]  /*0760*/  IADD3.X R26, P3, PT, R12, 0x4, RZ, P3, !PT ;  /* 0x000000040c1a7810 */ /* 0x004fc60001f7e4ff */
[----:B------:R-:W-:Y:S01]  /*0770*/  IMAD.X R23, RZ, RZ, R19, P5 ;  /* 0x000000ffff177224 */ /* 0x000fe200028e0613 */
[----:B------:R-:W-:Y:S01]  /*0780*/  IADD3 RZ, P5, PT, R22, 0x1, RZ ;  /* 0x0000000116ff7810 */ /* 0x000fe20007fbe0ff */
[----:B------:R-:W-:Y:S01]  /*0790*/  STG.E.64 desc[UR4][R2.64+0x10], R14 ;  /* 0x0000100e02007986 */ /* 0x000fe2000c101b04 */
[----:B------:R-:W-:Y:S02]  /*07a0*/  IADD3.X R27, P3, PT, RZ, R13, RZ, P3, !PT ;  /* 0x0000000dff1b7210 */ /* 0x000fe40001f7e4ff */
[----:B------:R-:W-:Y:S01]  /*07b0*/  IADD3.X R6, P1, PT, R26, 0x4, RZ, P1, !PT ;  /* 0x000000041a067810 */ /* 0x000fe20000f3e4ff */
[----:B------:R-:W-:Y:S01]  /*07c0*/  STG.E.64 desc[UR4][R2.64], R22 ;  /* 0x0000001602007986 */ /* 0x000fe2000c101b04 */
[----:B------:R-:W-:Y:S02]  /*07d0*/  IADD3.X RZ, P5, PT, RZ, R23, RZ, P5, !PT ;  /* 0x00000017ffff7210 */ /* 0x000fe40002fbe4ff */
[----:B------:R-:W-:Y:S01]  /*07e0*/  IADD3.X R7, P1, PT, RZ, R27, RZ, P1, !PT ;  /* 0x0000001bff077210 */ /* 0x000fe20000f3e4ff */
[----:B------:R-:W-:Y:S01]  /*07f0*/  STG.E.64 desc[UR4][R2.64+0x18], R26 ;  /* 0x0000181a02007986 */ /* 0x000fe2000c101b04 */
[----:B0-----:R-:W-:-:S03]  /*0800*/  IADD3.X R12, P0, PT, R6, 0x4, RZ, P0, !PT ;  /* 0x00000004060c7810 */ /* 0x001fc6000071e4ff */
[----:B------:R0:W-:Y:S01]  /*0810*/  STG.E.64 desc[UR4][R2.64+0x18], R6 ;  /* 0x0000180602007986 */ /* 0x0001e2000c101b04 */
[----:B------:R-:W-:Y:S02]  /*0820*/  IADD3.X R13, P0, PT, RZ, R7, RZ, P0, !PT ;  /* 0x00000007ff0d7210 */ /* 0x000fe4000071e4ff */
[----:B------:R-:W-:Y:S01]  /*0830*/  IADD3.X R28, P4, PT, R12, 0x4, RZ, P4, !PT ;  /* 0x000000040c1c7810 */ /* 0x000fe2000279e4ff */
[----:B------:R-:W-:Y:S03]  /*0840*/  STG.E.64 desc[UR4][R2.64+0x28], R24 ;  /* 0x0000281802007986 */ /* 0x000fe6000c101b04 */
[----:B------:R-:W-:Y:S01]  /*0850*/  IADD3.X R29, P4, PT, RZ, R13, RZ, P4, !PT ;  /* 0x0000000dff1d7210 */ /* 0x000fe2000279e4ff */
[----:B------:R1:W-:Y:S01]  /*0860*/  STG.E.64 desc[UR4][R2.64+0x18], R12 ;  /* 0x0000180c02007986 */ /* 0x0003e2000c101b04 */
[----:B------:R-:W-:-:S03]  /*0870*/  IADD3.X R8, P2, PT, R28, 0x4, RZ, P2, !PT ;  /* 0x000000041c087810 */ /* 0x000fc6000175e4ff */
[----:B------:R-:W-:Y:S01]  /*0880*/  STG.E.64 desc[UR4][R2.64+0x18], R28 ;  /* 0x0000181c02007986 */ /* 0x000fe2000c101b04 */
[----:B------:R-:W-:Y:S02]  /*0890*/  IADD3.X R9, P2, PT, RZ, R29, RZ, P2, !PT ;  /* 0x0000001dff097210 */ /* 0x000fe4000175e4ff */
[----:B0-----:R-:W-:-:S03]  /*08a0*/  IADD3.X R6, P6, PT, R16, 0x5, RZ, P6, !PT ;  /* 0x0000000510067810 */ /* 0x001fc600037de4ff */
[----:B------:R0:W-:Y:S01]  /*08b0*/  STG.E.64 desc[UR4][R2.64+0x18], R8 ;  /* 0x0000180802007986 */ /* 0x0001e2000c101b04 */
[----:B------:R-:W-:Y:S02]  /*08c0*/  IADD3.X R7, P6, PT, RZ, R17, RZ, P6, !PT ;  /* 0x00000011ff077210 */ /* 0x000fe400037de4ff */
[----:B-1----:R-:W-:Y:S02]  /*08d0*/  IADD3.X R12, P5, PT, R10, 0x2, RZ, P5, !PT ;  /* 0x000000020a0c7810 */ /* 0x002fe40002fbe4ff */
[----:B------:R-:W-:Y:S01]  /*08e0*/  IADD3.X R10, P6, PT, R24, 0x6, RZ, P6, !PT ;  /* 0x00000006180a7810 */ /* 0x000fe200037de4ff */
[----:B------:R-:W-:Y:S01]  /*08f0*/  STG.E.64 desc[UR4][R2.64+0x20], R6 ;  /* 0x0000200602007986 */ /* 0x000fe2000c101b04 */
[----:B------:R-:W-:-:S03]  /*0900*/  IADD3.X R13, P5, PT, RZ, R11, RZ, P5, !PT ;  /* 0x0000000bff0d7210 */ /* 0x000fc60002fbe4ff */
[----:B------:R-:W-:Y:S01]  /*0910*/  IMAD.X R11, RZ, RZ, R25, P6 ;  /* 0x000000ffff0b7224 */ /* 0x000fe200030e0619 */
[----:B------:R-:W-:Y:S01]  /*0920*/  IADD3.X R26, P5, PT, R14, 0x3, RZ, P5, !PT ;  /* 0x000000030e1a7810 */ /* 0x000fe20002fbe4ff */
[----:B------:R-:W-:Y:S01]  /*0930*/  STG.E.64 desc[UR4][R2.64+0x8], R12 ;  /* 0x0000080c02007986 */ /* 0x000fe2000c101b04 */
[----:B------:R-:W-:Y:S02]  /*0940*/  IADD3 R14, P6, PT, R18, 0x9, RZ ;  /* 0x00000009120e7810 */ /* 0x000fe40007fde0ff */
[----:B------:R-:W-:Y:S01]  /*0950*/  IADD3.X R27, P5, PT, RZ, R15, RZ, P5, !PT ;  /* 0x0000000fff1b7210 */ /* 0x000fe20002fbe4ff */
[----:B------:R-:W-:Y:S02]  /*0960*/  STG.E.64 desc[UR4][R2.64+0x28], R10 ;  /* 0x0000280a02007986 */ /* 0x000fe4000c101b04 */
[----:B------:R-:W-:Y:S01]  /*0970*/  IMAD.X R15, RZ, RZ, R19, P6 ;  /* 0x000000ffff0f7224 */ /* 0x000fe200030e0613 */
[----:B------:R-:W-:Y:S01]  /*0980*/  IADD3 RZ, P6, PT, R14, 0x1, RZ ;  /* 0x000000010eff7810 */ /* 0x000fe20007fde0ff */
[----:B------:R1:W-:Y:S01]  /*0990*/  STG.E.64 desc[UR4][R2.64+0x10], R26 ;  /* 0x0000101a02007986 */ /* 0x0003e2000c101b04 */
[----:B0-----:R-:W-:-:S02]  /*09a0*/  IADD3.X R8, P5, PT, R8, 0x4, RZ, P5, !PT ;  /* 0x0000000408087810 */ /* 0x001fc40002fbe4ff */
[----:B------:R-:W-:Y:S01]  /*09b0*/  IADD3.X RZ, P6, PT, RZ, R15, RZ, P6, !PT ;  /* 0x0000000fffff7210 */ /* 0x000fe200037de4ff */
[----:B------:R0:W-:Y:S01]  /*09c0*/  STG.E.64 desc[UR4][R2.64], R14 ;  /* 0x0000000e02007986 */ /* 0x0001e2000c101b04 */
[----:B------:R-:W-:Y:S02]  /*09d0*/  IADD3.X R9, P5, PT, RZ, R9, RZ, P5, !PT ;  /* 0x00000009ff097210 */ /* 0x000fe40002fbe4ff */
[----:B------:R-:W-:-:S03]  /*09e0*/  IADD3.X R28, P6, PT, R12, 0x2, RZ, P6, !PT ;  /* 0x000000020c1c7810 */ /* 0x000fc600037de4ff */
[----:B------:R-:W-:Y:S01]  /*09f0*/  STG.E.64 desc[UR4][R2.64+0x18], R8 ;  /* 0x0000180802007986 */ /* 0x000fe2000c101b04 */
[----:B------:R-:W-:-:S04]  /*0a00*/  IADD3.X R29, P6, PT, RZ, R13, RZ, P6, !PT ;  /* 0x0000000dff1d7210 */ /* 0x000fc800037de4ff */
[----:B------:R-:W-:Y:S01]  /*0a10*/  IADD3.X R22, P6, PT, R26, 0x3, RZ, P6, !PT ;  /* 0x000000031a167810 */ /* 0x000fe200037de4ff */
[----:B------:R-:W-:Y:S01]  /*0a20*/  STG.E.64 desc[UR4][R2.64+0x8], R28 ;  /* 0x0000081c02007986 */ /* 0x000fe2000c101b04 */
[----:B-1----:R-:W-:Y:S02]  /*0a30*/  IADD3.X R26, P3, PT, R6, 0x5, RZ, P3, !PT ;  /* 0x00000005061a7810 */ /* 0x002fe40001f7e4ff */
[----:B------:R-:W-:Y:S02]  /*0a40*/  IADD3.X R23, P6, PT, RZ, R27, RZ, P6, !PT ;  /* 0x0000001bff177210 */ /* 0x000fe400037de4ff */
[----:B------:R-:W-:Y:S02]  /*0a50*/  IADD3.X R27, P3, PT, RZ, R7, RZ, P3, !PT ;  /* 0x00000007ff1b7210 */ /* 0x000fe40001f7e4ff */
[----:B0-----:R-:W-:Y:S01]  /*0a60*/  IADD3.X R14, P1, PT, R26, 0x5, RZ, P1, !PT ;  /* 0x000000051a0e7810 */ /* 0x001fe20000f3e4ff */
[----:B------:R-:W-:Y:S01]  /*0a70*/  STG.E.64 desc[UR4][R2.64+0x10], R22 ;  /* 0x0000101602007986 */ /* 0x000fe2000c101b04 */
[----:B------:R-:W-:-:S02]  /*0a80*/  IADD3.X R12, P3, PT, R10, 0x6, RZ, P3, !PT ;  /* 0x000000060a0c7810 */ /* 0x000fc40001f7e4ff */
[----:B------:R-:W-:Y:S01]  /*0a90*/  IADD3.X R15, P1, PT, RZ, R27, RZ, P1, !PT ;  /* 0x0000001bff0f7210 */ /* 0x000fe20000f3e4ff */
[----:B------:R0:W-:Y:S01]  /*0aa0*/  STG.E.64 desc[UR4][R2.64+0x20], R26 ;  /* 0x0000201a02007986 */ /* 0x0001e2000c101b04 */
[----:B------:R-:W-:Y:S01]  /*0ab0*/  IADD3.X R6, P6, PT, R8, 0x4, RZ, P6, !PT ;  /* 0x0000000408067810 */ /* 0x000fe200037de4ff */
[----:B------:R-:W-:Y:S01]  /*0ac0*/  IMAD.X R13, RZ, RZ, R11, P3 ;  /* 0x000000ffff0d7224 */ /* 0x000fe200018e060b */
[----:B------:R-:W-:Y:S01]  /*0ad0*/  IADD3 R16, P3, PT, R18, 0xa, RZ ;  /* 0x0000000a12107810 */ /* 0x000fe20007f7e0ff */
[----:B------:R1:W-:Y:S01]  /*0ae0*/  STG.E.64 desc[UR4][R2.64+0x20], R14 ;  /* 0x0000200e02007986 */ /* 0x0003e2000c101b04 */
[----:B------:R-:W-:-:S03]  /*0af0*/  IADD3.X R7, P6, PT, RZ, R9, RZ, P6, !PT ;  /* 0x00000009ff077210 */ /* 0x000fc600037de4ff */
[----:B------:R-:W-:Y:S01]  /*0b00*/  IMAD.X R17, RZ, RZ, R19, P3 ;  /* 0x000000ffff117224 */ /* 0x000fe200018e0613 */
[----:B------:R-:W-:Y:S01]  /*0b10*/  IADD3 RZ, P3, PT, R16, 0x1, RZ ;  /* 0x0000000110ff7810 */ /* 0x000fe20007f7e0ff */
[----:B------:R-:W-:Y:S03]  /*0b20*/  STG.E.64 desc[UR4][R2.64+0x18], R6 ;  /* 0x0000180602007986 */ /* 0x000fe6000c101b04 */
[----:B------:R-:W-:Y:S01]  /*0b30*/  IADD3.X RZ, P3, PT, RZ, R17, RZ, P3, !PT ;  /* 0x00000011ffff7210 */ /* 0x000fe20001f7e4ff */
[----:B------:R-:W-:Y:S01]  /*0b40*/  STG.E.64 desc[UR4][R2.64], R16 ;  /* 0x0000001002007986 */ /* 0x000fe2000c101b04 */
[----:B0-----:R-:W-:Y:S02]  /*0b50*/  IADD3.X R26, P0, PT, R14, 0x5, RZ, P0, !PT ;  /* 0x000000050e1a7810 */ /* 0x001fe4000071e4ff */
[----:B------:R-:W-:Y:S01]  /*0b60*/  IADD3.X R8, P3, PT, R28, 0x2, RZ, P3, !PT ;  /* 0x000000021c087810 */ /* 0x000fe20001f7e4ff */
[----:B------:R-:W-:Y:S01]  /*0b70*/  STG.E.64 desc[UR4][R2.64+0x28], R12 ;  /* 0x0000280c02007986 */ /* 0x000fe2000c101b04 */
[----:B------:R-:W-:-:S02]  /*0b80*/  IADD3.X R27, P0, PT, RZ, R15, RZ, P0, !PT ;  /* 0x0000000fff1b7210 */ /* 0x000fc4000071e4ff */
[----:B-1----:R-:W-:Y:S02]  /*0b90*/  IADD3.X R14, P4, PT, R26, 0x5, RZ, P4, !PT ;  /* 0x000000051a0e7810 */ /* 0x002fe4000279e4ff */
[----:B------:R-:W-:Y:S01]  /*0ba0*/  IADD3.X R9, P3, PT, RZ, R29, RZ, P3, !PT ;  /* 0x0000001dff097210 */ /* 0x000fe20001f7e4ff */
[----:B------:R0:W-:Y:S01]  /*0bb0*/  STG.E.64 desc[UR4][R2.64+0x20], R26 ;  /* 0x0000201a02007986 */ /* 0x0001e2000c101b04 */
[----:B------:R-:W-:Y:S02]  /*0bc0*/  IADD3.X R15, P4, PT, RZ, R27, RZ, P4, !PT ;  /* 0x0000001bff0f7210 */ /* 0x000fe4000279e4ff */
[----:B------:R-:W-:Y:S01]  /*0bd0*/  IADD3.X R20, P2, PT, R14, 0x5, RZ, P2, !PT ;  /* 0x000000050e147810 */ /* 0x000fe2000175e4ff */
[----:B------:R-:W-:Y:S03]  /*0be0*/  STG.E.64 desc[UR4][R2.64+0x8], R8 ;  /* 0x0000080802007986 */ /* 0x000fe6000c101b04 */
[----:B------:R-:W-:Y:S01]  /*0bf0*/  IADD3.X R21, P2, PT, RZ, R15, RZ, P2, !PT ;  /* 0x0000000fff157210 */ /* 0x000fe2000175e4ff */
[----:B------:R1:W-:Y:S01]  /*0c00*/  STG.E.64 desc[UR4][R2.64+0x20], R14 ;  /* 0x0000200e02007986 */ /* 0x0003e2000c101b04 */
[----:B------:R-:W-:-:S03]  /*0c10*/  IADD3.X R28, P5, PT, R20, 0x5, RZ, P5, !PT ;  /* 0x00000005141c7810 */ /* 0x000fc60002fbe4ff */
[----:B------:R2:W-:Y:S01]  /*0c20*/  STG.E.64 desc[UR4][R2.64+0x20], R20 ;  /* 0x0000201402007986 */ /* 0x0005e2000c101b04 */
[----:B------:R-:W-:Y:S02]  /*0c30*/  IADD3.X R29, P5, PT, RZ, R21, RZ, P5, !PT ;  /* 0x00000015ff1d7210 */ /* 0x000fe40002fbe4ff */
[----:B0-----:R-:W-:-:S03]  /*0c40*/  IADD3.X R26, P3, PT, R22, 0x3, RZ, P3, !PT ;  /* 0x00000003161a7810 */ /* 0x001fc60001f7e4ff */
[----:B------:R0:W-:Y:S01]  /*0c50*/  STG.E.64 desc[UR4][R2.64+0x20], R28 ;  /* 0x0000201c02007986 */ /* 0x0001e2000c101b04 */
[----:B------:R-:W-:Y:S02]  /*0c60*/  IADD3.X R27, P3, PT, RZ, R23, RZ, P3, !PT ;  /* 0x00000017ff1b7210 */ /* 0x000fe40001f7e4ff */
[----:B-1----:R-:W-:Y:S02]  /*0c70*/  IADD3.X R14, P6, PT, R28, 0x5, RZ, P6, !PT ;  /* 0x000000051c0e7810 */ /* 0x002fe400037de4ff */
[----:B------:R-:W-:Y:S01]  /*0c80*/  IADD3.X R6, P3, PT, R6, 0x4, RZ, P3, !PT ;  /* 0x0000000406067810 */ /* 0x000fe20001f7e4ff */
[----:B------:R-:W-:Y:S01]  /*0c90*/  STG.E.64 desc[UR4][R2.64+0x10], R26 ;  /* 0x0000101a02007986 */ /* 0x000fe2000c101b04 */
[----:B--2---:R-:W-:Y:S02]  /*0ca0*/  IADD3.X R20, P1, PT, R12, 0x6, RZ, P1, !PT ;  /* 0x000000060c147810 */ /* 0x004fe40000f3e4ff */
[----:B------:R-:W-:Y:S02]  /*0cb0*/  IADD3.X R15, P6, PT, RZ, R29, RZ, P6, !PT ;  /* 0x0000001dff0f7210 */ /* 0x000fe400037de4ff */
[----:B------:R-:W-:Y:S01]  /*0cc0*/  IADD3.X R7, P3, PT, RZ, R7, RZ, P3, !PT ;  /* 0x00000007ff077210 */ /* 0x000fe20001f7e4ff */
[----:B------:R-:W-:Y:S01]  /*0cd0*/  IMAD.X R21, RZ, RZ, R13, P1 ;  /* 0x000000ffff157224 */ /* 0x000fe200008e060d */
[----:B0-----:R-:W-:Y:S01]  /*0ce0*/  IADD3 R28, P1, PT, R18, 0xb, RZ ;  /* 0x0000000b121c7810 */ /* 0x001fe20007f3e0ff */
[----:B------:R0:W-:Y:S04]  /*0cf0*/  STG.E.64 desc[UR4][R2.64+0x20], R14 ;  /* 0x0000200e02007986 */ /* 0x0001e8000c101b04 */
[----:B------:R-:W-:Y:S01]  /*0d00*/  IMAD.X R29, RZ, RZ, R19, P1 ;  /* 0x000000ffff1d7224 */ /* 0x000fe200008e0613 */
[----:B------:R-:W-:Y:S01]  /*0d10*/  IADD3 RZ, P1, PT, R28, 0x1, RZ ;  /* 0x000000011cff7810 */ /* 0x000fe20007f3e0ff */
[----:B------:R1:W-:Y:S03]  /*0d20*/  STG.E.64 desc[UR4][R2.64+0x18], R6 ;  /* 0x0000180602007986 */ /* 0x0003e6000c101b04 */
[----:B------:R-:W-:Y:S01]  /*0d30*/  IADD3.X RZ, P1, PT, RZ, R29, RZ, P1, !PT ;  /* 0x0000001dffff7210 */ /* 0x000fe20000f3e4ff */
[----:B------:R-:W-:Y:S03]  /*0d40*/  STG.E.64 desc[UR4][R2.64], R28 ;  /* 0x0000001c02007986 */ /* 0x000fe6000c101b04 */
[----:B------:R-:W-:Y:S01]  /*0d50*/  IADD3.X R22, P1, PT, R8, 0x2, RZ, P1, !PT ;  /* 0x0000000208167810 */ /* 0x000fe20000f3e4ff */
[----:B------:R-:W-:Y:S01]  /*0d60*/  STG.E.64 desc[UR4][R2.64+0x28], R20 ;  /* 0x0000281402007986 */ /* 0x000fe2000c101b04 */
[----:B------:R-:W-:-:S02]  /*0d70*/  IADD3.X R8, P0, PT, R20, 0x6, RZ, P0, !PT ;  /* 0x0000000614087810 */ /* 0x000fc4000071e4ff */
[----:B------:R-:W-:Y:S02]  /*0d80*/  IADD3.X R23, P1, PT, RZ, R9, RZ, P1, !PT ;  /* 0x00000009ff177210 */ /* 0x000fe40000f3e4ff */
[----:B0-----:R-:W-:Y:S01]  /*0d90*/  IADD3.X R14, P3, PT, R14, 0x5, RZ, P3, !PT ;  /* 0x000000050e0e7810 */ /* 0x001fe20001f7e4ff */
[----:B------:R-:W-:Y:S01]  /*0da0*/  IMAD.X R9, RZ, RZ, R21, P0 ;  /* 0x000000ffff097224 */ /* 0x000fe200000e0615 */
[----:B------:R-:W-:Y:S01]  /*0db0*/  IADD3.X R16, P1, PT, R26, 0x3, RZ, P1, !PT ;  /* 0x000000031a107810 */ /* 0x000fe20000f3e4ff */
[----:B------:R-:W-:Y:S01]  /*0dc0*/  STG.E.64 desc[UR4][R2.64+0x8], R22 ;  /* 0x0000081602007986 */ /* 0x000fe2000c101b04 */
[----:B------:R-:W-:Y:S02]  /*0dd0*/  IADD3 R26, P0, PT, R18, 0xc, RZ ;  /* 0x0000000c121a7810 */ /* 0x000fe40007f1e0ff */
[----:B------:R-:W-:Y:S01]  /*0de0*/  IADD3.X R17, P1, PT, RZ, R27, RZ, P1, !PT ;  /* 0x0000001bff117210 */ /* 0x000fe20000f3e4ff */
[----:B------:R-:W-:Y:S01]  /*0df0*/  STG.E.64 desc[UR4][R2.64+0x28], R8 ;  /* 0x0000280802007986 */ /* 0x000fe2000c101b04 */
[----:B------:R-:W-:Y:S01]  /*0e00*/  IADD3.X R15, P3, PT, RZ, R15, RZ, P3, !PT ;  /* 0x0000000fff0f7210 */ /* 0x000fe20001f7e4ff */
[----:B------:R-:W-:Y:S01]  /*0e10*/  IMAD.X R27, RZ, RZ, R19, P0 ;  /* 0x000000ffff1b7224 */ /* 0x000fe200000e0613 */
[----:B-1----:R-:W-:Y:S01]  /*0e20*/  IADD3.X R6, P1, PT, R6, 0x4, RZ, P1, !PT ;  /* 0x0000000406067810 */ /* 0x002fe20000f3e4ff */
[----:B------:R-:W-:Y:S01]  /*0e30*/  STG.E.64 desc[UR4][R2.64+0x10], R16 ;  /* 0x0000101002007986 */ /* 0x000fe2000c101b04 */
[----:B------:R-:W-:-:S02]  /*0e40*/  IADD3 RZ, P0, PT, R26, 0x1, RZ ;  /* 0x000000011aff7810 */ /* 0x000fc40007f1e0ff */
[----:B------:R-:W-:Y:S01]  /*0e50*/  IADD3.X R7, P1, PT, RZ, R7, RZ, P1, !PT ;  /* 0x00000007ff077210 */ /* 0x000fe20000f3e4ff */
[----:B------:R0:W-:Y:S01]  /*0e60*/  STG.E.64 desc[UR4][R2.64+0x20], R14 ;  /* 0x0000200e02007986 */ /* 0x0001e2000c101b04 */
[----:B------:R-:W-:Y:S02]  /*0e70*/  IADD3.X RZ, P0, PT, RZ, R27, RZ, P0, !PT ;  /* 0x0000001bffff7210 */ /* 0x000fe4000071e4ff */
[----:B------:R-:W-:Y:S01]  /*0e80*/  IADD3.X R4, P1, PT, R14, 0x5, RZ, P1, !PT ;  /* 0x000000050e047810 */ /* 0x000fe20000f3e4ff */
[----:B------:R-:W-:Y:S03]  /*0e90*/  STG.E.64 desc[UR4][R2.64], R26 ;  /* 0x0000001a02007986 */ /* 0x000fe6000c101b04 */
[----:B------:R-:W-:Y:S01]  /*0ea0*/  IADD3.X R5, P1, PT, RZ, R15, RZ, P1, !PT ;  /* 0x0000000fff057210 */ /* 0x000fe20000f3e4ff */
[----:B------:R1:W-:Y:S04]  /*0eb0*/  STG.E.64 desc[UR4][R2.64+0x18], R6 ;  /* 0x0000180602007986 */ /* 0x0003e8000c101b04 */
[----:B------:R2:W-:Y:S01]  /*0ec0*/  STG.E.64 desc[UR4][R2.64+0x20], R4 ;  /* 0x0000200402007986 */ /* 0x0005e2000c101b04 */
[----:B0-----:R-:W-:-:S04]  /*0ed0*/  IADD3.X R14, P0, PT, R22, 0x2, RZ, P0, !PT ;  /* 0x00000002160e7810 */ /* 0x001fc8000071e4ff */
[----:B------:R-:W-:-:S04]  /*0ee0*/  IADD3.X R15, P0, PT, RZ, R23, RZ, P0, !PT ;  /* 0x00000017ff0f7210 */ /* 0x000fc8000071e4ff */
[----:B------:R-:W-:Y:S01]  /*0ef0*/  IADD3.X R22, P0, PT, R16, 0x3, RZ, P0, !PT ;  /* 0x0000000310167810 */ /* 0x000fe2000071e4ff */
[----:B------:R0:W-:Y:S01]  /*0f00*/  STG.E.64 desc[UR4][R2.64+0x8], R14 ;  /* 0x0000080e02007986 */ /* 0x0001e2000c101b04 */
[----:B------:R-:W-:Y:S02]  /*0f10*/  IADD3.X R16, P4, PT, R8, 0x6, RZ, P4, !PT ;  /* 0x0000000608107810 */ /* 0x000fe4000279e4ff */
[----:B------:R-:W-:-:S03]  /*0f20*/  IADD3.X R23, P0, PT, RZ, R17, RZ, P0, !PT ;  /* 0x00000011ff177210 */ /* 0x000fc6000071e4ff */
[----:B------:R-:W-:Y:S01]  /*0f30*/  IMAD.X R17, RZ, RZ, R9, P4 ;  /* 0x000000ffff117224 */ /* 0x000fe200020e0609 */
[----:B------:R-:W-:Y:S01]  /*0f40*/  IADD3 R28, P4, PT, R18, 0xd, RZ ;  /* 0x0000000d121c7810 */ /* 0x000fe20007f9e0ff */
[----:B------:R3:W-:Y:S01]  /*0f50*/  STG.E.64 desc[UR4][R2.64+0x10], R22 ;  /* 0x0000101602007986 */ /* 0x0007e2000c101b04 */
[----:B-1----:R-:W-:-:S03]  /*0f60*/  IADD3.X R6, P0, PT, R6, 0x4, RZ, P0, !PT ;  /* 0x0000000406067810 */ /* 0x002fc6000071e4ff */
[----:B------:R-:W-:Y:S01]  /*0f70*/  IMAD.X R29, RZ, RZ, R19, P4 ;  /* 0x000000ffff1d7224 */ /* 0x000fe200020e0613 */
[----:B------:R-:W-:Y:S01]  /*0f80*/  IADD3 RZ, P4, PT, R28, 0x1, RZ ;  /* 0x000000011cff7810 */ /* 0x000fe20007f9e0ff */
[----:B------:R-:W-:Y:S01]  /*0f90*/  STG.E.64 desc[UR4][R2.64+0x28], R16 ;  /* 0x0000281002007986 */ /* 0x000fe2000c101b04 */
[----:B------:R-:W-:Y:S02]  /*0fa0*/  IADD3.X R7, P0, PT, RZ, R7, RZ, P0, !PT ;  /* 0x00000007ff077210 */ /* 0x000fe4000071e4ff */
[----:B------:R-:W-:Y:S01]  /*0fb0*/  IADD3.X RZ, P4, PT, RZ, R29, RZ, P4, !PT ;  /* 0x0000001dffff7210 */ /* 0x000fe2000279e4ff */
[----:B------:R-:W-:Y:S01]  /*0fc0*/  STG.E.64 desc[UR4][R2.64], R28 ;  /* 0x0000001c02007986 */ /* 0x000fe2000c101b04 */
[----:B--2---:R-:W-:Y:S02]  /*0fd0*/  IADD3.X R4, P0, PT, R4, 0x5, RZ, P0, !PT ;  /* 0x0000000504047810 */ /* 0x004fe4000071e4ff */
[----:B------:R-:W-:Y:S01]  /*0fe0*/  IADD3.X R24, P4, PT, R14, 0x2, RZ, P4, !PT ;  /* 0x000000020e187810 */ /* 0x000fe2000279e4ff */
[----:B------:R1:W-:Y:S01]  /*0ff0*/  STG.E.64 desc[UR4][R2.64+0x18], R6 ;  /* 0x0000180602007986 */ /* 0x0003e2000c101b04 */
[----:B------:R-:W-:-:S02]  /*1000*/  IADD3.X R5, P0, PT, RZ, R5, RZ, P0, !PT ;  /* 0x00000005ff057210 */ /* 0x000fc4000071e4ff */
[----:B------:R-:W-:-:S03]  /*1010*/  IADD3.X R25, P4, PT, RZ, R15, RZ, P4, !PT ;  /* 0x0000000fff197210 */ /* 0x000fc6000279e4ff */
[----:B------:R2:W-:Y:S01]  /*1020*/  STG.E.64 desc[UR4][R2.64+0x20], R4 ;  /* 0x0000200402007986 */ /* 0x0005e2000c101b04 */
[----:B0-----:R-:W-:Y:S02]  /*1030*/  IADD3.X R14, P4, PT, R22, 0x3, RZ, P4, !PT ;  /* 0x00000003160e7810 */ /* 0x001fe4000279e4ff */
[----:B---3--:R-:W-:Y:S01]  /*1040*/  IADD3.X R22, P2, PT, R16, 0x6, RZ, P2, !PT ;  /* 0x0000000610167810 */ /* 0x008fe2000175e4ff */
[----:B------:R0:W-:Y:S01]  /*1050*/  STG.E.64 desc[UR4][R2.64+0x8], R24 ;  /* 0x0000081802007986 */ /* 0x0001e2000c101b04 */
        /* <DEDUP_REMOVED lines=1130> */
[----:B------:R1:W-:Y:S01]  /*5700*/  STG.E.64 desc[UR4][R2.64], R26 ;  /* 0x0000001a02007986 */ /* 0x0003e2000c101b04 */
        /* <DEDUP_REMOVED lines=9> */
[----:B------:R-:W-:Y:S02]  /*57a0*/  IADD3.X R25, P2, PT, RZ, R15, RZ, P2, !PT ;  /* 0x0000000fff197210 */ /* 0x000fe4000175e4ff */
[----:B-1----:R-:W-:Y:S01]  /*57b0*/  IADD3.X R26, P6, PT, R14, 0x6, RZ, P6, !PT ;  /* 0x000000060e1a7810 */ /* 0x002fe200037de4ff */
[----:B------:R-:W-:Y:S01]  /*57c0*/  IMAD.X R15, RZ, RZ, R23, P5 ;  /* 0x000000ffff0f7224 */ /* 0x000fe200028e0617 */
[----:B------:R-:W-:Y:S01]  /*57d0*/  IADD3 R28, P5, PT, R18, 0x47, RZ ;  /* 0x00000047121c7810 */ /* 0x000fe20007fbe0ff */
[----:B------:R1:W-:Y:S01]  /*57e0*/  STG.E.64 desc[UR4][R2.64+0x10], R24 ;  /* 0x0000101802007986 */ /* 0x0003e2000c101b04 */
[----:B--2---:R-:W-:Y:S01]  /*57f0*/  IADD3.X R6, P2, PT, R6, 0x4, RZ, P2, !PT ;  /* 0x0000000406067810 */ /* 0x004fe2000175e4ff */
[----:B------:R-:W-:-:S02]  /*5800*/  IMAD.X R27, RZ, RZ, R15, P6 ;  /* 0x000000ffff1b7224 */ /* 0x000fc400030e060f */
[----:B------:R-:W-:Y:S01]  /*5810*/  IMAD.X R29, RZ, RZ, R19, P5 ;  /* 0x000000ffff1d7224 */ /* 0x000fe200028e0613 */
[----:B------:R-:W-:Y:S01]  /*5820*/  IADD3 RZ, P5, PT, R28, 0x1, RZ ;  /* 0x000000011cff7810 */ /* 0x000fe20007fbe0ff */
[----:B------:R-:W-:Y:S01]  /*5830*/  STG.E.64 desc[UR4][R2.64+0x28], R14 ;  /* 0x0000280e02007986 */ /* 0x000fe2000c101b04 */
[----:B------:R-:W-:Y:S02]  /*5840*/  IADD3.X R7, P2, PT, RZ, R7, RZ, P2, !PT ;  /* 0x00000007ff077210 */ /* 0x000fe4000175e4ff */
[----:B------:R-:W-:Y:S01]  /*5850*/  IADD3.X RZ, P5, PT, RZ, R29, RZ, P5, !PT ;  /* 0x0000001dffff7210 */ /* 0x000fe20002fbe4ff */
[----:B------:R-:W-:Y:S01]  /*5860*/  STG.E.64 desc[UR4][R2.64], R28 ;  /* 0x0000001c02007986 */ /* 0x000fe2000c101b04 */
[----:B----4-:R-:W-:Y:S02]  /*5870*/  IADD3.X R4, P2, PT, R4, 0x5, RZ, P2, !PT ;  /* 0x0000000504047810 */ /* 0x010fe4000175e4ff */
[----:B------:R-:W-:Y:S01]  /*5880*/  IADD3.X R12, P5, PT, R10, 0x2, RZ, P5, !PT ;  /* 0x000000020a0c7810 */ /* 0x000fe20002fbe4ff */
[----:B------:R2:W-:Y:S01]  /*5890*/  STG.E.64 desc[UR4][R2.64+0x18], R6 ;  /* 0x0000180602007986 */ /* 0x0005e2000c101b04 */
[----:B------:R-:W-:-:S02]  /*58a0*/  IADD3.X R5, P2, PT, RZ, R5, RZ, P2, !PT ;  /* 0x00000005ff057210 */ /* 0x000fc4000175e4ff */
[----:B------:R-:W-:Y:S01]  /*58b0*/  IADD3.X R13, P5, PT, RZ, R11, RZ, P5, !PT ;  /* 0x0000000bff0d7210 */ /* 0x000fe20002fbe4ff */
[----:B------:R-:W-:Y:S03]  /*58c0*/  STG.E.64 desc[UR4][R2.64+0x28], R26 ;  /* 0x0000281a02007986 */ /* 0x000fe6000c101b04 */
[----:B0-----:R-:W-:Y:S01]  /*58d0*/  IADD3.X R10, P5, PT, R24, 0x3, RZ, P5, !PT ;  /* 0x00000003180a7810 */ /* 0x001fe20002fbe4ff */
[----:B------:R-:W-:Y:S01]  /*58e0*/  STG.E.64 desc[UR4][R2.64+0x8], R12 ;  /* 0x0000080c02007986 */ /* 0x000fe2000c101b04 */
[----:B-1----:R-:W-:Y:S02]  /*58f0*/  IADD3 R24, P6, PT, R18, 0x48, RZ ;  /* 0x0000004812187810 */ /* 0x002fe40007fde0ff */
[----:B------:R-:W-:Y:S01]  /*5900*/  IADD3.X R11, P5, PT, RZ, R25, RZ, P5, !PT ;  /* 0x00000019ff0b7210 */ /* 0x000fe20002fbe4ff */
[----:B------:R0:W-:Y:S02]  /*5910*/  STG.E.64 desc[UR4][R2.64+0x20], R4 ;  /* 0x0000200402007986 */ /* 0x0001e4000c101b04 */
[----:B------:R-:W-:Y:S01]  /*5920*/  IMAD.X R25, RZ, RZ, R19, P6 ;  /* 0x000000ffff197224 */ /* 0x000fe200030e0613 */
[----:B------:R-:W-:Y:S01]  /*5930*/  IADD3 RZ, P6, PT, R24, 0x1, RZ ;  /* 0x0000000118ff7810 */ /* 0x000fe20007fde0ff */
[----:B------:R1:W-:Y:S01]  /*5940*/  STG.E.64 desc[UR4][R2.64+0x10], R10 ;  /* 0x0000100a02007986 */ /* 0x0003e2000c101b04 */
[----:B--2---:R-:W-:-:S02]  /*5950*/  IADD3.X R6, P5, PT, R6, 0x4, RZ, P5, !PT ;  /* 0x0000000406067810 */ /* 0x004fc40002fbe4ff */
[----:B------:R-:W-:Y:S01]  /*5960*/  IADD3.X RZ, P6, PT, RZ, R25, RZ, P6, !PT ;  /* 0x00000019ffff7210 */ /* 0x000fe200037de4ff */
[----:B------:R-:W-:Y:S01]  /*5970*/  STG.E.64 desc[UR4][R2.64], R24 ;  /* 0x0000001802007986 */ /* 0x000fe2000c101b04 */
[----:B------:R-:W-:Y:S02]  /*5980*/  IADD3.X R7, P5, PT, RZ, R7, RZ, P5, !PT ;  /* 0x00000007ff077210 */ /* 0x000fe40002fbe4ff */
[----:B------:R-:W-:Y:S02]  /*5990*/  IADD3.X R20, P6, PT, R12, 0x2, RZ, P6, !PT ;  /* 0x000000020c147810 */ /* 0x000fe400037de4ff */
[----:B0-----:R-:W-:Y:S01]  /*59a0*/  IADD3.X R4, P5, PT, R4, 0x5, RZ, P5, !PT ;  /* 0x0000000504047810 */ /* 0x001fe20002fbe4ff */
[----:B------:R0:W-:Y:S01]  /*59b0*/  STG.E.64 desc[UR4][R2.64+0x18], R6 ;  /* 0x0000180602007986 */ /* 0x0001e2000c101b04 */
[----:B------:R-:W-:Y:S02]  /*59c0*/  IADD3.X R21, P6, PT, RZ, R13, RZ, P6, !PT ;  /* 0x0000000dff157210 */ /* 0x000fe400037de4ff */
[----:B------:R-:W-:-:S02]  /*59d0*/  IADD3.X R5, P5, PT, RZ, R5, RZ, P5, !PT ;  /* 0x00000005ff057210 */ /* 0x000fc40002fbe4ff */
[----:B------:R-:W-:Y:S01]  /*59e0*/  IADD3.X R12, P6, PT, R10, 0x3, RZ, P6, !PT ;  /* 0x000000030a0c7810 */ /* 0x000fe200037de4ff */
[----:B------:R-:W-:Y:S01]  /*59f0*/  STG.E.64 desc[UR4][R2.64+0x8], R20 ;  /* 0x0000081402007986 */ /* 0x000fe2000c101b04 */
[----:B-1----:R-:W-:Y:S02]  /*5a00*/  IADD3.X R10, P3, PT, R26, 0x6, RZ, P3, !PT ;  /* 0x000000061a0a7810 */ /* 0x002fe40001f7e4ff */
[----:B------:R-:W-:Y:S01]  /*5a10*/  IADD3.X R13, P6, PT, RZ, R11, RZ, P6, !PT ;  /* 0x0000000bff0d7210 */ /* 0x000fe200037de4ff */
[----:B------:R1:W-:Y:S02]  /*5a20*/  STG.E.64 desc[UR4][R2.64+0x20], R4 ;  /* 0x0000200402007986 */ /* 0x0003e4000c101b04 */
[----:B------:R-:W-:Y:S01]  /*5a30*/  IMAD.X R11, RZ, RZ, R27, P3 ;  /* 0x000000ffff0b7224 */ /* 0x000fe200018e061b */
[----:B------:R-:W-:Y:S01]  /*5a40*/  IADD3 R28, P3, PT, R18, 0x49, RZ ;  /* 0x00000049121c7810 */ /* 0x000fe20007f7e0ff */
[----:B------:R2:W-:Y:S01]  /*5a50*/  STG.E.64 desc[UR4][R2.64+0x10], R12 ;  /* 0x0000100c02007986 */ /* 0x0005e2000c101b04 */
[----:B0-----:R-:W-:-:S03]  /*5a60*/  IADD3.X R6, P6, PT, R6, 0x4, RZ, P6, !PT ;  /* 0x0000000406067810 */ /* 0x001fc600037de4ff */
[----:B------:R-:W-:Y:S01]  /*5a70*/  IMAD.X R29, RZ, RZ, R19, P3 ;  /* 0x000000ffff1d7224 */ /* 0x000fe200018e0613 */
[----:B------:R-:W-:Y:S01]  /*5a80*/  IADD3 RZ, P3, PT, R28, 0x1, RZ ;  /* 0x000000011cff7810 */ /* 0x000fe20007f7e0ff */
[----:B------:R-:W-:Y:S01]  /*5a90*/  STG.E.64 desc[UR4][R2.64+0x28], R10 ;  /* 0x0000280a02007986 */ /* 0x000fe2000c101b04 */
[----:B------:R-:W-:Y:S02]  /*5aa0*/  IADD3.X R7, P6, PT, RZ, R7, RZ, P6, !PT ;  /* 0x00000007ff077210 */ /* 0x000fe400037de4ff */
[----:B------:R-:W-:Y:S01]  /*5ab0*/  IADD3.X RZ, P3, PT, RZ, R29, RZ, P3, !PT ;  /* 0x0000001dffff7210 */ /* 0x000fe20001f7e4ff */
[----:B------:R-:W-:Y:S01]  /*5ac0*/  STG.E.64 desc[UR4][R2.64], R28 ;  /* 0x0000001c02007986 */ /* 0x000fe2000c101b04 */
[----:B-1----:R-:W-:Y:S02]  /*5ad0*/  IADD3.X R4, P6, PT, R4, 0x5, RZ, P6, !PT ;  /* 0x0000000504047810 */ /* 0x002fe400037de4ff */
[----:B------:R-:W-:Y:S01]  /*5ae0*/  IADD3.X R8, P3, PT, R20, 0x2, RZ, P3, !PT ;  /* 0x0000000214087810 */ /* 0x000fe20001f7e4ff */
[----:B------:R0:W-:Y:S01]  /*5af0*/  STG.E.64 desc[UR4][R2.64+0x18], R6 ;  /* 0x0000180602007986 */ /* 0x0001e2000c101b04 */
[----:B------:R-:W-:-:S02]  /*5b00*/  IADD3.X R5, P6, PT, RZ, R5, RZ, P6, !PT ;  /* 0x00000005ff057210 */ /* 0x000fc400037de4ff */
[----:B------:R-:W-:-:S03]  /*5b10*/  IADD3.X R9, P3, PT, RZ, R21, RZ, P3, !PT ;  /* 0x00000015ff097210 */ /* 0x000fc60001f7e4ff */
[----:B------:R1:W-:Y:S01]  /*5b20*/  STG.E.64 desc[UR4][R2.64+0x20], R4 ;  /* 0x0000200402007986 */ /* 0x0003e2000c101b04 */
[----:B------:R-:W-:Y:S02]  /*5b30*/  IADD3.X R20, P3, PT, R12, 0x3, RZ, P3, !PT ;  /* 0x000000030c147810 */ /* 0x000fe40001f7e4ff */
[----:B--2---:R-:W-:Y:S01]  /*5b40*/  IADD3.X R12, P1, PT, R10, 0x6, RZ, P1, !PT ;  /* 0x000000060a0c7810 */ /* 0x004fe20000f3e4ff */
[----:B------:R2:W-:Y:S01]  /*5b50*/  STG.E.64 desc[UR4][R2.64+0x8], R8 ;  /* 0x0000080802007986 */ /* 0x0005e2000c101b04 */
[----:B------:R-:W-:-:S03]  /*5b60*/  IADD3.X R21, P3, PT, RZ, R13, RZ, P3, !PT ;  /* 0x0000000dff157210 */ /* 0x000fc60001f7e4ff */
        /* <DEDUP_REMOVED lines=16> */
[----:B--2---:R-:W-:Y:S02]  /*5c70*/  IADD3.X R8, P1, PT, R20, 0x3, RZ, P1, !PT ;  /* 0x0000000314087810 */ /* 0x004fe40000f3e4ff */
[----:B---3--:R-:W-:Y:S01]  /*5c80*/  IADD3.X R20, P0, PT, R12, 0x6, RZ, P0, !PT ;  /* 0x000000060c147810 */ /* 0x008fe2000071e4ff */
        /* <DEDUP_REMOVED lines=11> */
[----:B------:R0:W-:Y:S01]  /*5d40*/  STG.E.64 desc[UR4][R2.64], R28 ;  /* 0x0000001c02007986 */ /* 0x0001e2000c101b04 */
[----:B-1----:R-:W-:Y:S02]  /*5d50*/  IADD3.X R4, P1, PT, R4, 0x5, RZ, P1, !PT ;  /* 0x0000000504047810 */ /* 0x002fe40000f3e4ff */
[----:B------:R-:W-:Y:S01]  /*5d60*/  IADD3.X R22, P0, PT, R16, 0x2, RZ, P0, !PT ;  /* 0x0000000210167810 */ /* 0x000fe2000071e4ff */
[----:B------:R1:W-:Y:S01]  /*5d70*/  STG.E.64 desc[UR4][R2.64+0x18], R6 ;  /* 0x0000180602007986 */ /* 0x0003e2000c101b04 */
[----:B--2---:R-:W-:-:S02]  /*5d80*/  IADD3.X R16, P4, PT, R20, 0x6, RZ, P4, !PT ;  /* 0x0000000614107810 */ /* 0x004fc4000279e4ff */
[----:B------:R-:W-:Y:S02]  /*5d90*/  IADD3.X R23, P0, PT, RZ, R17, RZ, P0, !PT ;  /* 0x00000011ff177210 */ /* 0x000fe4000071e4ff */
[----:B------:R-:W-:Y:S01]  /*5da0*/  IADD3.X R5, P1, PT, RZ, R5, RZ, P1, !PT ;  /* 0x00000005ff057210 */ /* 0x000fe20000f3e4ff */
[----:B------:R-:W-:Y:S01]  /*5db0*/  IMAD.X R17, RZ, RZ, R21, P4 ;  /* 0x000000ffff117224 */ /* 0x000fe200020e0615 */
[----:B------:R-:W-:Y:S01]  /*5dc0*/  IADD3.X R24, P0, PT, R8, 0x3, RZ, P0, !PT ;  /* 0x0000000308187810 */ /* 0x000fe2000071e4ff */
[----:B------:R-:W-:Y:S01]  /*5dd0*/  STG.E.64 desc[UR4][R2.64+0x8], R22 ;  /* 0x0000081602007986 */ /* 0x000fe2000c101b04 */
[----:B---3--:R-:W-:Y:S02]  /*5de0*/  IADD3 R8, P4, PT, R18, 0x4c, RZ ;  /* 0x0000004c12087810 */ /* 0x008fe40007f9e0ff */
[----:B------:R-:W-:Y:S01]  /*5df0*/  IADD3.X R25, P0, PT, RZ, R9, RZ, P0, !PT ;  /* 0x00000009ff197210 */ /* 0x000fe2000071e4ff */
[----:B------:R2:W-:Y:S01]  /*5e00*/  STG.E.64 desc[UR4][R2.64+0x20], R4 ;  /* 0x0000200402007986 */ /* 0x0005e2000c101b04 */
[----:B0-----:R-:W-:Y:S01]  /*5e10*/  IADD3.X R28, P2, PT, R16, 0x6, RZ, P2, !PT ;  /* 0x00000006101c7810 */ /* 0x001fe2000175e4ff */
[----:B------:R-:W-:Y:S01]  /*5e20*/  IMAD.X R9, RZ, RZ, R19, P4 ;  /* 0x000000ffff097224 */ /* 0x000fe200020e0613 */
[----:B------:R-:W-:Y:S01]  /*5e30*/  IADD3 RZ, P4, PT, R8, 0x1, RZ ;  /* 0x0000000108ff7810 */ /* 0x000fe20007f9e0ff */
[----:B------:R0:W-:Y:S01]  /*5e40*/  STG.E.64 desc[UR4][R2.64+0x10], R24 ;  /* 0x0000101802007986 */ /* 0x0001e2000c101b04 */
[----:B-1----:R-:W-:Y:S01]  /*5e50*/  IADD3.X R6, P0, PT, R6, 0x4, RZ, P0, !PT ;  /* 0x0000000406067810 */ /* 0x002fe2000071e4ff */
[----:B------:R-:W-:Y:S01]  /*5e60*/  IMAD.X R29, RZ, RZ, R17, P2 ;  /* 0x000000ffff1d7224 */ /* 0x000fe200010e0611 */
[----:B------:R-:W-:Y:S01]  /*5e70*/  IADD3.X RZ, P4, PT, RZ, R9, RZ, P4, !PT ;  /* 0x00000009ffff7210 */ /* 0x000fe2000279e4ff */
[----:B------:R1:W-:Y:S01]  /*5e80*/  STG.E.64 desc[UR4][R2.64], R8 ;  /* 0x0000000802007986 */ /* 0x0003e2000c101b04 */
[----:B------:R-:W-:-:S02]  /*5e90*/  IADD3.X R7, P0, PT, RZ, R7, RZ, P0, !PT ;  /* 0x00000007ff077210 */ /* 0x000fc4000071e4ff */
[----:B------:R-:W-:Y:S01]  /*5ea0*/  IADD3.X R14, P4, PT, R22, 0x2, RZ, P4, !PT ;  /* 0x00000002160e7810 */ /* 0x000fe2000279e4ff */
[----:B------:R-:W-:Y:S01]  /*5eb0*/  STG.E.64 desc[UR4][R2.64+0x28], R16 ;  /* 0x0000281002007986 */ /* 0x000fe2000c101b04 */
[----:B--2---:R-:W-:Y:S02]  /*5ec0*/  IADD3.X R4, P0, PT, R4, 0x5, RZ, P0, !PT ;  /* 0x0000000504047810 */ /* 0x004fe4000071e4ff */
[----:B------:R-:W-:Y:S01]  /*5ed0*/  IADD3.X R15, P4, PT, RZ, R23, RZ, P4, !PT ;  /* 0x00000017ff0f7210 */ /* 0x000fe2000279e4ff */
[----:B------:R2:W-:Y:S01]  /*5ee0*/  STG.E.64 desc[UR4][R2.64+0x18], R6 ;  /* 0x0000180602007986 */ /* 0x0005e2000c101b04 */
[----:B------:R-:W-:Y:S02]  /*5ef0*/  IADD3.X R5, P0, PT, RZ, R5, RZ, P0, !PT ;  /* 0x00000005ff057210 */ /* 0x000fe4000071e4ff */
[----:B------:R-:W-:Y:S01]  /*5f00*/  IADD3.X R22, P4, PT, R24, 0x3, RZ, P4, !PT ;  /* 0x0000000318167810 */ /* 0x000fe2000279e4ff */
[----:B------:R-:W-:Y:S01]  /*5f10*/  STG.E.64 desc[UR4][R2.64+0x8], R14 ;  /* 0x0000080e02007986 */ /* 0x000fe2000c101b04 */
[----:B0-----:R-:W-:-:S02]  /*5f20*/  IADD3 R24, P2, PT, R18, 0x4d, RZ ;  /* 0x0000004d12187810 */ /* 0x001fc40007f5e0ff */
[----:B------:R-:W-:Y:S01]  /*5f30*/  IADD3.X R23, P4, PT, RZ, R25, RZ, P4, !PT ;  /* 0x00000019ff177210 */ /* 0x000fe2000279e4ff */
[----:B------:R0:W-:Y:S02]  /*5f40*/  STG.E.64 desc[UR4][R2.64+0x20], R4 ;  /* 0x0000200402007986 */ /* 0x0001e4000c101b04 */
[----:B------:R-:W-:Y:S01]  /*5f50*/  IMAD.X R25, RZ, RZ, R19, P2 ;  /* 0x000000ffff197224 */ /* 0x000fe200010e0613 */
[----:B-1----:R-:W-:Y:S01]  /*5f60*/  IADD3.X R8, P4, PT, R6, 0x4, RZ, P4, !PT ;  /* 0x0000000406087810 */ /* 0x002fe2000279e4ff */
[----:B------:R1:W-:Y:S01]  /*5f70*/  STG.E.64 desc[UR4][R2.64+0x10], R22 ;  /* 0x0000101602007986 */ /* 0x0003e2000c101b04 */
[----:B------:R-:W-:Y:S02]  /*5f80*/  IADD3 RZ, P2, PT, R24, 0x1, RZ ;  /* 0x0000000118ff7810 */ /* 0x000fe40007f5e0ff */
[----:B------:R-:W-:Y:S01]  /*5f90*/  IADD3.X R9, P4, PT, RZ, R7, RZ, P4, !PT ;  /* 0x00000007ff097210 */ /* 0x000fe2000279e4ff */
[----:B------:R-:W-:Y:S01]  /*5fa0*/  STG.E.64 desc[UR4][R2.64], R24 ;  /* 0x0000001802007986 */ /* 0x000fe2000c101b04 */
[----:B------:R-:W-:-:S02]  /*5fb0*/  IADD3.X RZ, P2, PT, RZ, R25, RZ, P2, !PT ;  /* 0x00000019ffff7210 */ /* 0x000fc4000175e4ff */
[----:B--2---:R-:W-:Y:S01]  /*5fc0*/  IADD3.X R6, P4, PT, R4, 0x5, RZ, P4, !PT ;  /* 0x0000000504067810 */ /* 0x004fe2000279e4ff */
[----:B------:R2:W-:Y:S01]  /*5fd0*/  STG.E.64 desc[UR4][R2.64+0x18], R8 ;  /* 0x0000180802007986 */ /* 0x0005e2000c101b04 */
[----:B0-----:R-:W-:Y:S02]  /*5fe0*/  IADD3.X R4, P2, PT, R14, 0x2, RZ, P2, !PT ;  /* 0x000000020e047810 */ /* 0x001fe4000175e4ff */
[----:B------:R-:W-:Y:S01]  /*5ff0*/  IADD3.X R7, P4, PT, RZ, R5, RZ, P4, !PT ;  /* 0x00000005ff077210 */ /* 0x000fe2000279e4ff */
[----:B------:R-:W-:Y:S01]  /*6000*/  STG.E.64 desc[UR4][R2.64+0x28], R28 ;  /* 0x0000281c02007986 */ /* 0x000fe2000c101b04 */
[----:B------:R-:W-:-:S03]  /*6010*/  IADD3.X R5, P2, PT, RZ, R15, RZ, P2, !PT ;  /* 0x0000000fff057210 */ /* 0x000fc6000175e4ff */
[----:B------:R0:W-:Y:S01]  /*6020*/  STG.E.64 desc[UR4][R2.64+0x20], R6 ;  /* 0x0000200602007986 */ /* 0x0001e2000c101b04 */
[----:B------:R-:W-:Y:S02]  /*6030*/  IADD3.X R14, P2, PT, R22, 0x3, RZ, P2, !PT ;  /* 0x00000003160e7810 */ /* 0x000fe4000175e4ff */
[----:B-1----:R-:W-:Y:S01]  /*6040*/  IADD3.X R22, P5, PT, R28, 0x6, RZ, P5, !PT ;  /* 0x000000061c167810 */ /* 0x002fe20002fbe4ff */
[----:B------:R1:W-:Y:S01]  /*6050*/  STG.E.64 desc[UR4][R2.64+0x8], R4 ;  /* 0x0000080402007986 */ /* 0x0003e2000c101b04 */
[----:B------:R-:W-:-:S03]  /*6060*/  IADD3.X R15, P2, PT, RZ, R23, RZ, P2, !PT ;  /* 0x00000017ff0f7210 */ /* 0x000fc6000175e4ff */
        /* <DEDUP_REMOVED lines=8> */
[----:B------:R-:W-:Y:S01]  /*60f0*/  IADD3.X RZ, P5, PT, RZ, R27, RZ, P5, !PT ;  /* 0x0000001bffff7210 */ /* 0x000fe20002fbe4ff */
[----:B------:R-:W-:Y:S01]  /*6100*/  STG.E.64 desc[UR4][R2.64], R26 ;  /* 0x0000001a02007986 */ /* 0x000fe2000c101b04 */
[----:B0-----:R-:W-:Y:S02]  /*6110*/  IADD3.X R6, P2, PT, R6, 0x5, RZ, P2, !PT ;  /* 0x0000000506067810 */ /* 0x001fe4000175e4ff */
[----:B------:R-:W-:Y:S01]  /*6120*/  IADD3.X R10, P5, PT, R4, 0x2, RZ, P5, !PT ;  /* 0x00000002040a7810 */ /* 0x000fe20002fbe4ff */
[----:B------:R0:W-:Y:S01]  /*6130*/  STG.E.64 desc[UR4][R2.64+0x18], R8 ;  /* 0x0000180802007986 */ /* 0x0001e2000c101b04 */
[----:B------:R-:W-:-:S02]  /*6140*/  IADD3.X R7, P2, PT, RZ, R7, RZ, P2, !PT ;  /* 0x00000007ff077210 */ /* 0x000fc4000175e4ff */
[----:B------:R-:W-:-:S03]  /*6150*/  IADD3.X R11, P5, PT, RZ, R5, RZ, P5, !PT ;  /* 0x00000005ff0b7210 */ /* 0x000fc60002fbe4ff */
[----:B------:R2:W-:Y:S01]  /*6160*/  STG.E.64 desc[UR4][R2.64+0x20], R6 ;  /* 0x0000200602007986 */ /* 0x0005e2000c101b04 */
[----:B-1----:R-:W-:Y:S02]  /*6170*/  IADD3.X R4, P5, PT, R14, 0x3, RZ, P5, !PT ;  /* 0x000000030e047810 */ /* 0x002fe40002fbe4ff */
        /* <DEDUP_REMOVED lines=36> */
[----:B-1----:R-:W-:-:S02]  /*63c0*/  IADD3.X R12, P1, PT, R4, 0x6, RZ, P1, !PT ;  /* 0x00000006040c7810 */ /* 0x002fc40000f3e4ff */
[----:B------:R-:W-:Y:S02]  /*63d0*/  IADD3.X R25, P3, PT, RZ, R13, RZ, P3, !PT ;  /* 0x0000000dff197210 */ /* 0x000fe40001f7e4ff */
[----:B------:R-:W-:Y:S01]  /*63e0*/  IADD3.X R7, P6, PT, RZ, R7, RZ, P6, !PT ;  /* 0x00000007ff077210 */ /* 0x000fe200037de4ff */
[----:B------:R-:W-:Y:S01]  /*63f0*/  IMAD.X R13, RZ, RZ, R5, P1 ;  /* 0x000000ffff0d7224 */ /* 0x000fe200008e0605 */
[----:B------:R-:W-:Y:S01]  /*6400*/  IADD3.X R20, P3, PT, R10, 0x3, RZ, P3, !PT ;  /* 0x000000030a147810 */ /* 0x000fe20001f7e4ff */
[----:B------:R-:W-:Y:S01]  /*6410*/  STG.E.64 desc[UR4][R2.64+0x8], R24 ;  /* 0x0000081802007986 */ /* 0x000fe2000c101b04 */
[----:B---3--:R-:W-:Y:S02]  /*6420*/  IADD3 R10, P1, PT, R18, 0x51, RZ ;  /* 0x00000051120a7810 */ /* 0x008fe40007f3e0ff */
[----:B------:R-:W-:Y:S01]  /*6430*/  IADD3.X R21, P3, PT, RZ, R11, RZ, P3, !PT ;  /* 0x0000000bff157210 */ /* 0x000fe20001f7e4ff */
[----:B------:R1:W-:Y:S02]  /*6440*/  STG.E.64 desc[UR4][R2.64+0x20], R6 ;  /* 0x0000200602007986 */ /* 0x0003e4000c101b04 */
[----:B------:R-:W-:Y:S01]  /*6450*/  IMAD.X R11, RZ, RZ, R19, P1 ;  /* 0x000000ffff0b7224 */ /* 0x000fe200008e0613 */
[----:B------:R-:W-:Y:S01]  /*6460*/  IADD3 RZ, P1, PT, R10, 0x1, RZ ;  /* 0x000000010aff7810 */ /* 0x000fe20007f3e0ff */
[----:B------:R-:W-:Y:S01]  /*6470*/  STG.E.64 desc[UR4][R2.64+0x10], R20 ;  /* 0x0000101402007986 */ /* 0x000fe2000c101b04 */
[----:B0-----:R-:W-:-:S02]  /*6480*/  IADD3.X R8, P3, PT, R8, 0x4, RZ, P3, !PT ;  /* 0x0000000408087810 */ /* 0x001fc40001f7e4ff */
[----:B------:R-:W-:Y:S01]  /*6490*/  IADD3.X RZ, P1, PT, RZ, R11, RZ, P1, !PT ;  /* 0x0000000bffff7210 */ /* 0x000fe20000f3e4ff */
[----:B------:R0:W-:Y:S01]  /*64a0*/  STG.E.64 desc[UR4][R2.64], R10 ;  /* 0x0000000a02007986 */ /* 0x0001e2000c101b04 */
[----:B------:R-:W-:Y:S02]  /*64b0*/  IADD3.X R9, P3, PT, RZ, R9, RZ, P3, !PT ;  /* 0x00000009ff097210 */ /* 0x000fe40001f7e4ff */
[----:B------:R-:W-:Y:S01]  /*64c0*/  IADD3.X R16, P1, PT, R24, 0x2, RZ, P1, !PT ;  /* 0x0000000218107810 */ /* 0x000fe20000f3e4ff */
[----:B------:R-:W-:Y:S01]  /*64d0*/  STG.E.64 desc[UR4][R2.64+0x28], R12 ;  /* 0x0000280c02007986 */ /* 0x000fe2000c101b04 */
[----:B-1----:R-:W-:Y:S02]  /*64e0*/  IADD3.X R6, P3, PT, R6, 0x5, RZ, P3, !PT ;  /* 0x0000000506067810 */ /* 0x002fe40001f7e4ff */
[----:B------:R-:W-:Y:S01]  /*64f0*/  IADD3.X R17, P1, PT, RZ, R25, RZ, P1, !PT ;  /* 0x00000019ff117210 */ /* 0x000fe20000f3e4ff */
[----:B------:R-:W-:Y:S01]  /*6500*/  STG.E.64 desc[UR4][R2.64+0x18], R8 ;  /* 0x0000180802007986 */ /* 0x000fe2000c101b04 */
[----:B------:R-:W-:-:S02]  /*6510*/  IADD3.X R7, P3, PT, RZ, R7, RZ, P3, !PT ;  /* 0x00000007ff077210 */ /* 0x000fc40001f7e4ff */
[----:B------:R-:W-:Y:S01]  /*6520*/  IADD3.X R26, P1, PT, R20, 0x3, RZ, P1, !PT ;  /* 0x00000003141a7810 */ /* 0x000fe20000f3e4ff */
[----:B------:R-:W-:Y:S01]  /*6530*/  STG.E.64 desc[UR4][R2.64+0x8], R16 ;  /* 0x0000081002007986 */ /* 0x000fe2000c101b04 */
[----:B0-----:R-:W-:Y:S02]  /*6540*/  IADD3.X R10, P0, PT, R12, 0x6, RZ, P0, !PT ;  /* 0x000000060c0a7810 */ /* 0x001fe4000071e4ff */
[----:B------:R-:W-:Y:S01]  /*6550*/  IADD3.X R27, P1, PT, RZ, R21, RZ, P1, !PT ;  /* 0x00000015ff1b7210 */ /* 0x000fe20000f3e4ff */
[----:B------:R0:W-:Y:S02]  /*6560*/  STG.E.64 desc[UR4][R2.64+0x20], R6 ;  /* 0x0000200602007986 */ /* 0x0001e4000c101b04 */
[----:B------:R-:W-:Y:S01]  /*6570*/  IMAD.X R11, RZ, RZ, R13, P0 ;  /* 0x000000ffff0b7224 */ /* 0x000fe200000e060d */
[----:B------:R-:W-:Y:S01]  /*6580*/  IADD3 R24, P0, PT, R18, 0x52, RZ ;  /* 0x0000005212187810 */ /* 0x000fe20007f1e0ff */
[----:B------:R1:W-:Y:S01]  /*6590*/  STG.E.64 desc[UR4][R2.64+0x10], R26 ;  /* 0x0000101a02007986 */ /* 0x0003e2000c101b04 */
[----:B------:R-:W-:-:S03]  /*65a0*/  IADD3.X R20, P1, PT, R8, 0x4, RZ, P1, !PT ;  /* 0x0000000408147810 */ /* 0x000fc60000f3e4ff */
        /* <DEDUP_REMOVED lines=66> */
[----:B------:R-:W-:Y:S02]  /*69d0*/  IADD3.X R4, P2, PT, R6, 0x5, RZ, P2, !PT ;  /* 0x0000000506047810 */ /* 0x000fe4000175e4ff */
[----:B--2---:R-:W-:Y:S01]  /*69e0*/  IADD3.X R6, P5, PT, R14, 0x2, RZ, P5, !PT ;  /* 0x000000020e067810 */ /* 0x004fe20002fbe4ff */
        /* <DEDUP_REMOVED lines=66> */
[----:B------:R-:W-:Y:S01]  /*6e10*/  STG.E.64 desc[UR4][R2.64+0x8], R26 ;  /* 0x0000081a02007986 */ /* 0x000fe2000c101b04 */
        /* <DEDUP_REMOVED lines=1302> */
[----:B0-----:R-:W-:Y:S01]  /*bf80*/  IADD3.X R20, P4, PT, R20, 0x4, RZ, P4, !PT ;  /* 0x0000000414147810 */ /* 0x001fe2000279e4ff */
[----:B------:R0:W-:Y:S01]  /*bf90*/  STG.E.64 desc[UR4][R2.64+0x10], R24 ;  /* 0x0000101802007986 */ /* 0x0001e2000c101b04 */
[----:B------:R-:W-:Y:S02]  /*bfa0*/  IADD3 R26, P2, PT, R18, 0x9a, RZ ;  /* 0x0000009a121a7810 */ /* 0x000fe40007f5e0ff */
[----:B------:R-:W-:Y:S01]  /*bfb0*/  IADD3.X R21, P4, PT, RZ, R21, RZ, P4, !PT ;  /* 0x00000015ff157210 */ /* 0x000fe2000279e4ff */
[----:B------:R-:W-:Y:S02]  /*bfc0*/  STG.E.64 desc[UR4][R2.64+0x28], R10 ;  /* 0x0000280a02007986 */ /* 0x000fe4000c101b04 */
[----:B------:R-:W-:Y:S01]  /*bfd0*/  IMAD.X R27, RZ, RZ, R19, P2 ;  /* 0x000000ffff1b7224 */ /* 0x000fe200010e0613 */
[----:B------:R-:W-:Y:S01]  /*bfe0*/  IADD3.X R8, P4, PT, R4, 0x5, RZ, P4, !PT ;  /* 0x0000000504087810 */ /* 0x000fe2000279e4ff */
[----:B------:R3:W-:Y:S01]  /*bff0*/  STG.E.64 desc[UR4][R2.64+0x18], R20 ;  /* 0x0000181402007986 */ /* 0x0007e2000c101b04 */
[----:B------:R-:W-:-:S02]  /*c000*/  IADD3 RZ, P2, PT, R26, 0x1, RZ ;  /* 0x000000011aff7810 */ /* 0x000fc40007f5e0ff */
[----:B--2---:R-:W-:Y:S01]  /*c010*/  IADD3.X R4, P5, PT, R10, 0x6, RZ, P5, !PT ;  /* 0x000000060a047810 */ /* 0x004fe20002fbe4ff */
[----:B------:R2:W-:Y:S01]  /*c020*/  STG.E.64 desc[UR4][R2.64], R26 ;  /* 0x0000001a02007986 */ /* 0x0005e2000c101b04 */
[----:B------:R-:W-:Y:S02]  /*c030*/  IADD3.X RZ, P2, PT, RZ, R27, RZ, P2, !PT ;  /* 0x0000001bffff7210 */ /* 0x000fe4000175e4ff */
[----:B------:R-:W-:Y:S01]  /*c040*/  IADD3.X R9, P4, PT, RZ, R5, RZ, P4, !PT ;  /* 0x00000005ff097210 */ /* 0x000fe2000279e4ff */
[----:B------:R-:W-:Y:S01]  /*c050*/  IMAD.X R5, RZ, RZ, R11, P5 ;  /* 0x000000ffff057224 */ /* 0x000fe200028e060b */
[----:B------:R-:W-:Y:S02]  /*c060*/  IADD3 R28, P5, PT, R18, 0x9b, RZ ;  /* 0x0000009b121c7810 */ /* 0x000fe40007fbe0ff */
[----:B-1----:R-:W-:Y:S01]  /*c070*/  IADD3.X R16, P2, PT, R16, 0x2, RZ, P2, !PT ;  /* 0x0000000210107810 */ /* 0x002fe2000175e4ff */
[----:B------:R1:W-:Y:S02]  /*c080*/  STG.E.64 desc[UR4][R2.64+0x20], R8 ;  /* 0x0000200802007986 */ /* 0x0003e4000c101b04 */
[----:B------:R-:W-:Y:S01]  /*c090*/  IMAD.X R29, RZ, RZ, R19, P5 ;  /* 0x000000ffff1d7224 */ /* 0x000fe200028e0613 */
[----:B------:R-:W-:Y:S01]  /*c0a0*/  IADD3.X R17, P2, PT, RZ, R17, RZ, P2, !PT ;  /* 0x00000011ff117210 */ /* 0x000fe2000175e4ff */
[----:B------:R-:W-:Y:S01]  /*c0b0*/  STG.E.64 desc[UR4][R2.64+0x28], R4 ;  /* 0x0000280402007986 */ /* 0x000fe2000c101b04 */
[----:B------:R-:W-:-:S02]  /*c0c0*/  IADD3 RZ, P5, PT, R28, 0x1, RZ ;  /* 0x000000011cff7810 */ /* 0x000fc40007fbe0ff */
[----:B0-----:R-:W-:Y:S01]  /*c0d0*/  IADD3.X R24, P2, PT, R24, 0x3, RZ, P2, !PT ;  /* 0x0000000318187810 */ /* 0x001fe2000175e4ff */
[----:B------:R-:W-:Y:S01]  /*c0e0*/  STG.E.64 desc[UR4][R2.64+0x8], R16 ;  /* 0x0000081002007986 */ /* 0x000fe2000c101b04 */
[----:B------:R-:W-:Y:S02]  /*c0f0*/  IADD3.X RZ, P5, PT, RZ, R29, RZ, P5, !PT ;  /* 0x0000001dffff7210 */ /* 0x000fe40002fbe4ff */
[----:B------:R-:W-:Y:S01]  /*c100*/  IADD3.X R25, P2, PT, RZ, R25, RZ, P2, !PT ;  /* 0x00000019ff197210 */ /* 0x000fe2000175e4ff */
[----:B------:R-:W-:Y:S01]  /*c110*/  STG.E.64 desc[UR4][R2.64], R28 ;  /* 0x0000001c02007986 */ /* 0x000fe2000c101b04 */
[----:B------:R-:W-:Y:S02]  /*c120*/  IADD3.X R22, P5, PT, R16, 0x2, RZ, P5, !PT ;  /* 0x0000000210167810 */ /* 0x000fe40002fbe4ff */
[----:B---3--:R-:W-:Y:S01]  /*c130*/  IADD3.X R20, P2, PT, R20, 0x4, RZ, P2, !PT ;  /* 0x0000000414147810 */ /* 0x008fe2000175e4ff */
[----:B------:R0:W-:Y:S01]  /*c140*/  STG.E.64 desc[UR4][R2.64+0x10], R24 ;  /* 0x0000101802007986 */ /* 0x0001e2000c101b04 */
[----:B------:R-:W-:-:S02]  /*c150*/  IADD3.X R23, P5, PT, RZ, R17, RZ, P5, !PT ;  /* 0x00000011ff177210 */ /* 0x000fc40002fbe4ff */
[----:B------:R-:W-:-:S03]  /*c160*/  IADD3.X R21, P2, PT, RZ, R21, RZ, P2, !PT ;  /* 0x00000015ff157210 */ /* 0x000fc6000175e4ff */
[----:B------:R-:W-:Y:S01]  /*c170*/  STG.E.64 desc[UR4][R2.64+0x8], R22 ;  /* 0x0000081602007986 */ /* 0x000fe2000c101b04 */
[----:B--2---:R-:W-:Y:S02]  /*c180*/  IADD3.X R26, P2, PT, R8, 0x5, RZ, P2, !PT ;  /* 0x00000005081a7810 */ /* 0x004fe4000175e4ff */
[----:B-1----:R-:W-:Y:S01]  /*c190*/  IADD3.X R8, P6, PT, R4, 0x6, RZ, P6, !PT ;  /* 0x0000000604087810 */ /* 0x002fe200037de4ff */
[----:B------:R1:W-:Y:S01]  /*c1a0*/  STG.E.64 desc[UR4][R2.64+0x18], R20 ;  /* 0x0000181402007986 */ /* 0x0003e2000c101b04 */
[----:B------:R-:W-:Y:S02]  /*c1b0*/  IADD3.X R27, P2, PT, RZ, R9, RZ, P2, !PT ;  /* 0x00000009ff1b7210 */ /* 0x000fe4000175e4ff */
[----:B0-----:R-:W-:Y:S01]  /*c1c0*/  IADD3.X R24, P5, PT, R24, 0x3, RZ, P5, !PT ;  /* 0x0000000318187810 */ /* 0x001fe20002fbe4ff */
[----:B------:R-:W-:Y:S01]  /*c1d0*/  IMAD.X R9, RZ, RZ, R5, P6 ;  /* 0x000000ffff097224 */ /* 0x000fe200030e0605 */
[----:B------:R-:W-:Y:S01]  /*c1e0*/  IADD3 R28, P6, PT, R18, 0x9c, RZ ;  /* 0x0000009c121c7810 */ /* 0x000fe20007fde0ff */
[----:B------:R0:W-:Y:S01]  /*c1f0*/  STG.E.64 desc[UR4][R2.64+0x20], R26 ;  /* 0x0000201a02007986 */ /* 0x0001e2000c101b04 */
[----:B------:R-:W-:-:S03]  /*c200*/  IADD3.X R25, P5, PT, RZ, R25, RZ, P5, !PT ;  /* 0x00000019ff197210 */ /* 0x000fc60002fbe4ff */
[----:B------:R-:W-:Y:S01]  /*c210*/  IMAD.X R29, RZ, RZ, R19, P6 ;  /* 0x000000ffff1d7224 */ /* 0x000fe200030e0613 */
[----:B------:R-:W-:Y:S01]  /*c220*/  IADD3.X R16, P5, PT, R20, 0x4, RZ, P5, !PT ;  /* 0x0000000414107810 */ /* 0x000fe20002fbe4ff */
[----:B------:R-:W-:Y:S03]  /*c230*/  STG.E.64 desc[UR4][R2.64+0x10], R24 ;  /* 0x0000101802007986 */ /* 0x000fe6000c101b04 */
[----:B------:R-:W-:Y:S01]  /*c240*/  IADD3.X R17, P5, PT, RZ, R21, RZ, P5, !PT ;  /* 0x00000015ff117210 */ /* 0x000fe20002fbe4ff */
[----:B------:R2:W-:Y:S03]  /*c250*/  STG.E.64 desc[UR4][R2.64], R28 ;  /* 0x0000001c02007986 */ /* 0x0005e6000c101b04 */
[----:B-1----:R-:W-:Y:S01]  /*c260*/  IADD3.X R20, P5, PT, R26, 0x5, RZ, P5, !PT ;  /* 0x000000051a147810 */ /* 0x002fe20002fbe4ff */
[----:B------:R1:W-:Y:S01]  /*c270*/  STG.E.64 desc[UR4][R2.64+0x18], R16 ;  /* 0x0000181002007986 */ /* 0x0003e2000c101b04 */
[----:B0-----:R-:W-:-:S02]  /*c280*/  IADD3 R26, P6, PT, R18, 0x9d, RZ ;  /* 0x0000009d121a7810 */ /* 0x001fc40007fde0ff */
[----:B------:R-:W-:Y:S01]  /*c290*/  IADD3.X R21, P5, PT, RZ, R27, RZ, P5, !PT ;  /* 0x0000001bff157210 */ /* 0x000fe20002fbe4ff */
[----:B------:R-:W-:Y:S02]  /*c2a0*/  STG.E.64 desc[UR4][R2.64+0x28], R8 ;  /* 0x0000280802007986 */ /* 0x000fe4000c101b04 */
[----:B------:R-:W-:Y:S01]  /*c2b0*/  IMAD.X R27, RZ, RZ, R19, P6 ;  /* 0x000000ffff1b7224 */ /* 0x000fe200030e0613 */
[----:B------:R-:W-:Y:S01]  /*c2c0*/  IADD3 RZ, P6, PT, R28, 0x1, RZ ;  /* 0x000000011cff7810 */ /* 0x000fe20007fde0ff */
[----:B------:R0:W-:Y:S03]  /*c2d0*/  STG.E.64 desc[UR4][R2.64+0x20], R20 ;  /* 0x0000201402007986 */ /* 0x0001e6000c101b04 */
[----:B------:R-:W-:Y:S01]  /*c2e0*/  IADD3.X RZ, P6, PT, RZ, R29, RZ, P6, !PT ;  /* 0x0000001dffff7210 */ /* 0x000fe200037de4ff */
[----:B------:R-:W-:Y:S03]  /*c2f0*/  STG.E.64 desc[UR4][R2.64], R26 ;  /* 0x0000001a02007986 */ /* 0x000fe6000c101b04 */
[----:B--2---:R-:W-:-:S04]  /*c300*/  IADD3.X R28, P6, PT, R22, 0x2, RZ, P6, !PT ;  /* 0x00000002161c7810 */ /* 0x004fc800037de4ff */
[----:B------:R-:W-:-:S04]  /*c310*/  IADD3.X R29, P6, PT, RZ, R23, RZ, P6, !PT ;  /* 0x00000017ff1d7210 */ /* 0x000fc800037de4ff */
[----:B------:R-:W-:Y:S01]  /*c320*/  IADD3.X R24, P6, PT, R24, 0x3, RZ, P6, !PT ;  /* 0x0000000318187810 */ /* 0x000fe200037de4ff */
[----:B------:R2:W-:Y:S03]  /*c330*/  STG.E.64 desc[UR4][R2.64+0x8], R28 ;  /* 0x0000081c02007986 */ /* 0x0005e6000c101b04 */
[----:B------:R-:W-:-:S04]  /*c340*/  IADD3.X R25, P6, PT, RZ, R25, RZ, P6, !PT ;  /* 0x00000019ff197210 */ /* 0x000fc800037de4ff */
[----:B------:R-:W-:Y:S01]  /*c350*/  IADD3.X R14, P6, PT, R16, 0x4, RZ, P6, !PT ;  /* 0x00000004100e7810 */ /* 0x000fe200037de4ff */
[----:B------:R-:W-:Y:S01]  /*c360*/  STG.E.64 desc[UR4][R2.64+0x10], R24 ;  /* 0x0000101802007986 */ /* 0x000fe2000c101b04 */
[----:B-1----:R-:W-:Y:S02]  /*c370*/  IADD3.X R16, P3, PT, R8, 0x6, RZ, P3, !PT ;  /* 0x0000000608107810 */ /* 0x002fe40001f7e4ff */
[----:B------:R-:W-:Y:S02]  /*c380*/  IADD3.X R15, P6, PT, RZ, R17, RZ, P6, !PT ;  /* 0x00000011ff0f7210 */ /* 0x000fe400037de4ff */
[----:B------:R-:W-:Y:S01]  /*c390*/  IADD3.X R22, P1, PT, R16, 0x6, RZ, P1, !PT ;  /* 0x0000000610167810 */ /* 0x000fe20000f3e4ff */
[----:B------:R-:W-:Y:S01]  /*c3a0*/  IMAD.X R17, RZ, RZ, R9, P3 ;  /* 0x000000ffff117224 */ /* 0x000fe200018e0609 */
[----:B------:R-:W-:Y:S01]  /*c3b0*/  IADD3 RZ, P3, PT, R26, 0x1, RZ ;  /* 0x000000011aff7810 */ /* 0x000fe20007f7e0ff */
[----:B------:R-:W-:Y:S01]  /*c3c0*/  STG.E.64 desc[UR4][R2.64+0x18], R14 ;  /* 0x0000180e02007986 */ /* 0x000fe2000c101b04 */
[----:B0-----:R-:W-:Y:S01]  /*c3d0*/  IADD3.X R20, P6, PT, R20, 0x5, RZ, P6, !PT ;  /* 0x0000000514147810 */ /* 0x001fe200037de4ff */
[----:B------:R-:W-:Y:S01]  /*c3e0*/  IMAD.X R23, RZ, RZ, R17, P1 ;  /* 0x000000ffff177224 */ /* 0x000fe200008e0611 */
[----:B------:R-:W-:Y:S01]  /*c3f0*/  IADD3.X RZ, P3, PT, RZ, R27, RZ, P3, !PT ;  /* 0x0000001bffff7210 */ /* 0x000fe20001f7e4ff */
[----:B------:R-:W-:Y:S01]  /*c400*/  STG.E.64 desc[UR4][R2.64+0x28], R16 ;  /* 0x0000281002007986 */ /* 0x000fe2000c101b04 */
[----:B------:R-:W-:-:S02]  /*c410*/  IADD3 R6, P1, PT, R18, 0x9e, RZ ;  /* 0x0000009e12067810 */ /* 0x000fc40007f3e0ff */
[----:B--2---:R-:W-:Y:S01]  /*c420*/  IADD3.X R28, P3, PT, R28, 0x2, RZ, P3, !PT ;  /* 0x000000021c1c7810 */ /* 0x004fe20001f7e4ff */
[----:B------:R-:W-:Y:S01]  /*c430*/  STG.E.64 desc[UR4][R2.64+0x28], R22 ;  /* 0x0000281602007986 */ /* 0x000fe2000c101b04 */
[----:B------:R-:W-:Y:S01]  /*c440*/  IADD3.X R21, P6, PT, RZ, R21, RZ, P6, !PT ;  /* 0x00000015ff157210 */ /* 0x000fe200037de4ff */
[----:B------:R-:W-:Y:S01]  /*c450*/  IMAD.X R7, RZ, RZ, R19, P1 ;  /* 0x000000ffff077224 */ /* 0x000fe200008e0613 */
[----:B------:R-:W-:Y:S02]  /*c460*/  IADD3.X R29, P3, PT, RZ, R29, RZ, P3, !PT ;  /* 0x0000001dff1d7210 */ /* 0x000fe40001f7e4ff */
[----:B------:R-:W-:Y:S01]  /*c470*/  IADD3 RZ, P1, PT, R6, 0x1, RZ ;  /* 0x0000000106ff7810 */ /* 0x000fe20007f3e0ff */
[----:B------:R-:W-:Y:S03]  /*c480*/  STG.E.64 desc[UR4][R2.64+0x20], R20 ;  /* 0x0000201402007986 */ /* 0x000fe6000c101b04 */
[----:B------:R-:W-:Y:S01]  /*c490*/  IADD3.X RZ, P1, PT, RZ, R7, RZ, P1, !PT ;  /* 0x00000007ffff7210 */ /* 0x000fe20000f3e4ff */
[----:B------:R0:W-:Y:S03]  /*c4a0*/  STG.E.64 desc[UR4][R2.64], R6 ;  /* 0x0000000602007986 */ /* 0x0001e6000c101b04 */
[----:B------:R-:W-:Y:S01]  /*c4b0*/  IADD3.X R12, P1, PT, R28, 0x2, RZ, P1, !PT ;  /* 0x000000021c0c7810 */ /* 0x000fe20000f3e4ff */
[----:B------:R1:W-:Y:S03]  /*c4c0*/  STG.E.64 desc[UR4][R2.64+0x8], R28 ;  /* 0x0000081c02007986 */ /* 0x0003e6000c101b04 */
[----:B------:R-:W-:-:S05]  /*c4d0*/  IADD3.X R13, P1, PT, RZ, R29, RZ, P1, !PT ;  /* 0x0000001dff0d7210 */ /* 0x000fca0000f3e4ff */
[----:B------:R-:W-:Y:S01]  /*c4e0*/  STG.E.64 desc[UR4][R2.64+0x8], R12 ;  /* 0x0000080c02007986 */ /* 0x000fe2000c101b04 */
[----:B0-----:R-:W-:-:S04]  /*c4f0*/  IADD3.X R6, P3, PT, R24, 0x3, RZ, P3, !PT ;  /* 0x0000000318067810 */ /* 0x001fc80001f7e4ff */
[----:B------:R-:W-:Y:S02]  /*c500*/  IADD3.X R7, P3, PT, RZ, R25, RZ, P3, !PT ;  /* 0x00000019ff077210 */ /* 0x000fe40001f7e4ff */
[----:B------:R-:W-:Y:S02]  /*c510*/  IADD3.X R24, P1, PT, R6, 0x3, RZ, P1, !PT ;  /* 0x0000000306187810 */ /* 0x000fe40000f3e4ff */
[----:B------:R-:W-:Y:S01]  /*c520*/  IADD3.X R26, P3, PT, R14, 0x4, RZ, P3, !PT ;  /* 0x000000040e1a7810 */ /* 0x000fe20001f7e4ff */
[----:B------:R0:W-:Y:S01]  /*c530*/  STG.E.64 desc[UR4][R2.64+0x10], R6 ;  /* 0x0000100602007986 */ /* 0x0001e2000c101b04 */
[----:B------:R-:W-:Y:S02]  /*c540*/  IADD3.X R14, P0, PT, R22, 0x6, RZ, P0, !PT ;  /* 0x00000006160e7810 */ /* 0x000fe4000071e4ff */
[----:B------:R-:W-:Y:S02]  /*c550*/  IADD3.X R27, P3, PT, RZ, R15, RZ, P3, !PT ;  /* 0x0000000fff1b7210 */ /* 0x000fe40001f7e4ff */
[----:B------:R-:W-:Y:S01]  /*c560*/  IADD3.X R25, P1, PT, RZ, R7, RZ, P1, !PT ;  /* 0x00000007ff197210 */ /* 0x000fe20000f3e4ff */
[----:B------:R-:W-:Y:S01]  /*c570*/  IMAD.X R15, RZ, RZ, R23, P0 ;  /* 0x000000ffff0f7224 */ /* 0x000fe200000e0617 */
[----:B-1----:R-:W-:Y:S01]  /*c580*/  IADD3 R28, P0, PT, R18, 0x9f, RZ ;  /* 0x0000009f121c7810 */ /* 0x002fe20007f1e0ff */
[----:B------:R-:W-:Y:S01]  /*c590*/  STG.E.64 desc[UR4][R2.64+0x18], R26 ;  /* 0x0000181a02007986 */ /* 0x000fe2000c101b04 */
[----:B------:R-:W-:-:S03]  /*c5a0*/  IADD3.X R20, P3, PT, R20, 0x5, RZ, P3, !PT ;  /* 0x0000000514147810 */ /* 0x000fc60001f7e4ff */
[----:B------:R-:W-:Y:S01]  /*c5b0*/  IMAD.X R29, RZ, RZ, R19, P0 ;  /* 0x000000ffff1d7224 */ /* 0x000fe200000e0613 */
[----:B------:R-:W-:Y:S01]  /*c5c0*/  IADD3 RZ, P0, PT, R28, 0x1, RZ ;  /* 0x000000011cff7810 */ /* 0x000fe20007f1e0ff */
[----:B------:R1:W-:Y:S01]  /*c5d0*/  STG.E.64 desc[UR4][R2.64+0x10], R24 ;  /* 0x0000101802007986 */ /* 0x0003e2000c101b04 */
[----:B0-----:R-:W-:Y:S02]  /*c5e0*/  IADD3.X R6, P1, PT, R26, 0x4, RZ, P1, !PT ;  /* 0x000000041a067810 */ /* 0x001fe40000f3e4ff */
[----:B------:R-:W-:Y:S01]  /*c5f0*/  IADD3.X RZ, P0, PT, RZ, R29, RZ, P0, !PT ;  /* 0x0000001dffff7210 */ /* 0x000fe2000071e4ff */
[----:B------:R-:W-:Y:S01]  /*c600*/  STG.E.64 desc[UR4][R2.64], R28 ;  /* 0x0000001c02007986 */ /* 0x000fe2000c101b04 */
[----:B------:R-:W-:Y:S02]  /*c610*/  IADD3.X R21, P3, PT, RZ, R21, RZ, P3, !PT ;  /* 0x00000015ff157210 */ /* 0x000fe40001f7e4ff */
[----:B------:R-:W-:Y:S01]  /*c620*/  IADD3.X R12, P0, PT, R12, 0x2, RZ, P0, !PT ;  /* 0x000000020c0c7810 */ /* 0x000fe2000071e4ff */
[----:B------:R-:W-:Y:S01]  /*c630*/  STG.E.64 desc[UR4][R2.64+0x28], R14 ;  /* 0x0000280e02007986 */ /* 0x000fe2000c101b04 */
[----:B------:R-:W-:-:S02]  /*c640*/  IADD3.X R7, P1, PT, RZ, R27, RZ, P1, !PT ;  /* 0x0000001bff077210 */ /* 0x000fc40000f3e4ff */
[----:B------:R-:W-:Y:S01]  /*c650*/  IADD3.X R13, P0, PT, RZ, R13, RZ, P0, !PT ;  /* 0x0000000dff0d7210 */ /* 0x000fe2000071e4ff */
[----:B------:R0:W-:Y:S03]  /*c660*/  STG.E.64 desc[UR4][R2.64+0x20], R20 ;  /* 0x0000201402007986 */ /* 0x0001e6000c101b04 */
[----:B------:R-:W-:Y:S01]  /*c670*/  IADD3.X R10, P0, PT, R24, 0x3, RZ, P0, !PT ;  /* 0x00000003180a7810 */ /* 0x000fe2000071e4ff */
[----:B------:R2:W-:Y:S01]  /*c680*/  STG.E.64 desc[UR4][R2.64+0x18], R6 ;  /* 0x0000180602007986 */ /* 0x0005e2000c101b04 */
[----:B-1----:R-:W-:Y:S02]  /*c690*/  IADD3.X R24, P4, PT, R14, 0x6, RZ, P4, !PT ;  /* 0x000000060e187810 */ /* 0x002fe4000279e4ff */
[----:B------:R-:W-:Y:S01]  /*c6a0*/  IADD3.X R11, P0, PT, RZ, R25, RZ, P0, !PT ;  /* 0x00000019ff0b7210 */ /* 0x000fe2000071e4ff */
[----:B------:R-:W-:Y:S02]  /*c6b0*/  STG.E.64 desc[UR4][R2.64+0x8], R12 ;  /* 0x0000080c02007986 */ /* 0x000fe4000c101b04 */
[----:B------:R-:W-:Y:S01]  /*c6c0*/  IMAD.X R25, RZ, RZ, R15, P4 ;  /* 0x000000ffff197224 */ /* 0x000fe200020e060f */
[----:B------:R-:W-:Y:S01]  /*c6d0*/  IADD3 R26, P4, PT, R18, 0xa0, RZ ;  /* 0x000000a0121a7810 */ /* 0x000fe20007f9e0ff */
[----:B------:R-:W-:Y:S01]  /*c6e0*/  STG.E.64 desc[UR4][R2.64+0x10], R10 ;  /* 0x0000100a02007986 */ /* 0x000fe2000c101b04 */
[----:B0-----:R-:W-:-:S03]  /*c6f0*/  IADD3.X R20, P1, PT, R20, 0x5, RZ, P1, !PT ;  /* 0x0000000514147810 */ /* 0x001fc60000f3e4ff */
[----:B------:R-:W-:Y:S01]  /*c700*/  IMAD.X R27, RZ, RZ, R19, P4 ;  /* 0x000000ffff1b7224 */ /* 0x000fe200020e0613 */
[----:B------:R-:W-:Y:S01]  /*c710*/  IADD3 RZ, P4, PT, R26, 0x1, RZ ;  /* 0x000000011aff7810 */ /* 0x000fe20007f9e0ff */
[----:B------:R-:W-:Y:S01]  /*c720*/  STG.E.64 desc[UR4][R2.64+0x28], R24 ;  /* 0x0000281802007986 */ /* 0x000fe2000c101b04 */
[----:B--2---:R-:W-:Y:S02]  /*c730*/  IADD3.X R6, P0, PT, R6, 0x4, RZ, P0, !PT ;  /* 0x0000000406067810 */ /* 0x004fe4000071e4ff */
[----:B------:R-:W-:Y:S01]  /*c740*/  IADD3.X R21, P1, PT, RZ, R21, RZ, P1, !PT ;  /* 0x00000015ff157210 */ /* 0x000fe20000f3e4ff */
[----:B------:R-:W-:Y:S01]  /*c750*/  STG.E.64 desc[UR4][R2.64], R26 ;  /* 0x0000001a02007986 */ /* 0x000fe2000c101b04 */
[----:B------:R-:W-:Y:S02]  /*c760*/  IADD3.X R7, P0, PT, RZ, R7, RZ, P0, !PT ;  /* 0x00000007ff077210 */ /* 0x000fe4000071e4ff */
[----:B------:R-:W-:Y:S01]  /*c770*/  IADD3.X RZ, P4, PT, RZ, R27, RZ, P4, !PT ;  /* 0x0000001bffff7210 */ /* 0x000fe2000279e4ff */
[----:B------:R0:W-:Y:S01]  /*c780*/  STG.E.64 desc[UR4][R2.64+0x20], R20 ;  /* 0x0000201402007986 */ /* 0x0001e2000c101b04 */
[----:B------:R-:W-:-:S03]  /*c790*/  IADD3.X R4, P0, PT, R20, 0x5, RZ, P0, !PT ;  /* 0x0000000514047810 */ /* 0x000fc6000071e4ff */
[----:B------:R1:W-:Y:S01]  /*c7a0*/  STG.E.64 desc[UR4][R2.64+0x18], R6 ;  /* 0x0000180602007986 */ /* 0x0003e2000c101b04 */
[----:B------:R-:W-:-:S05]  /*c7b0*/  IADD3.X R5, P0, PT, RZ, R21, RZ, P0, !PT ;  /* 0x00000015ff057210 */ /* 0x000fca000071e4ff */
        /* <DEDUP_REMOVED lines=1460> */
[----:B------:R1:W-:Y:S01]  /*12300*/  STG.E.64 desc[UR4][R2.64+0x18], R8 ;  /* 0x0000180802007986 */ /* 0x0003e2000c101b04 */
        /* <DEDUP_REMOVED lines=16> */
[----:B-1----:R-:W-:Y:S02]  /*12410*/  IADD3.X R8, P6, PT, R6, 0x5, RZ, P6, !PT ;  /* 0x0000000506087810 */ /* 0x002fe400037de4ff */
[----:B0-----:R-:W-:Y:S01]  /*12420*/  IADD3.X R6, P3, PT, R16, 0x2, RZ, P3, !PT ;  /* 0x0000000210067810 */ /* 0x001fe20001f7e4ff */
        /* <DEDUP_REMOVED lines=59> */
[----:B-1----:R-:W-:Y:S01]  /*127e0*/  IADD3.X R8, P4, PT, R14, 0x2, RZ, P4, !PT ;  /* 0x000000020e087810 */ /* 0x002fe2000279e4ff */
        /* <DEDUP_REMOVED lines=1446> */
[----:B------:R1:W-:Y:S01]  /*18250*/  STG.E.64 desc[UR4][R2.64+0x8], R8 ;  /* 0x0000080802007986 */ /* 0x0003e2000c101b04 */
[----:B---3--:R-:W-:Y:S02]  /*18260*/  IADD3 R22, P6, PT, R18, 0x136, RZ ;  /* 0x0000013612167810 */ /* 0x008fe40007fde0ff */
[----:B------:R-:W-:Y:S01]  /*18270*/  IADD3.X R27, P5, PT, RZ, R23, RZ, P5, !PT ;  /* 0x00000017ff1b7210 */ /* 0x000fe20002fbe4ff */
[----:B------:R2:W-:Y:S02]  /*18280*/  STG.E.64 desc[UR4][R2.64+0x20], R4 ;  /* 0x0000200402007986 */ /* 0x0005e4000c101b04 */
[----:B------:R-:W-:Y:S01]  /*18290*/  IMAD.X R23, RZ, RZ, R19, P6 ;  /* 0x000000ffff177224 */ /* 0x000fe200030e0613 */
[----:B------:R-:W-:Y:S01]  /*182a0*/  IADD3 RZ, P6, PT, R22, 0x1, RZ ;  /* 0x0000000116ff7810 */ /* 0x000fe20007fde0ff */
[----:B------:R3:W-:Y:S01]  /*182b0*/  STG.E.64 desc[UR4][R2.64+0x10], R26 ;  /* 0x0000101a02007986 */ /* 0x0007e2000c101b04 */
[----:B0-----:R-:W-:-:S02]  /*182c0*/  IADD3.X R20, P5, PT, R20, 0x4, RZ, P5, !PT ;  /* 0x0000000414147810 */ /* 0x001fc40002fbe4ff */
[----:B------:R-:W-:Y:S01]  /*182d0*/  IADD3.X RZ, P6, PT, RZ, R23, RZ, P6, !PT ;  /* 0x00000017ffff7210 */ /* 0x000fe200037de4ff */
[----:B------:R-:W-:Y:S01]  /*182e0*/  STG.E.64 desc[UR4][R2.64], R22 ;  /* 0x0000001602007986 */ /* 0x000fe2000c101b04 */
[----:B------:R-:W-:Y:S02]  /*182f0*/  IADD3.X R21, P5, PT, RZ, R21, RZ, P5, !PT ;  /* 0x00000015ff157210 */ /* 0x000fe40002fbe4ff */
[----:B------:R-:W-:Y:S01]  /*18300*/  IADD3.X R12, P6, PT, R8, 0x2, RZ, P6, !PT ;  /* 0x00000002080c7810 */ /* 0x000fe200037de4ff */
[----:B------:R-:W-:Y:S01]  /*18310*/  STG.E.64 desc[UR4][R2.64+0x28], R14 ;  /* 0x0000280e02007986 */ /* 0x000fe2000c101b04 */
[----:B-1----:R-:W-:Y:S02]  /*18320*/  IADD3.X R8, P3, PT, R14, 0x6, RZ, P3, !PT ;  /* 0x000000060e087810 */ /* 0x002fe40001f7e4ff */
[----:B------:R-:W-:Y:S01]  /*18330*/  IADD3.X R13, P6, PT, RZ, R9, RZ, P6, !PT ;  /* 0x00000009ff0d7210 */ /* 0x000fe200037de4ff */
[----:B------:R0:W-:Y:S01]  /*18340*/  STG.E.64 desc[UR4][R2.64+0x18], R20 ;  /* 0x0000181402007986 */ /* 0x0001e2000c101b04 */
[----:B--2---:R-:W-:Y:S01]  /*18350*/  IADD3.X R4, P5, PT, R4, 0x5, RZ, P5, !PT ;  /* 0x0000000504047810 */ /* 0x004fe20002fbe4ff */
[----:B------:R-:W-:Y:S01]  /*18360*/  IMAD.X R9, RZ, RZ, R15, P3 ;  /* 0x000000ffff097224 */ /* 0x000fe200018e060f */
[----:B------:R-:W-:Y:S01]  /*18370*/  IADD3.X R28, P6, PT, R26, 0x3, RZ, P6, !PT ;  /* 0x000000031a1c7810 */ /* 0x000fe200037de4ff */
[----:B------:R1:W-:Y:S01]  /*18380*/  STG.E.64 desc[UR4][R2.64+0x8], R12 ;  /* 0x0000080c02007986 */ /* 0x0003e2000c101b04 */
[----:B---3--:R-:W-:-:S02]  /*18390*/  IADD3 R26, P3, PT, R18, 0x137, RZ ;  /* 0x00000137121a7810 */ /* 0x008fc40007f7e0ff */
[----:B------:R-:W-:Y:S01]  /*183a0*/  IADD3.X R29, P6, PT, RZ, R27, RZ, P6, !PT ;  /* 0x0000001bff1d7210 */ /* 0x000fe200037de4ff */
[----:B------:R-:W-:Y:S01]  /*183b0*/  STG.E.64 desc[UR4][R2.64+0x28], R8 ;  /* 0x0000280802007986 */ /* 0x000fe2000c101b04 */
[----:B------:R-:W-:Y:S01]  /*183c0*/  IADD3.X R5, P5, PT, RZ, R5, RZ, P5, !PT ;  /* 0x00000005ff057210 */ /* 0x000fe20002fbe4ff */
[----:B------:R-:W-:Y:S01]  /*183d0*/  IMAD.X R27, RZ, RZ, R19, P3 ;  /* 0x000000ffff1b7224 */ /* 0x000fe200018e0613 */
[----:B------:R-:W-:Y:S01]  /*183e0*/  IADD3 RZ, P3, PT, R26, 0x1, RZ ;  /* 0x000000011aff7810 */ /* 0x000fe20007f7e0ff */
[----:B------:R2:W-:Y:S01]  /*183f0*/  STG.E.64 desc[UR4][R2.64+0x10], R28 ;  /* 0x0000101c02007986 */ /* 0x0005e2000c101b04 */
[----:B0-----:R-:W-:Y:S02]  /*18400*/  IADD3.X R20, P6, PT, R20, 0x4, RZ, P6, !PT ;  /* 0x0000000414147810 */ /* 0x001fe400037de4ff */
[----:B------:R-:W-:Y:S01]  /*18410*/  IADD3.X RZ, P3, PT, RZ, R27, RZ, P3, !PT ;  /* 0x0000001bffff7210 */ /* 0x000fe20001f7e4ff */
[----:B------:R-:W-:Y:S01]  /*18420*/  STG.E.64 desc[UR4][R2.64], R26 ;  /* 0x0000001a02007986 */ /* 0x000fe2000c101b04 */
[----:B------:R-:W-:-:S02]  /*18430*/  IADD3.X R21, P6, PT, RZ, R21, RZ, P6, !PT ;  /* 0x00000015ff157210 */ /* 0x000fc400037de4ff */
[----:B------:R-:W-:Y:S01]  /*18440*/  IADD3.X R10, P3, PT, R12, 0x2, RZ, P3, !PT ;  /* 0x000000020c0a7810 */ /* 0x000fe20001f7e4ff */
[----:B------:R-:W-:Y:S01]  /*18450*/  STG.E.64 desc[UR4][R2.64+0x20], R4 ;  /* 0x0000200402007986 */ /* 0x000fe2000c101b04 */
[----:B-1----:R-:W-:Y:S02]  /*18460*/  IADD3.X R12, P1, PT, R8, 0x6, RZ, P1, !PT ;  /* 0x00000006080c7810 */ /* 0x002fe40000f3e4ff */
[----:B------:R-:W-:Y:S01]  /*18470*/  IADD3.X R11, P3, PT, RZ, R13, RZ, P3, !PT ;  /* 0x0000000dff0b7210 */ /* 0x000fe20001f7e4ff */
[----:B------:R0:W-:Y:S02]  /*18480*/  STG.E.64 desc[UR4][R2.64+0x18], R20 ;  /* 0x0000181402007986 */ /* 0x0001e4000c101b04 */
[----:B------:R-:W-:Y:S01]  /*18490*/  IMAD.X R13, RZ, RZ, R9, P1 ;  /* 0x000000ffff0d7224 */ /* 0x000fe200008e0609 */
[----:B------:R-:W-:Y:S01]  /*184a0*/  IADD3.X R22, P3, PT, R28, 0x3, RZ, P3, !PT ;  /* 0x000000031c167810 */ /* 0x000fe20001f7e4ff */
[----:B------:R-:W-:Y:S01]  /*184b0*/  STG.E.64 desc[UR4][R2.64+0x8], R10 ;  /* 0x0000080a02007986 */ /* 0x000fe2000c101b04 */
[----:B--2---:R-:W-:-:S02]  /*184c0*/  IADD3 R28, P1, PT, R18, 0x138, RZ ;  /* 0x00000138121c7810 */ /* 0x004fc40007f3e0ff */
[----:B------:R-:W-:Y:S01]  /*184d0*/  IADD3.X R23, P3, PT, RZ, R29, RZ, P3, !PT ;  /* 0x0000001dff177210 */ /* 0x000fe20001f7e4ff */
[----:B------:R-:W-:Y:S02]  /*184e0*/  STG.E.64 desc[UR4][R2.64+0x28], R12 ;  /* 0x0000280c02007986 */ /* 0x000fe4000c101b04 */
[----:B------:R-:W-:Y:S01]  /*184f0*/  IMAD.X R29, RZ, RZ, R19, P1 ;  /* 0x000000ffff1d7224 */ /* 0x000fe200008e0613 */
[----:B------:R-:W-:Y:S01]  /*18500*/  IADD3 RZ, P1, PT, R28, 0x1, RZ ;  /* 0x000000011cff7810 */ /* 0x000fe20007f3e0ff */
[----:B------:R1:W-:Y:S01]  /*18510*/  STG.E.64 desc[UR4][R2.64+0x10], R22 ;  /* 0x0000101602007986 */ /* 0x0003e2000c101b04 */
[----:B------:R-:W-:Y:S02]  /*18520*/  IADD3.X R24, P3, PT, R20, 0x4, RZ, P3, !PT ;  /* 0x0000000414187810 */ /* 0x000fe40001f7e4ff */
[----:B------:R-:W-:Y:S01]  /*18530*/  IADD3.X RZ, P1, PT, RZ, R29, RZ, P1, !PT ;  /* 0x0000001dffff7210 */ /* 0x000fe20000f3e4ff */
[----:B------:R-:W-:Y:S01]  /*18540*/  STG.E.64 desc[UR4][R2.64], R28 ;  /* 0x0000001c02007986 */ /* 0x000fe2000c101b04 */
[----:B0-----:R-:W-:-:S02]  /*18550*/  IADD3.X R20, P0, PT, R12, 0x6, RZ, P0, !PT ;  /* 0x000000060c147810 */ /* 0x001fc4000071e4ff */
[----:B------:R-:W-:Y:S02]  /*18560*/  IADD3.X R26, P1, PT, R10, 0x2, RZ, P1, !PT ;  /* 0x000000020a1a7810 */ /* 0x000fe40000f3e4ff */
[----:B------:R-:W-:Y:S01]  /*18570*/  IADD3.X R25, P3, PT, RZ, R21, RZ, P3, !PT ;  /* 0x00000015ff197210 */ /* 0x000fe20001f7e4ff */
[----:B------:R-:W-:Y:S01]  /*18580*/  IMAD.X R21, RZ, RZ, R13, P0 ;  /* 0x000000ffff157224 */ /* 0x000fe200000e060d */
[----:B------:R-:W-:Y:S02]  /*18590*/  IADD3.X R27, P1, PT, RZ, R11, RZ, P1, !PT ;  /* 0x0000000bff1b7210 */ /* 0x000fe40000f3e4ff */
[----:B------:R-:W-:Y:S01]  /*185a0*/  IADD3.X R4, P6, PT, R4, 0x5, RZ, P6, !PT ;  /* 0x0000000504047810 */ /* 0x000fe200037de4ff */
[----:B------:R0:W-:Y:S01]  /*185b0*/  STG.E.64 desc[UR4][R2.64+0x18], R24 ;  /* 0x0000181802007986 */ /* 0x0001e2000c101b04 */
[----:B------:R-:W-:Y:S02]  /*185c0*/  IADD3.X R16, P1, PT, R22, 0x3, RZ, P1, !PT ;  /* 0x0000000316107810 */ /* 0x000fe40000f3e4ff */
[----:B-1----:R-:W-:Y:S01]  /*185d0*/  IADD3 R22, P0, PT, R18, 0x139, RZ ;  /* 0x0000013912167810 */ /* 0x002fe20007f1e0ff */
[----:B------:R-:W-:Y:S01]  /*185e0*/  STG.E.64 desc[UR4][R2.64+0x8], R26 ;  /* 0x0000081a02007986 */ /* 0x000fe2000c101b04 */
[----:B------:R-:W-:-:S02]  /*185f0*/  IADD3.X R17, P1, PT, RZ, R23, RZ, P1, !PT ;  /* 0x00000017ff117210 */ /* 0x000fc40000f3e4ff */
[----:B------:R-:W-:Y:S01]  /*18600*/  IADD3.X R5, P6, PT, RZ, R5, RZ, P6, !PT ;  /* 0x00000005ff057210 */ /* 0x000fe200037de4ff */
[----:B------:R-:W-:Y:S01]  /*18610*/  IMAD.X R23, RZ, RZ, R19, P0 ;  /* 0x000000ffff177224 */ /* 0x000fe200000e0613 */
[----:B------:R-:W-:Y:S01]  /*18620*/  IADD3 RZ, P0, PT, R22, 0x1, RZ ;  /* 0x0000000116ff7810 */ /* 0x000fe20007f1e0ff */
[----:B------:R-:W-:Y:S03]  /*18630*/  STG.E.64 desc[UR4][R2.64+0x10], R16 ;  /* 0x0000101002007986 */ /* 0x000fe6000c101b04 */
[----:B------:R-:W-:Y:S01]  /*18640*/  IADD3.X RZ, P0, PT, RZ, R23, RZ, P0, !PT ;  /* 0x00000017ffff7210 */ /* 0x000fe2000071e4ff */
[----:B------:R1:W-:Y:S01]  /*18650*/  STG.E.64 desc[UR4][R2.64+0x20], R4 ;  /* 0x0000200402007986 */ /* 0x0003e2000c101b04 */
[----:B0-----:R-:W-:Y:S02]  /*18660*/  IADD3.X R24, P1, PT, R24, 0x4, RZ, P1, !PT ;  /* 0x0000000418187810 */ /* 0x001fe40000f3e4ff */
[----:B------:R-:W-:Y:S01]  /*18670*/  IADD3.X R10, P0, PT, R26, 0x2, RZ, P0, !PT ;  /* 0x000000021a0a7810 */ /* 0x000fe2000071e4ff */
[----:B------:R0:W-:Y:S01]  /*18680*/  STG.E.64 desc[UR4][R2.64], R22 ;  /* 0x0000001602007986 */ /* 0x0001e2000c101b04 */
[----:B------:R-:W-:-:S02]  /*18690*/  IADD3.X R25, P1, PT, RZ, R25, RZ, P1, !PT ;  /* 0x00000019ff197210 */ /* 0x000fc40000f3e4ff */
[----:B------:R-:W-:Y:S01]  /*186a0*/  IADD3.X R11, P0, PT, RZ, R27, RZ, P0, !PT ;  /* 0x0000001bff0b7210 */ /* 0x000fe2000071e4ff */
[----:B------:R-:W-:Y:S03]  /*186b0*/  STG.E.64 desc[UR4][R2.64+0x28], R20 ;  /* 0x0000281402007986 */ /* 0x000fe6000c101b04 */
        /* <DEDUP_REMOVED lines=11> */
[----:B------:R-:W-:Y:S02]  /*18770*/  IMAD.X R23, RZ, RZ, R21, P4 ;  /* 0x000000ffff177224 */ /* 0x000fe400020e0615 */
[----:B------:R1:W-:Y:S04]  /*18780*/  STG.E.64 desc[UR4][R2.64+0x20], R26 ;  /* 0x0000201a02007986 */ /* 0x0003e8000c101b04 */
[----:B------:R-:W-:Y:S01]  /*18790*/  STG.E.64 desc[UR4][R2.64+0x28], R22 ;  /* 0x0000281602007986 */ /* 0x000fe2000c101b04 */
[----:B0-----:R-:W-:-:S04]  /*187a0*/  IADD3.X R4, P0, PT, R24, 0x4, RZ, P0, !PT ;  /* 0x0000000418047810 */ /* 0x001fc8000071e4ff */
[----:B------:R-:W-:-:S04]  /*187b0*/  IADD3.X R5, P0, PT, RZ, R25, RZ, P0, !PT ;  /* 0x00000019ff057210 */ /* 0x000fc8000071e4ff */
[----:B------:R-:W-:Y:S01]  /*187c0*/  IADD3.X R16, P0, PT, R26, 0x5, RZ, P0, !PT ;  /* 0x000000051a107810 */ /* 0x000fe2000071e4ff */
[----:B------:R-:W-:Y:S01]  /*187d0*/  STG.E.64 desc[UR4][R2.64+0x18], R4 ;  /* 0x0000180402007986 */ /* 0x000fe2000c101b04 */
[----:B-1----:R-:W-:Y:S02]  /*187e0*/  IADD3 R26, P4, PT, R18, 0x13a, RZ ;  /* 0x0000013a121a7810 */ /* 0x002fe40007f9e0ff */
[----:B------:R-:W-:-:S03]  /*187f0*/  IADD3.X R17, P0, PT, RZ, R27, RZ, P0, !PT ;  /* 0x0000001bff117210 */ /* 0x000fc6000071e4ff */
[----:B------:R-:W-:Y:S01]  /*18800*/  IMAD.X R27, RZ, RZ, R19, P4 ;  /* 0x000000ffff1b7224 */ /* 0x000fe200020e0613 */
[----:B------:R-:W-:Y:S01]  /*18810*/  IADD3.X R24, P4, PT, R22, 0x6, RZ, P2, !PT ;  /* 0x0000000616187810 */ /* 0x000fe2000179e4ff */
[----:B------:R-:W-:Y:S01]  /*18820*/  STG.E.64 desc[UR4][R2.64+0x20], R16 ;  /* 0x0000201002007986 */ /* 0x000fe2000c101b04 */
[----:B------:R-:W-:-:S03]  /*18830*/  IADD3 RZ, P2, PT, R26, 0x1, RZ ;  /* 0x000000011aff7810 */ /* 0x000fc60007f5e0ff */
[----:B------:R-:W-:Y:S01]  /*18840*/  IMAD.X R25, RZ, RZ, R23, P4 ;  /* 0x000000ffff197224 */ /* 0x000fe200020e0617 */
[----:B------:R-:W-:Y:S01]  /*18850*/  IADD3 R6, P4, PT, R18, 0x13b, RZ ;  /* 0x0000013b12067810 */ /* 0x000fe20007f9e0ff */
[----:B------:R0:W-:Y:S01]  /*18860*/  STG.E.64 desc[UR4][R2.64], R26 ;  /* 0x0000001a02007986 */ /* 0x0001e2000c101b04 */
[----:B------:R-:W-:-:S03]  /*18870*/  IADD3.X RZ, P2, PT, RZ, R27, RZ, P2, !PT ;  /* 0x0000001bffff7210 */ /* 0x000fc6000175e4ff */
[----:B------:R-:W-:Y:S01]  /*18880*/  IMAD.X R7, RZ, RZ, R19, P4 ;  /* 0x000000ffff077224 */ /* 0x000fe200020e0613 */
[----:B------:R-:W-:Y:S01]  /*18890*/  IADD3.X R14, P2, PT, R10, 0x2, RZ, P2, !PT ;  /* 0x000000020a0e7810 */ /* 0x000fe2000175e4ff */
[----:B------:R-:W-:Y:S01]  /*188a0*/  STG.E.64 desc[UR4][R2.64+0x28], R24 ;  /* 0x0000281802007986 */ /* 0x000fe2000c101b04 */
[----:B------:R-:W-:Y:S02]  /*188b0*/  IADD3 RZ, P4, PT, R6, 0x1, RZ ;  /* 0x0000000106ff7810 */ /* 0x000fe40007f9e0ff */
[----:B------:R-:W-:Y:S01]  /*188c0*/  IADD3.X R15, P2, PT, RZ, R11, RZ, P2, !PT ;  /* 0x0000000bff0f7210 */ /* 0x000fe2000175e4ff */
[----:B------:R1:W-:Y:S01]  /*188d0*/  STG.E.64 desc[UR4][R2.64], R6 ;  /* 0x0000000602007986 */ /* 0x0003e2000c101b04 */
[----:B------:R-:W-:-:S03]  /*188e0*/  IADD3.X RZ, P4, PT, RZ, R7, RZ, P4, !PT ;  /* 0x00000007ffff7210 */ /* 0x000fc6000279e4ff */
[----:B------:R2:W-:Y:S01]  /*188f0*/  STG.E.64 desc[UR4][R2.64+0x8], R14 ;  /* 0x0000080e02007986 */ /* 0x0005e2000c101b04 */
[----:B0-----:R-:W-:-:S04]  /*18900*/  IADD3.X R26, P4, PT, R14, 0x2, RZ, P4, !PT ;  /* 0x000000020e1a7810 */ /* 0x001fc8000279e4ff */
[----:B------:R-:W-:Y:S02]  /*18910*/  IADD3.X R27, P4, PT, RZ, R15, RZ, P4, !PT ;  /* 0x0000000fff1b7210 */ /* 0x000fe4000279e4ff */
[----:B-1----:R-:W-:-:S03]  /*18920*/  IADD3.X R6, P2, PT, R28, 0x3, RZ, P2, !PT ;  /* 0x000000031c067810 */ /* 0x002fc6000175e4ff */
[----:B------:R-:W-:Y:S01]  /*18930*/  STG.E.64 desc[UR4][R2.64+0x8], R26 ;  /* 0x0000081a02007986 */ /* 0x000fe2000c101b04 */
[----:B------:R-:W-:Y:S02]  /*18940*/  IADD3.X R7, P2, PT, RZ, R29, RZ, P2, !PT ;  /* 0x0000001dff077210 */ /* 0x000fe4000175e4ff */
[----:B------:R-:W-:Y:S02]  /*18950*/  IADD3.X R10, P4, PT, R6, 0x3, RZ, P4, !PT ;  /* 0x00000003060a7810 */ /* 0x000fe4000279e4ff */
[----:B------:R-:W-:Y:S01]  /*18960*/  IADD3.X R28, P2, PT, R4, 0x4, RZ, P2, !PT ;  /* 0x00000004041c7810 */ /* 0x000fe2000175e4ff */
[----:B------:R0:W-:Y:S01]  /*18970*/  STG.E.64 desc[UR4][R2.64+0x10], R6 ;  /* 0x0000100602007986 */ /* 0x0001e2000c101b04 */
[----:B------:R-:W-:Y:S02]  /*18980*/  IADD3.X R11, P4, PT, RZ, R7, RZ, P4, !PT ;  /* 0x00000007ff0b7210 */ /* 0x000fe4000279e4ff */
[----:B------:R-:W-:Y:S02]  /*18990*/  IADD3.X R29, P2, PT, RZ, R5, RZ, P2, !PT ;  /* 0x00000005ff1d7210 */ /* 0x000fe4000175e4ff */
[----:B------:R-:W-:Y:S01]  /*189a0*/  IADD3.X R4, P4, PT, R28, 0x4, RZ, P4, !PT ;  /* 0x000000041c047810 */ /* 0x000fe2000279e4ff */
[----:B------:R-:W-:Y:S01]  /*189b0*/  STG.E.64 desc[UR4][R2.64+0x10], R10 ;  /* 0x0000100a02007986 */ /* 0x000fe2000c101b04 */
[----:B------:R-:W-:-:S02]  /*189c0*/  IADD3.X R8, P2, PT, R16, 0x5, RZ, P2, !PT ;  /* 0x0000000510087810 */ /* 0x000fc4000175e4ff */
[----:B--2---:R-:W-:Y:S01]  /*189d0*/  IADD3.X R14, P5, PT, R24, 0x6, RZ, P5, !PT ;  /* 0x00000006180e7810 */ /* 0x004fe20002fbe4ff */
[----:B------:R-:W-:Y:S01]  /*189e0*/  STG.E.64 desc[UR4][R2.64+0x18], R28 ;  /* 0x0000181c02007986 */ /* 0x000fe2000c101b04 */
[----:B------:R-:W-:Y:S02]  /*189f0*/  IADD3.X R9, P2, PT, RZ, R17, RZ, P2, !PT ;  /* 0x00000011ff097210 */ /* 0x000fe4000175e4ff */
[----:B------:R-:W-:Y:S01]  /*18a00*/  IADD3.X R5, P4, PT, RZ, R29, RZ, P4, !PT ;  /* 0x0000001dff057210 */ /* 0x000fe2000279e4ff */
        /* <DEDUP_REMOVED lines=9> */
[----:B------:R-:W-:Y:S03]  /*18aa0*/  STG.E.64 desc[UR4][R2.64], R16 ;  /* 0x0000001002007986 */ /* 0x000fe6000c101b04 */
[----:B------:R-:W-:Y:S01]  /*18ab0*/  IADD3.X R26, P5, PT, R26, 0x2, RZ, P5, !PT ;  /* 0x000000021a1a7810 */ /* 0x000fe20002fbe4ff */
[----:B------:R0:W-:Y:S01]  /*18ac0*/  STG.E.64 desc[UR4][R2.64+0x18], R4 ;  /* 0x0000180402007986 */ /* 0x0001e2000c101b04 */
[----:B-1----:R-:W-:-:S02]  /*18ad0*/  IADD3.X R8, P6, PT, R14, 0x6, RZ, P6, !PT ;  /* 0x000000060e087810 */ /* 0x002fc400037de4ff */
[----:B------:R-:W-:Y:S01]  /*18ae0*/  IADD3.X R27, P5, PT, RZ, R27, RZ, P5, !PT ;  /* 0x0000001bff1b7210 */ /* 0x000fe20002fbe4ff */
[----:B------:R1:W-:Y:S02]  /*18af0*/  STG.E.64 desc[UR4][R2.64+0x20], R6 ;  /* 0x0000200602007986 */ /* 0x0003e4000c101b04 */
[----:B------:R-:W-:Y:S01]  /*18b00*/  IMAD.X R9, RZ, RZ, R15, P6 ;  /* 0x000000ffff097224 */ /* 0x000fe200030e060f */
[----:B------:R-:W-:Y:S01]  /*18b10*/  IADD3 R28, P6, PT, R18, 0x13d, RZ ;  /* 0x0000013d121c7810 */ /* 0x000fe20007fde0ff */
[----:B------:R-:W-:Y:S01]  /*18b20*/  STG.E.64 desc[UR4][R2.64+0x8], R26 ;  /* 0x0000081a02007986 */ /* 0x000fe2000c101b04 */
        /* <DEDUP_REMOVED lines=11> */
[----:B------:R-:W-:Y:S02]  /*18be0*/  IADD3.X R17, P6, PT, RZ, R27, RZ, P6, !PT ;  /* 0x0000001bff117210 */ /* 0x000fe400037de4ff */
[----:B-1----:R-:W-:Y:S01]  /*18bf0*/  IADD3.X R6, P5, PT, R6, 0x5, RZ, P5, !PT ;  /* 0x0000000506067810 */ /* 0x002fe20002fbe4ff */
[----:B------:R1:W-:Y:S01]  /*18c00*/  STG.E.64 desc[UR4][R2.64+0x18], R4 ;  /* 0x0000180402007986 */ /* 0x0003e2000c101b04 */
[----:B------:R-:W-:Y:S02]  /*18c10*/  IADD3.X R12, P6, PT, R10, 0x3, RZ, P6, !PT ;  /* 0x000000030a0c7810 */ /* 0x000fe400037de4ff */
[----:B------:R-:W-:Y:S01]  /*18c20*/  IADD3.X R7, P5, PT, RZ, R7, RZ, P5, !PT ;  /* 0x00000007ff077210 */ /* 0x000fe20002fbe4ff */
[----:B------:R-:W-:Y:S01]  /*18c30*/  STG.E.64 desc[UR4][R2.64+0x8], R16 ;  /* 0x0000081002007986 */ /* 0x000fe2000c101b04 */
[----:B------:R-:W-:Y:S02]  /*18c40*/  IADD3.X R13, P6, PT, RZ, R11, RZ, P6, !PT ;  /* 0x0000000bff0d7210 */ /* 0x000fe400037de4ff */
[----:B0-----:R-:W-:Y:S01]  /*18c50*/  IADD3.X R10, P3, PT, R8, 0x6, RZ, P3, !PT ;  /* 0x00000006080a7810 */ /* 0x001fe20001f7e4ff */
[----:B------:R0:W-:Y:S04]  /*18c60*/  STG.E.64 desc[UR4][R2.64+0x20], R6 ;  /* 0x0000200602007986 */ /* 0x0001e8000c101b04 */
        /* <DEDUP_REMOVED lines=1471> */
[----:B------:R-:W-:Y:S01]  /*1e860*/  IADD3.X R22, P2, PT, R16, 0x2, RZ, P2, !PT ;  /* 0x0000000210167810 */ /* 0x000fe2000175e4ff */
[----:B------:R0:W-:Y:S01]  /*1e870*/  STG.E.64 desc[UR4][R2.64+0x18], R4 ;  /* 0x0000180402007986 */ /* 0x0001e2000c101b04 */
[----:B------:R-:W-:-:S02]  /*1e880*/  IADD3.X R25, P0, PT, RZ, R21, RZ, P0, !PT ;  /* 0x00000015ff197210 */ /* 0x000fc4000071e4ff */
[----:B------:R-:W-:-:S03]  /*1e890*/  IADD3.X R23, P2, PT, RZ, R17, RZ, P2, !PT ;  /* 0x00000011ff177210 */ /* 0x000fc6000175e4ff */
[----:B------:R3:W-:Y:S01]  /*1e8a0*/  STG.E.64 desc[UR4][R2.64+0x20], R24 ;  /* 0x0000201802007986 */ /* 0x0007e2000c101b04 */
[----:B-1----:R-:W-:Y:S02]  /*1e8b0*/  IADD3.X R20, P2, PT, R12, 0x3, RZ, P2, !PT ;  /* 0x000000030c147810 */ /* 0x002fe4000175e4ff */
        /* <DEDUP_REMOVED lines=13> */
[----:B---3--:R-:W-:Y:S02]  /*1e990*/  IADD3.X R24, P2, PT, R24, 0x5, RZ, P2, !PT ;  /* 0x0000000518187810 */ /* 0x008fe4000175e4ff */
[----:B------:R-:W-:Y:S01]  /*1e9a0*/  IADD3.X R26, P4, PT, R22, 0x2, RZ, P4, !PT ;  /* 0x00000002161a7810 */ /* 0x000fe2000279e4ff */
[----:B------:R0:W-:Y:S01]  /*1e9b0*/  STG.E.64 desc[UR4][R2.64+0x18], R4 ;  /* 0x0000180402007986 */ /* 0x0001e2000c101b04 */
[----:B------:R-:W-:-:S02]  /*1e9c0*/  IADD3.X R25, P2, PT, RZ, R25, RZ, P2, !PT ;  /* 0x00000019ff197210 */ /* 0x000fc4000175e4ff */
[----:B------:R-:W-:-:S03]  /*1e9d0*/  IADD3.X R27, P4, PT, RZ, R23, RZ, P4, !PT ;  /* 0x00000017ff1b7210 */ /* 0x000fc6000279e4ff */
[----:B------:R3:W-:Y:S01]  /*1e9e0*/  STG.E.64 desc[UR4][R2.64+0x20], R24 ;  /* 0x0000201802007986 */ /* 0x0007e2000c101b04 */
[----:B-1----:R-:W-:Y:S02]  /*1e9f0*/  IADD3.X R22, P4, PT, R20, 0x3, RZ, P4, !PT ;  /* 0x0000000314167810 */ /* 0x002fe4000279e4ff */
[----:B--2---:R-:W-:Y:S01]  /*1ea00*/  IADD3.X R20, P5, PT, R12, 0x6, RZ, P5, !PT ;  /* 0x000000060c147810 */ /* 0x004fe20002fbe4ff */
        /* <DEDUP_REMOVED lines=18> */
[----:B---3--:R-:W-:Y:S02]  /*1eb30*/  IADD3.X R24, P5, PT, R22, 0x3, RZ, P5, !PT ;  /* 0x0000000316187810 */ /* 0x008fe40002fbe4ff */
        /* <DEDUP_REMOVED lines=1442> */
[----:B------:R-:W-:Y:S02]  /*24560*/  IADD3.X R25, P3, PT, RZ, R23, RZ, P3, !PT ;  /* 0x00000017ff197210 */ /* 0x000fe40001f7e4ff */
[----:B------:R-:W-:Y:S01]  /*24570*/  IADD3.X R14, P0, PT, R22, 0x6, RZ, P0, !PT ;  /* 0x00000006160e7810 */ /* 0x000fe2000071e4ff */
[----:B------:R-:W-:Y:S01]  /*24580*/  IMAD.X R23, RZ, RZ, R21, P1 ;  /* 0x000000ffff177224 */ /* 0x000fe200008e0615 */
[----:B------:R-:W-:Y:S01]  /*24590*/  IADD3 R26, P1, PT, R18, 0x1d2, RZ ;  /* 0x000001d2121a7810 */ /* 0x000fe20007f3e0ff */
[----:B------:R3:W-:Y:S01]  /*245a0*/  STG.E.64 desc[UR4][R2.64+0x10], R24 ;  /* 0x0000101802007986 */ /* 0x0007e2000c101b04 */
[----:B0-----:R-:W-:Y:S01]  /*245b0*/  IADD3.X R4, P3, PT, R4, 0x4, RZ, P3, !PT ;  /* 0x0000000404047810 */ /* 0x001fe20001f7e4ff */
[----:B------:R-:W-:-:S02]  /*245c0*/  IMAD.X R15, RZ, RZ, R23, P0 ;  /* 0x000000ffff0f7224 */ /* 0x000fc400000e0617 */
        /* <DEDUP_REMOVED lines=10> */
[----:B------:R-:W-:Y:S01]  /*24670*/  IADD3.X R29, P1, PT, RZ, R17, RZ, P1, !PT ;  /* 0x00000011ff1d7210 */ /* 0x000fe20000f3e4ff */
[----:B------:R-:W-:Y:S03]  /*24680*/  STG.E.64 desc[UR4][R2.64+0x28], R14 ;  /* 0x0000280e02007986 */ /* 0x000fe6000c101b04 */
[----:B-1----:R-:W-:Y:S01]  /*24690*/  IADD3.X R16, P1, PT, R24, 0x3, RZ, P1, !PT ;  /* 0x0000000318107810 */ /* 0x002fe20000f3e4ff */
[----:B------:R1:W-:Y:S01]  /*246a0*/  STG.E.64 desc[UR4][R2.64+0x20], R6 ;  /* 0x0000200602007986 */ /* 0x0003e2000c101b04 */
[----:B---3--:R-:W-:Y:S02]  /*246b0*/  IADD3 R24, P0, PT, R18, 0x1d3, RZ ;  /* 0x000001d312187810 */ /* 0x008fe40007f1e0ff */
[----:B------:R-:W-:Y:S01]  /*246c0*/  IADD3.X R17, P1, PT, RZ, R25, RZ, P1, !PT ;  /* 0x00000019ff117210 */ /* 0x000fe20000f3e4ff */
[----:B------:R2:W-:Y:S02]  /*246d0*/  STG.E.64 desc[UR4][R2.64+0x8], R28 ;  /* 0x0000081c02007986 */ /* 0x0005e4000c101b04 */
[----:B------:R-:W-:Y:S01]  /*246e0*/  IMAD.X R25, RZ, RZ, R19, P0 ;  /* 0x000000ffff197224 */ /* 0x000fe200000e0613 */
[----:B0-----:R-:W-:Y:S01]  /*246f0*/  IADD3.X R4, P1, PT, R4, 0x4, RZ, P1, !PT ;  /* 0x0000000404047810 */ /* 0x001fe20000f3e4ff */
[----:B------:R-:W-:Y:S01]  /*24700*/  STG.E.64 desc[UR4][R2.64+0x10], R16 ;  /* 0x0000101002007986 */ /* 0x000fe2000c101b04 */
[----:B------:R-:W-:-:S02]  /*24710*/  IADD3 RZ, P0, PT, R24, 0x1, RZ ;  /* 0x0000000118ff7810 */ /* 0x000fc40007f1e0ff */
[----:B------:R-:W-:Y:S01]  /*24720*/  IADD3.X R5, P1, PT, RZ, R5, RZ, P1, !PT ;  /* 0x00000005ff057210 */ /* 0x000fe20000f3e4ff */
[----:B------:R0:W-:Y:S01]  /*24730*/  STG.E.64 desc[UR4][R2.64], R24 ;  /* 0x0000001802007986 */ /* 0x0001e2000c101b04 */
[----:B------:R-:W-:Y:S02]  /*24740*/  IADD3.X RZ, P0, PT, RZ, R25, RZ, P0, !PT ;  /* 0x00000019ffff7210 */ /* 0x000fe4000071e4ff */
[----:B------:R-:W-:Y:S01]  /*24750*/  IADD3.X R10, P1, PT, R6, 0x5, RZ, P1, !PT ;  /* 0x00000005060a7810 */ /* 0x000fe20000f3e4ff */
[----:B------:R-:W-:Y:S01]  /*24760*/  STG.E.64 desc[UR4][R2.64+0x18], R4 ;  /* 0x0000180402007986 */ /* 0x000fe2000c101b04 */
[----:B-1----:R-:W-:Y:S02]  /*24770*/  IADD3.X R6, P2, PT, R14, 0x6, RZ, P2, !PT ;  /* 0x000000060e067810 */ /* 0x002fe4000175e4ff */
[----:B------:R-:W-:Y:S02]  /*24780*/  IADD3.X R11, P1, PT, RZ, R7, RZ, P1, !PT ;  /* 0x00000007ff0b7210 */ /* 0x000fe40000f3e4ff */
[----:B------:R-:W-:Y:S01]  /*24790*/  IADD3.X R26, P0, PT, R28, 0x2, RZ, P0, !PT ;  /* 0x000000021c1a7810 */ /* 0x000fe2000071e4ff */
[----:B------:R-:W-:Y:S01]  /*247a0*/  IMAD.X R7, RZ, RZ, R15, P2 ;  /* 0x000000ffff077224 */ /* 0x000fe200010e060f */
[----:B------:R-:W-:Y:S01]  /*247b0*/  IADD3 R8, P2, PT, R18, 0x1d4, RZ ;  /* 0x000001d412087810 */ /* 0x000fe20007f5e0ff */
[----:B------:R-:W-:Y:S01]  /*247c0*/  STG.E.64 desc[UR4][R2.64+0x20], R10 ;  /* 0x0000200a02007986 */ /* 0x000fe2000c101b04 */
[----:B------:R-:W-:-:S03]  /*247d0*/  IADD3.X R27, P0, PT, RZ, R29, RZ, P0, !PT ;  /* 0x0000001dff1b7210 */ /* 0x000fc6000071e4ff */
[----:B------:R-:W-:Y:S01]  /*247e0*/  IMAD.X R9, RZ, RZ, R19, P2 ;  /* 0x000000ffff097224 */ /* 0x000fe200010e0613 */
[----:B------:R-:W-:Y:S01]  /*247f0*/  IADD3 RZ, P2, PT, R8, 0x1, RZ ;  /* 0x0000000108ff7810 */ /* 0x000fe20007f5e0ff */
[----:B------:R1:W-:Y:S01]  /*24800*/  STG.E.64 desc[UR4][R2.64+0x8], R26 ;  /* 0x0000081a02007986 */ /* 0x0003e2000c101b04 */
[----:B--2---:R-:W-:Y:S02]  /*24810*/  IADD3.X R28, P0, PT, R16, 0x3, RZ, P0, !PT ;  /* 0x00000003101c7810 */ /* 0x004fe4000071e4ff */
[----:B------:R-:W-:Y:S01]  /*24820*/  IADD3.X RZ, P2, PT, RZ, R9, RZ, P2, !PT ;  /* 0x00000009ffff7210 */ /* 0x000fe2000175e4ff */
[----:B------:R-:W-:Y:S01]  /*24830*/  STG.E.64 desc[UR4][R2.64], R8 ;  /* 0x0000000802007986 */ /* 0x000fe2000c101b04 */
[----:B------:R-:W-:Y:S02]  /*24840*/  IADD3.X R29, P0, PT, RZ, R17, RZ, P0, !PT ;  /* 0x00000011ff1d7210 */ /* 0x000fe4000071e4ff */
[----:B0-----:R-:W-:Y:S01]  /*24850*/  IADD3.X R24, P2, PT, R26, 0x2, RZ, P2, !PT ;  /* 0x000000021a187810 */ /* 0x001fe2000175e4ff */
[----:B------:R-:W-:Y:S01]  /*24860*/  STG.E.64 desc[UR4][R2.64+0x28], R6 ;  /* 0x0000280602007986 */ /* 0x000fe2000c101b04 */
[----:B------:R-:W-:-:S02]  /*24870*/  IADD3.X R16, P0, PT, R4, 0x4, RZ, P0, !PT ;  /* 0x0000000404107810 */ /* 0x000fc4000071e4ff */
[----:B------:R-:W-:Y:S01]  /*24880*/  IADD3.X R25, P2, PT, RZ, R27, RZ, P2, !PT ;  /* 0x0000001bff197210 */ /* 0x000fe2000175e4ff */
[----:B------:R0:W-:Y:S01]  /*24890*/  STG.E.64 desc[UR4][R2.64+0x10], R28 ;  /* 0x0000101c02007986 */ /* 0x0001e2000c101b04 */
[----:B------:R-:W-:Y:S02]  /*248a0*/  IADD3.X R17, P0, PT, RZ, R5, RZ, P0, !PT ;  /* 0x00000005ff117210 */ /* 0x000fe4000071e4ff */
[----:B-1----:R-:W-:Y:S01]  /*248b0*/  IADD3.X R26, P2, PT, R28, 0x3, RZ, P2, !PT ;  /* 0x000000031c1a7810 */ /* 0x002fe2000175e4ff */
[----:B------:R-:W-:Y:S01]  /*248c0*/  STG.E.64 desc[UR4][R2.64+0x8], R24 ;  /* 0x0000081802007986 */ /* 0x000fe2000c101b04 */
[----:B------:R-:W-:Y:S02]  /*248d0*/  IADD3.X R4, P0, PT, R10, 0x5, RZ, P0, !PT ;  /* 0x000000050a047810 */ /* 0x000fe4000071e4ff */
[----:B------:R-:W-:Y:S01]  /*248e0*/  IADD3.X R10, P4, PT, R6, 0x6, RZ, P4, !PT ;  /* 0x00000006060a7810 */ /* 0x000fe2000279e4ff */
[----:B------:R1:W-:Y:S01]  /*248f0*/  STG.E.64 desc[UR4][R2.64+0x18], R16 ;  /* 0x0000181002007986 */ /* 0x0003e2000c101b04 */
[----:B------:R-:W-:-:S02]  /*24900*/  IADD3.X R27, P2, PT, RZ, R29, RZ, P2, !PT ;  /* 0x0000001dff1b7210 */ /* 0x000fc4000175e4ff */
[----:B------:R-:W-:Y:S01]  /*24910*/  IADD3.X R5, P0, PT, RZ, R11, RZ, P0, !PT ;  /* 0x0000000bff057210 */ /* 0x000fe2000071e4ff */
[----:B------:R-:W-:Y:S01]  /*24920*/  IMAD.X R11, RZ, RZ, R7, P4 ;  /* 0x000000ffff0b7224 */ /* 0x000fe200020e0607 */
[----:B0-----:R-:W-:Y:S01]  /*24930*/  IADD3.X R28, P2, PT, R16, 0x4, RZ, P2, !PT ;  /* 0x00000004101c7810 */ /* 0x001fe2000175e4ff */
[----:B------:R-:W-:Y:S03]  /*24940*/  STG.E.64 desc[UR4][R2.64+0x10], R26 ;  /* 0x0000101a02007986 */ /* 0x000fe6000c101b04 */
[----:B------:R-:W-:Y:S01]  /*24950*/  IADD3.X R29, P2, PT, RZ, R17, RZ, P2, !PT ;  /* 0x00000011ff1d7210 */ /* 0x000fe2000175e4ff */
[----:B------:R0:W-:Y:S01]  /*24960*/  STG.E.64 desc[UR4][R2.64+0x20], R4 ;  /* 0x0000200402007986 */ /* 0x0001e2000c101b04 */
[----:B-1----:R-:W-:-:S03]  /*24970*/  IADD3 R16, P4, PT, R18, 0x1d5, RZ ;  /* 0x000001d512107810 */ /* 0x002fc60007f9e0ff */
[----:B------:R1:W-:Y:S01]  /*24980*/  STG.E.64 desc[UR4][R2.64+0x18], R28 ;  /* 0x0000181c02007986 */ /* 0x0003e2000c101b04 */
[----:B------:R-:W-:Y:S01]  /*24990*/  IADD3.X R8, P2, PT, R4, 0x5, RZ, P2, !PT ;  /* 0x0000000504087810 */ /* 0x000fe2000175e4ff */
        /* <DEDUP_REMOVED lines=8> */
[----:B------:R0:W-:Y:S02]  /*24a20*/  STG.E.64 desc[UR4][R2.64+0x20], R8 ;  /* 0x0000200802007986 */ /* 0x0001e4000c101b04 */
[----:B------:R-:W-:Y:S01]  /*24a30*/  IMAD.X R5, RZ, RZ, R11, P5 ;  /* 0x000000ffff057224 */ /* 0x000fe200028e060b */
[----:B------:R-:W-:-:S04]  /*24a40*/  IADD3.X R13, P4, PT, RZ, R25, RZ, P4, !PT ;  /* 0x00000019ff0d7210 */ /* 0x000fc8000279e4ff */
        /* <DEDUP_REMOVED lines=8> */
[----:B-1----:R-:W-:-:S02]  /*24ad0*/  IADD3.X R28, P4, PT, R28, 0x4, RZ, P4, !PT ;  /* 0x000000041c1c7810 */ /* 0x002fc4000279e4ff */
[----:B------:R-:W-:Y:S01]  /*24ae0*/  IADD3.X RZ, P5, PT, RZ, R27, RZ, P5, !PT ;  /* 0x0000001bffff7210 */ /* 0x000fe20002fbe4ff */
[----:B------:R-:W-:Y:S01]  /*24af0*/  STG.E.64 desc[UR4][R2.64], R26 ;  /* 0x0000001a02007986 */ /* 0x000fe2000c101b04 */
[----:B------:R-:W-:Y:S02]  /*24b00*/  IADD3.X R29, P4, PT, RZ, R29, RZ, P4, !PT ;  /* 0x0000001dff1d7210 */ /* 0x000fe4000279e4ff */
[----:B------:R-:W-:Y:S02]  /*24b10*/  IADD3.X R20, P5, PT, R12, 0x2, RZ, P5, !PT ;  /* 0x000000020c147810 */ /* 0x000fe40002fbe4ff */
[----:B0-----:R-:W-:Y:S01]  /*24b20*/  IADD3.X R8, P4, PT, R8, 0x5, RZ, P4, !PT ;  /* 0x0000000508087810 */ /* 0x001fe2000279e4ff */
[----:B------:R-:W-:Y:S01]  /*24b30*/  STG.E.64 desc[UR4][R2.64+0x18], R28 ;  /* 0x0000181c02007986 */ /* 0x000fe2000c101b04 */
[----:B------:R-:W-:Y:S02]  /*24b40*/  IADD3.X R21, P5, PT, RZ, R13, RZ, P5, !PT ;  /* 0x0000000dff157210 */ /* 0x000fe40002fbe4ff */
[----:B------:R-:W-:-:S02]  /*24b50*/  IADD3.X R9, P4, PT, RZ, R9, RZ, P4, !PT ;  /* 0x00000009ff097210 */ /* 0x000fc4000279e4ff */
[----:B--2---:R-:W-:Y:S01]  /*24b60*/  IADD3.X R24, P5, PT, R24, 0x3, RZ, P5, !PT ;  /* 0x0000000318187810 */ /* 0x004fe20002fbe4ff */
[----:B------:R-:W-:Y:S03]  /*24b70*/  STG.E.64 desc[UR4][R2.64+0x8], R20 ;  /* 0x0000081402007986 */ /* 0x000fe6000c101b04 */
[----:B------:R-:W-:Y:S01]  /*24b80*/  IADD3.X R25, P5, PT, RZ, R25, RZ, P5, !PT ;  /* 0x00000019ff197210 */ /* 0x000fe20002fbe4ff */
[----:B------:R0:W-:Y:S03]  /*24b90*/  STG.E.64 desc[UR4][R2.64+0x20], R8 ;  /* 0x0000200802007986 */ /* 0x0001e6000c101b04 */
[----:B------:R-:W-:Y:S01]  /*24ba0*/  IADD3.X R16, P5, PT, R28, 0x4, RZ, P5, !PT ;  /* 0x000000041c107810 */ /* 0x000fe20002fbe4ff */
[----:B------:R1:W-:Y:S03]  /*24bb0*/  STG.E.64 desc[UR4][R2.64+0x10], R24 ;  /* 0x0000101802007986 */ /* 0x0003e6000c101b04 */
[----:B------:R-:W-:-:S04]  /*24bc0*/  IADD3.X R17, P5, PT, RZ, R29, RZ, P5, !PT ;  /* 0x0000001dff117210 */ /* 0x000fc80002fbe4ff */
[----:B------:R-:W-:Y:S01]  /*24bd0*/  IADD3.X R12, P5, PT, R8, 0x5, RZ, P5, !PT ;  /* 0x00000005080c7810 */ /* 0x000fe20002fbe4ff */
[----:B------:R2:W-:Y:S01]  /*24be0*/  STG.E.64 desc[UR4][R2.64+0x18], R16 ;  /* 0x0000181002007986 */ /* 0x0005e2000c101b04 */
[----:B0-----:R-:W-:Y:S02]  /*24bf0*/  IADD3.X R8, P6, PT, R4, 0x6, RZ, P6, !PT ;  /* 0x0000000604087810 */ /* 0x001fe400037de4ff */
[----:B------:R-:W-:-:S03]  /*24c00*/  IADD3.X R13, P5, PT, RZ, R9, RZ, P5, !PT ;  /* 0x00000009ff0d7210 */ /* 0x000fc60002fbe4ff */
[----:B------:R-:W-:Y:S01]  /*24c10*/  IMAD.X R9, RZ, RZ, R5, P6 ;  /* 0x000000ffff097224 */ /* 0x000fe200030e0605 */
[C---:B------:R-:W-:Y:S01]  /*24c20*/  IADD3 R22, P6, PT, R18.reuse, 0x1d7, RZ ;  /* 0x000001d712167810 */ /* 0x040fe20007fde0ff */
[----:B------:R-:W-:Y:S04]  /*24c30*/  STG.E.64 desc[UR4][R2.64+0x20], R12 ;  /* 0x0000200c02007986 */ /* 0x000fe8000c101b04 */
[--C-:B------:R-:W-:Y:S01]  /*24c40*/  IMAD.X R23, RZ, RZ, R19.reuse, P6 ;  /* 0x000000ffff177224 */ /* 0x100fe200030e0613 */
[----:B------:R-:W-:Y:S01]  /*24c50*/  IADD3 R26, P6, PT, R18, 0x1d8, RZ ;  /* 0x000001d8121a7810 */ /* 0x000fe20007fde0ff */
[----:B------:R-:W-:Y:S04]  /*24c60*/  STG.E.64 desc[UR4][R2.64+0x28], R8 ;  /* 0x0000280802007986 */ /* 0x000fe8000c101b04 */
[----:B------:R-:W-:Y:S01]  /*24c70*/  IMAD.X R27, RZ, RZ, R19, P6 ;  /* 0x000000ffff1b7224 */ /* 0x000fe200030e0613 */
[----:B------:R-:W-:Y:S01]  /*24c80*/  IADD3 RZ, P6, PT, R22, 0x1, RZ ;  /* 0x0000000116ff7810 */ /* 0x000fe20007fde0ff */
[----:B------:R0:W-:Y:S03]  /*24c90*/  STG.E.64 desc[UR4][R2.64], R22 ;  /* 0x0000001602007986 */ /* 0x0001e6000c101b04 */
[----:B------:R-:W-:Y:S01]  /*24ca0*/  IADD3.X RZ, P6, PT, RZ, R23, RZ, P6, !PT ;  /* 0x00000017ffff7210 */ /* 0x000fe200037de4ff */
[----:B------:R3:W-:Y:S03]  /*24cb0*/  STG.E.64 desc[UR4][R2.64], R26 ;  /* 0x0000001a02007986 */ /* 0x0007e6000c101b04 */
[----:B------:R-:W-:-:S04]  /*24cc0*/  IADD3.X R28, P6, PT, R20, 0x2, RZ, P6, !PT ;  /* 0x00000002141c7810 */ /* 0x000fc800037de4ff */
[----:B------:R-:W-:-:S04]  /*24cd0*/  IADD3.X R29, P6, PT, RZ, R21, RZ, P6, !PT ;  /* 0x00000015ff1d7210 */ /* 0x000fc800037de4ff */
[----:B-1----:R-:W-:Y:S01]  /*24ce0*/  IADD3.X R24, P6, PT, R24, 0x3, RZ, P6, !PT ;  /* 0x0000000318187810 */ /* 0x002fe200037de4ff */
[----:B------:R-:W-:Y:S03]  /*24cf0*/  STG.E.64 desc[UR4][R2.64+0x8], R28 ;  /* 0x0000081c02007986 */ /* 0x000fe6000c101b04 */
[----:B------:R-:W-:-:S04]  /*24d00*/  IADD3.X R25, P6, PT, RZ, R25, RZ, P6, !PT ;  /* 0x00000019ff197210 */ /* 0x000fc800037de4ff */
[----:B------:R-:W-:Y:S01]  /*24d10*/  IADD3.X R20, P6, PT, R16, 0x4, RZ, P6, !PT ;  /* 0x0000000410147810 */ /* 0x000fe200037de4ff */
[----:B------:R-:W-:Y:S01]  /*24d20*/  STG.E.64 desc[UR4][R2.64+0x10], R24 ;  /* 0x0000101802007986 */ /* 0x000fe2000c101b04 */
[----:B--2---:R-:W-:Y:S02]  /*24d30*/  IADD3.X R16, P3, PT, R8, 0x6, RZ, P3, !PT ;  /* 0x0000000608107810 */ /* 0x004fe40001f7e4ff */
[----:B------:R-:W-:Y:S02]  /*24d40*/  IADD3.X R21, P6, PT, RZ, R17, RZ, P6, !PT ;  /* 0x00000011ff157210 */ /* 0x000fe400037de4ff */
[----:B0-----:R-:W-:Y:S01]  /*24d50*/  IADD3.X R22, P1, PT, R16, 0x6, RZ, P1, !PT ;  /* 0x0000000610167810 */ /* 0x001fe20000f3e4ff */
[----:B------:R-:W-:Y:S01]  /*24d60*/  IMAD.X R17, RZ, RZ, R9, P3 ;  /* 0x000000ffff117224 */ /* 0x000fe200018e0609 */
[----:B------:R-:W-:Y:S01]  /*24d70*/  IADD3 RZ, P3, PT, R26, 0x1, RZ ;  /* 0x000000011aff7810 */ /* 0x000fe20007f7e0ff */
[----:B------:R-:W-:Y:S01]  /*24d80*/  STG.E.64 desc[UR4][R2.64+0x18], R20 ;  /* 0x0000181402007986 */ /* 0x000fe2000c101b04 */
[----:B------:R-:W-:Y:S01]  /*24d90*/  IADD3.X R12, P6, PT, R12, 0x5, RZ, P6, !PT ;  /* 0x000000050c0c7810 */ /* 0x000fe200037de4ff */
[----:B------:R-:W-:Y:S01]  /*24da0*/  IMAD.X R23, RZ, RZ, R17, P1 ;  /* 0x000000ffff177224 */ /* 0x000fe200008e0611 */
[----:B------:R-:W-:Y:S01]  /*24db0*/  IADD3 R14, P1, PT, R18, 0x1d9, RZ ;  /* 0x000001d9120e7810 */ /* 0x000fe20007f3e0ff */
[----:B------:R-:W-:Y:S01]  /*24dc0*/  STG.E.64 desc[UR4][R2.64+0x28], R16 ;  /* 0x0000281002007986 */ /* 0x000fe2000c101b04 */
[----:B------:R-:W-:-:S02]  /*24dd0*/  IADD3.X RZ, P3, PT, RZ, R27, RZ, P3, !PT ;  /* 0x0000001bffff7210 */ /* 0x000fc40001f7e4ff */
[----:B------:R-:W-:Y:S01]  /*24de0*/  IADD3.X R13, P6, PT, RZ, R13, RZ, P6, !PT ;  /* 0x0000000dff0d7210 */ /* 0x000fe200037de4ff */
        /* <DEDUP_REMOVED lines=8> */
[----:B---3--:R-:W-:-:S03]  /*24e70*/  IADD3.X R26, P1, PT, R6, 0x2, RZ, P1, !PT ;  /* 0x00000002061a7810 */ /* 0x008fc60000f3e4ff */
[----:B------:R2:W-:Y:S01]  /*24e80*/  STG.E.64 desc[UR4][R2.64+0x20], R12 ;  /* 0x0000200c02007986 */ /* 0x0005e2000c101b04 */
[----:B------:R-:W-:Y:S02]  /*24e90*/  IADD3.X R27, P1, PT, RZ, R7, RZ, P1, !PT ;  /* 0x00000007ff1b7210 */ /* 0x000fe40000f3e4ff */
[----:B0-----:R-:W-:-:S03]  /*24ea0*/  IADD3.X R14, P3, PT, R24, 0x3, RZ, P3, !PT ;  /* 0x00000003180e7810 */ /* 0x001fc60001f7e4ff */
[----:B------:R-:W-:Y:S01]  /*24eb0*/  STG.E.64 desc[UR4][R2.64+0x8], R26 ;  /* 0x0000081a02007986 */ /* 0x000fe2000c101b04 */
[----:B------:R-:W-:Y:S02]  /*24ec0*/  IADD3.X R15, P3, PT, RZ, R25, RZ, P3, !PT ;  /* 0x00000019ff0f7210 */ /* 0x000fe40001f7e4ff */
[----:B------:R-:W-:Y:S02]  /*24ed0*/  IADD3.X R24, P1, PT, R14, 0x3, RZ, P1, !PT ;  /* 0x000000030e187810 */ /* 0x000fe40000f3e4ff */
[----:B------:R-:W-:Y:S01]  /*24ee0*/  IADD3.X R28, P3, PT, R20, 0x4, RZ, P3, !PT ;  /* 0x00000004141c7810 */ /* 0x000fe20001f7e4ff */
[----:B------:R0:W-:Y:S01]  /*24ef0*/  STG.E.64 desc[UR4][R2.64+0x10], R14 ;  /* 0x0000100e02007986 */ /* 0x0001e2000c101b04 */
[----:B------:R-:W-:Y:S02]  /*24f00*/  IADD3.X R25, P1, PT, RZ, R15, RZ, P1, !PT ;  /* 0x0000000fff197210 */ /* 0x000fe40000f3e4ff */
[----:B------:R-:W-:Y:S02]  /*24f10*/  IADD3.X R29, P3, PT, RZ, R21, RZ, P3, !PT ;  /* 0x00000015ff1d7210 */ /* 0x000fe40001f7e4ff */
[----:B-1----:R-:W-:Y:S01]  /*24f20*/  IADD3.X R6, P1, PT, R28, 0x4, RZ, P1, !PT ;  /* 0x000000041c067810 */ /* 0x002fe20000f3e4ff */
[----:B------:R-:W-:Y:S01]  /*24f30*/  STG.E.64 desc[UR4][R2.64+0x10], R24 ;  /* 0x0000101802007986 */ /* 0x000fe2000c101b04 */
[----:B--2---:R-:W-:-:S02]  /*24f40*/  IADD3.X R12, P3, PT, R12, 0x5, RZ, P3, !PT ;  /* 0x000000050c0c7810 */ /* 0x004fc40001f7e4ff */
[----:B------:R-:W-:Y:S01]  /*24f50*/  IADD3.X R7, P1, PT, RZ, R29, RZ, P1, !PT ;  /* 0x0000001dff077210 */ /* 0x000fe20000f3e4ff */
[----:B------:R1:W-:Y:S01]  /*24f60*/  STG.E.64 desc[UR4][R2.64+0x18], R28 ;  /* 0x0000181c02007986 */ /* 0x0003e2000c101b04 */
[----:B------:R-:W-:Y:S02]  /*24f70*/  IADD3.X R13, P3, PT, RZ, R13, RZ, P3, !PT ;  /* 0x0000000dff0d7210 */ /* 0x000fe40001f7e4ff */
[----:B------:R-:W-:Y:S01]  /*24f80*/  IADD3.X R20, P1, PT, R12, 0x5, RZ, P1, !PT ;  /* 0x000000050c147810 */ /* 0x000fe20000f3e4ff */
[----:B------:R-:W-:Y:S01]  /*24f90*/  STG.E.64 desc[UR4][R2.64+0x18], R6 ;  /* 0x0000180602007986 */ /* 0x000fe2000c101b04 */
[----:B0-----:R-:W-:Y:S02]  /*24fa0*/  IADD3.X R14, P0, PT, R22, 0x6, RZ, P0, !PT ;  /* 0x00000006160e7810 */ /* 0x001fe4000071e4ff */
[----:B------:R-:W-:Y:S01]  /*24fb0*/  IADD3.X R21, P1, PT, RZ, R13, RZ, P1, !PT ;  /* 0x0000000dff157210 */ /* 0x000fe20000f3e4ff */
[----:B------:R0:W-:Y:S02]  /*24fc0*/  STG.E.64 desc[UR4][R2.64+0x20], R12 ;  /* 0x0000200c02007986 */ /* 0x0001e4000c101b04 */
[----:B------:R-:W-:-:S02]  /*24fd0*/  IMAD.X R15, RZ, RZ, R23, P0 ;  /* 0x000000ffff0f7224 */ /* 0x000fc400000e0617 */
[----:B------:R2:W-:Y:S01]  /*24fe0*/  STG.E.64 desc[UR4][R2.64+0x20], R20 ;  /* 0x0000201402007986 */ /* 0x0005e2000c101b04 */
[----:B-1----:R-:W-:-:S03]  /*24ff0*/  IADD3 R28, P0, PT, R18, 0x1da, RZ ;  /* 0x000001da121c7810 */ /* 0x002fc60007f1e0ff */
[----:B------:R-:W-:Y:S02]  /*25000*/  STG.E.64 desc[UR4][R2.64+0x28], R14 ;  /* 0x0000280e02007986 */ /* 0x000fe4000c101b04 */
[----:B------:R-:W-:Y:S01]  /*25010*/  IMAD.X R29, RZ, RZ, R19, P0 ;  /* 0x000000ffff1d7224 */ /* 0x000fe200000e0613 */
[----:B------:R-:W-:-:S04]  /*25020*/  IADD3 RZ, P0, PT, R28, 0x1, RZ ;  /* 0x000000011cff7810 */ /* 0x000fc80007f1e0ff */
[----:B------:R-:W-:Y:S01]  /*25030*/  IADD3.X RZ, P0, PT, RZ, R29, RZ, P0, !PT ;  /* 0x0000001dffff7210 */ /* 0x000fe2000071e4ff */
[----:B------:R-:W-:Y:S03]  /*25040*/  STG.E.64 desc[UR4][R2.64], R28 ;  /* 0x0000001c02007986 */ /* 0x000fe6000c101b04 */
        /* <DEDUP_REMOVED lines=22> */
[----:B0-----:R-:W-:Y:S02]  /*251b0*/  IADD3.X R12, P2, PT, R10, 0x3, RZ, P2, !PT ;  /* 0x000000030a0c7810 */ /* 0x001fe4000175e4ff */
        /* <DEDUP_REMOVED lines=1232> */
[----:B------:R2:W-:Y:S01]  /*29ec0*/  STG.E.64 desc[UR4][R2.64], R26 ;  /* 0x0000001a02007986 */ /* 0x0005e2000c101b04 */
        /* <DEDUP_REMOVED lines=9> */
[----:B------:R-:W-:Y:S02]  /*29f60*/  IADD3.X R25, P0, PT, RZ, R15, RZ, P0, !PT ;  /* 0x0000000fff197210 */ /* 0x000fe4000071e4ff */
[----:B--2---:R-:W-:Y:S01]  /*29f70*/  IADD3.X R26, P4, PT, R14, 0x6, RZ, P4, !PT ;  /* 0x000000060e1a7810 */ /* 0x004fe2000279e4ff */
[----:B------:R-:W-:Y:S01]  /*29f80*/  IMAD.X R15, RZ, RZ, R23, P2 ;  /* 0x000000ffff0f7224 */ /* 0x000fe200010e0617 */
[----:B------:R-:W-:Y:S01]  /*29f90*/  IADD3 R28, P2, PT, R18, 0x21a, RZ ;  /* 0x0000021a121c7810 */ /* 0x000fe20007f5e0ff */
[----:B------:R1:W-:Y:S01]  /*29fa0*/  STG.E.64 desc[UR4][R2.64+0x10], R24 ;  /* 0x0000101802007986 */ /* 0x0003e2000c101b04 */
[----:B---3--:R-:W-:Y:S01]  /*29fb0*/  IADD3.X R6, P0, PT, R6, 0x4, RZ, P0, !PT ;  /* 0x0000000406067810 */ /* 0x008fe2000071e4ff */
        /* <DEDUP_REMOVED lines=193> */
[----:B------:R-:W-:Y:S03]  /*2abd0*/  STG.E.64 desc[UR4][R2.64+0x8], R24 ;  /* 0x0000081802007986 */ /* 0x000fe6000c101b04 */
[----:B------:R-:W-:Y:S01]  /*2abe0*/  IADD3.X R21, P5, PT, RZ, R11, RZ, P5, !PT ;  /* 0x0000000bff157210 */ /* 0x000fe20002fbe4ff */
[----:B------:R1:W-:Y:S03]  /*2abf0*/  STG.E.64 desc[UR4][R2.64+0x20], R6 ;  /* 0x0000200602007986 */ /* 0x0003e6000c101b04 */
[----:B---3--:R-:W-:Y:S01]  /*2ac00*/  IADD3.X R10, P5, PT, R8, 0x4, RZ, P5, !PT ;  /* 0x00000004080a7810 */ /* 0x008fe20002fbe4ff */
[----:B------:R-:W-:Y:S01]  /*2ac10*/  STG.E.64 desc[UR4][R2.64+0x10], R20 ;  /* 0x0000101402007986 */ /* 0x000fe2000c101b04 */
[----:B0-----:R-:W-:-:S02]  /*2ac20*/  IADD3 R8, P6, PT, R18, 0x224, RZ ;  /* 0x0000022412087810 */ /* 0x001fc40007fde0ff */
[----:B------:R-:W-:Y:S01]  /*2ac30*/  IADD3.X R11, P5, PT, RZ, R9, RZ, P5, !PT ;  /* 0x00000009ff0b7210 */ /* 0x000fe20002fbe4ff */
[----:B------:R-:W-:Y:S02]  /*2ac40*/  STG.E.64 desc[UR4][R2.64+0x28], R12 ;  /* 0x0000280c02007986 */ /* 0x000fe4000c101b04 */
[----:B------:R-:W-:Y:S01]  /*2ac50*/  IMAD.X R9, RZ, RZ, R19, P6 ;  /* 0x000000ffff097224 */ /* 0x000fe200030e0613 */
[----:B------:R-:W-:Y:S01]  /*2ac60*/  IADD3 RZ, P6, PT, R8, 0x1, RZ ;  /* 0x0000000108ff7810 */ /* 0x000fe20007fde0ff */
[----:B------:R-:W-:Y:S01]  /*2ac70*/  STG.E.64 desc[UR4][R2.64+0x18], R10 ;  /* 0x0000180a02007986 */ /* 0x000fe2000c101b04 */
[----:B-1----:R-:W-:Y:S02]  /*2ac80*/  IADD3.X R6, P5, PT, R6, 0x5, RZ, P5, !PT ;  /* 0x0000000506067810 */ /* 0x002fe40002fbe4ff */
[----:B------:R-:W-:Y:S01]  /*2ac90*/  IADD3.X RZ, P6, PT, RZ, R9, RZ, P6, !PT ;  /* 0x00000009ffff7210 */ /* 0x000fe200037de4ff */
[----:B------:R0:W-:Y:S01]  /*2aca0*/  STG.E.64 desc[UR4][R2.64], R8 ;  /* 0x0000000802007986 */ /* 0x0001e2000c101b04 */
[----:B------:R-:W-:-:S02]  /*2acb0*/  IADD3.X R7, P5, PT, RZ, R7, RZ, P5, !PT ;  /* 0x00000007ff077210 */ /* 0x000fc40002fbe4ff */
[----:B------:R-:W-:-:S03]  /*2acc0*/  IADD3.X R16, P6, PT, R24, 0x2, RZ, P6, !PT ;  /* 0x0000000218107810 */ /* 0x000fc600037de4ff */
[----:B------:R1:W-:Y:S01]  /*2acd0*/  STG.E.64 desc[UR4][R2.64+0x20], R6 ;  /* 0x0000200602007986 */ /* 0x0003e2000c101b04 */
[----:B------:R-:W-:-:S04]  /*2ace0*/  IADD3.X R17, P6, PT, RZ, R25, RZ, P6, !PT ;  /* 0x00000019ff117210 */ /* 0x000fc800037de4ff */
[----:B------:R-:W-:Y:S01]  /*2acf0*/  IADD3.X R26, P6, PT, R20, 0x3, RZ, P6, !PT ;  /* 0x00000003141a7810 */ /* 0x000fe200037de4ff */
[----:B------:R2:W-:Y:S01]  /*2ad00*/  STG.E.64 desc[UR4][R2.64+0x8], R16 ;  /* 0x0000081002007986 */ /* 0x0005e2000c101b04 */
[----:B0-----:R-:W-:Y:S02]  /*2ad10*/  IADD3.X R8, P3, PT, R12, 0x6, RZ, P3, !PT ;  /* 0x000000060c087810 */ /* 0x001fe40001f7e4ff */
        /* <DEDUP_REMOVED lines=18> */
[----:B0-----:R-:W-:Y:S01]  /*2ae40*/  IADD3.X R26, P1, PT, R8, 0x6, RZ, P1, !PT ;  /* 0x00000006081a7810 */ /* 0x001fe20000f3e4ff */
        /* <DEDUP_REMOVED lines=19> */
[----:B--2---:R-:W-:Y:S01]  /*2af80*/  IADD3.X R16, P0, PT, R26, 0x6, RZ, P0, !PT ;  /* 0x000000061a107810 */ /* 0x004fe2000071e4ff */
        /* <DEDUP_REMOVED lines=32> */
[----:B------:R-:W-:Y:S02]  /*2b190*/  IADD3.X R4, P0, PT, R6, 0x5, RZ, P0, !PT ;  /* 0x0000000506047810 */ /* 0x000fe4000071e4ff */
[----:B---3--:R-:W-:Y:S01]  /*2b1a0*/  IADD3.X R6, P2, PT, R14, 0x2, RZ, P2, !PT ;  /* 0x000000020e067810 */ /* 0x008fe2000175e4ff */
        /* <DEDUP_REMOVED lines=66> */
[----:B------:R-:W-:Y:S01]  /*2b5d0*/  STG.E.64 desc[UR4][R2.64+0x8], R26 ;  /* 0x0000081a02007986 */ /* 0x000fe2000c101b04 */
        /* <DEDUP_REMOVED lines=17> */
[----:B------:R-:W-:Y:S02]  /*2b6f0*/  IADD3.X R24, P3, PT, R8, 0x3, RZ, P3, !PT ;  /* 0x0000000308187810 */ /* 0x000fe40001f7e4ff */
        /* <DEDUP_REMOVED lines=1356> */
[----:B0-----:R-:W-:-:S02]  /*30bc0*/  IADD3.X R14, P6, PT, R10, 0x6, RZ, P6, !PT ;  /* 0x000000060a0e7810 */ /* 0x001fc400037de4ff */
        /* <DEDUP_REMOVED lines=11> */
[----:B-1----:R-:W-:-:S02]  /*30c80*/  IADD3.X R20, P5, PT, R20, 0x4, RZ, P5, !PT ;  /* 0x0000000414147810 */ /* 0x002fc40002fbe4ff */
[----:B------:R-:W-:Y:S01]  /*30c90*/  IADD3.X RZ, P6, PT, RZ, R23, RZ, P6, !PT ;  /* 0x00000017ffff7210 */ /* 0x000fe200037de4ff */
[----:B------:R-:W-:Y:S01]  /*30ca0*/  STG.E.64 desc[UR4][R2.64], R22 ;  /* 0x0000001602007986 */ /* 0x000fe2000c101b04 */
[----:B------:R-:W-:Y:S02]  /*30cb0*/  IADD3.X R21, P5, PT, RZ, R21, RZ, P5, !PT ;  /* 0x00000015ff157210 */ /* 0x000fe40002fbe4ff */
[----:B------:R-:W-:Y:S01]  /*30cc0*/  IADD3.X R12, P6, PT, R6, 0x2, RZ, P6, !PT ;  /* 0x00000002060c7810 */ /* 0x000fe200037de4ff */
[----:B------:R-:W-:Y:S01]  /*30cd0*/  STG.E.64 desc[UR4][R2.64+0x28], R14 ;  /* 0x0000280e02007986 */ /* 0x000fe2000c101b04 */
[----:B0-----:R-:W-:Y:S02]  /*30ce0*/  IADD3.X R6, P3, PT, R14, 0x6, RZ, P3, !PT ;  /* 0x000000060e067810 */ /* 0x001fe40001f7e4ff */
        /* <DEDUP_REMOVED lines=12> */
[----:B------:R-:W-:Y:S01]  /*30db0*/  STG.E.64 desc[UR4][R2.64+0x10], R28 ;  /* 0x0000101c02007986 */ /* 0x000fe2000c101b04 */
[----:B0-----:R-:W-:Y:S02]  /*30dc0*/  IADD3.X R20, P6, PT, R20, 0x4, RZ, P6, !PT ;  /* 0x0000000414147810 */ /* 0x001fe400037de4ff */
[----:B------:R-:W-:Y:S01]  /*30dd0*/  IADD3.X RZ, P3, PT, RZ, R27, RZ, P3, !PT ;  /* 0x0000001bffff7210 */ /* 0x000fe20001f7e4ff */
[----:B------:R0:W-:Y:S01]  /*30de0*/  STG.E.64 desc[UR4][R2.64+0x20], R4 ;  /* 0x0000200402007986 */ /* 0x0001e2000c101b04 */
        /* <DEDUP_REMOVED lines=9> */
[----:B0-----:R-:W-:-:S02]  /*30e80*/  IADD3.X R4, P6, PT, R4, 0x5, RZ, P6, !PT ;  /* 0x0000000504047810 */ /* 0x001fc400037de4ff */
[----:B------:R-:W-:Y:S01]  /*30e90*/  IADD3.X R23, P3, PT, RZ, R29, RZ, P3, !PT ;  /* 0x0000001dff177210 */ /* 0x000fe20001f7e4ff */
[----:B------:R-:W-:Y:S01]  /*30ea0*/  STG.E.64 desc[UR4][R2.64+0x28], R12 ;  /* 0x0000280c02007986 */ /* 0x000fe2000c101b04 */
[----:B------:R-:W-:Y:S02]  /*30eb0*/  IADD3.X R5, P6, PT, RZ, R5, RZ, P6, !PT ;  /* 0x00000005ff057210 */ /* 0x000fe400037de4ff */
[----:B------:R-:W-:Y:S01]  /*30ec0*/  IADD3.X R28, P3, PT, R20, 0x4, RZ, P3, !PT ;  /* 0x00000004141c7810 */ /* 0x000fe20001f7e4ff */
[----:B------:R-:W-:Y:S01]  /*30ed0*/  STG.E.64 desc[UR4][R2.64+0x10], R22 ;  /* 0x0000101602007986 */ /* 0x000fe2000c101b04 */
[----:B-1----:R-:W-:Y:S02]  /*30ee0*/  IADD3 R20, P1, PT, R18, 0x273, RZ ;  /* 0x0000027312147810 */ /* 0x002fe40007f3e0ff */
[----:B------:R-:W-:Y:S01]  /*30ef0*/  IADD3.X R29, P3, PT, RZ, R21, RZ, P3, !PT ;  /* 0x00000015ff1d7210 */ /* 0x000fe20001f7e4ff */
[----:B------:R0:W-:Y:S02]  /*30f00*/  STG.E.64 desc[UR4][R2.64+0x20], R4 ;  /* 0x0000200402007986 */ /* 0x0001e4000c101b04 */
[----:B------:R-:W-:Y:S01]  /*30f10*/  IMAD.X R21, RZ, RZ, R19, P1 ;  /* 0x000000ffff157224 */ /* 0x000fe200008e0613 */
[----:B------:R-:W-:Y:S01]  /*30f20*/  IADD3 RZ, P1, PT, R20, 0x1, RZ ;  /* 0x0000000114ff7810 */ /* 0x000fe20007f3e0ff */
[----:B------:R1:W-:Y:S01]  /*30f30*/  STG.E.64 desc[UR4][R2.64+0x18], R28 ;  /* 0x0000181c02007986 */ /* 0x0003e2000c101b04 */
[----:B------:R-:W-:-:S02]  /*30f40*/  IADD3.X R24, P3, PT, R4, 0x5, RZ, P3, !PT ;  /* 0x0000000504187810 */ /* 0x000fc40001f7e4ff */
[----:B------:R-:W-:Y:S01]  /*30f50*/  IADD3.X RZ, P1, PT, RZ, R21, RZ, P1, !PT ;  /* 0x00000015ffff7210 */ /* 0x000fe20000f3e4ff */
[----:B------:R-:W-:Y:S01]  /*30f60*/  STG.E.64 desc[UR4][R2.64], R20 ;  /* 0x0000001402007986 */ /* 0x000fe2000c101b04 */
[----:B------:R-:W-:Y:S02]  /*30f70*/  IADD3.X R25, P3, PT, RZ, R5, RZ, P3, !PT ;  /* 0x00000005ff197210 */ /* 0x000fe40001f7e4ff */
[----:B------:R-:W-:Y:S02]  /*30f80*/  IADD3.X R26, P1, PT, R8, 0x2, RZ, P1, !PT ;  /* 0x00000002081a7810 */ /* 0x000fe40000f3e4ff */
[----:B0-----:R-:W-:Y:S01]  /*30f90*/  IADD3.X R4, P0, PT, R12, 0x6, RZ, P0, !PT ;  /* 0x000000060c047810 */ /* 0x001fe2000071e4ff */
[----:B------:R0:W-:Y:S01]  /*30fa0*/  STG.E.64 desc[UR4][R2.64+0x20], R24 ;  /* 0x0000201802007986 */ /* 0x0001e2000c101b04 */
[----:B------:R-:W-:-:S03]  /*30fb0*/  IADD3.X R27, P1, PT, RZ, R9, RZ, P1, !PT ;  /* 0x00000009ff1b7210 */ /* 0x000fc60000f3e4ff */
[----:B------:R-:W-:Y:S01]  /*30fc0*/  IMAD.X R5, RZ, RZ, R13, P0 ;  /* 0x000000ffff057224 */ /* 0x000fe200000e060d */
[----:B------:R-:W-:Y:S01]  /*30fd0*/  IADD3.X R16, P1, PT, R22, 0x3, RZ, P1, !PT ;  /* 0x0000000316107810 */ /* 0x000fe20000f3e4ff */
[----:B------:R2:W-:Y:S01]  /*30fe0*/  STG.E.64 desc[UR4][R2.64+0x8], R26 ;  /* 0x0000081a02007986 */ /* 0x0005e2000c101b04 */
[----:B------:R-:W-:Y:S02]  /*30ff0*/  IADD3 R22, P0, PT, R18, 0x274, RZ ;  /* 0x0000027412167810 */ /* 0x000fe40007f1e0ff */
[----:B------:R-:W-:Y:S01]  /*31000*/  IADD3.X R17, P1, PT, RZ, R23, RZ, P1, !PT ;  /* 0x00000017ff117210 */ /* 0x000fe20000f3e4ff */
[----:B------:R-:W-:Y:S02]  /*31010*/  STG.E.64 desc[UR4][R2.64+0x28], R4 ;  /* 0x0000280402007986 */ /* 0x000fe4000c101b04 */
[----:B------:R-:W-:Y:S01]  /*31020*/  IMAD.X R23, RZ, RZ, R19, P0 ;  /* 0x000000ffff177224 */ /* 0x000fe200000e0613 */
[----:B------:R-:W-:Y:S01]  /*31030*/  IADD3 RZ, P0, PT, R22, 0x1, RZ ;  /* 0x0000000116ff7810 */ /* 0x000fe20007f1e0ff */
[----:B------:R-:W-:Y:S01]  /*31040*/  STG.E.64 desc[UR4][R2.64+0x10], R16 ;  /* 0x0000101002007986 */ /* 0x000fe2000c101b04 */
[----:B-1----:R-:W-:-:S02]  /*31050*/  IADD3.X R28, P1, PT, R28, 0x4, RZ, P1, !PT ;  /* 0x000000041c1c7810 */ /* 0x002fc40000f3e4ff */
[----:B------:R-:W-:Y:S01]  /*31060*/  IADD3.X RZ, P0, PT, RZ, R23, RZ, P0, !PT ;  /* 0x00000017ffff7210 */ /* 0x000fe2000071e4ff */
[----:B------:R1:W-:Y:S01]  /*31070*/  STG.E.64 desc[UR4][R2.64], R22 ;  /* 0x0000001602007986 */ /* 0x0003e2000c101b04 */
[----:B------:R-:W-:Y:S02]  /*31080*/  IADD3.X R29, P1, PT, RZ, R29, RZ, P1, !PT ;  /* 0x0000001dff1d7210 */ /* 0x000fe40000f3e4ff */
[----:B------:R-:W-:Y:S02]  /*31090*/  IADD3.X R8, P0, PT, R26, 0x2, RZ, P0, !PT ;  /* 0x000000021a087810 */ /* 0x000fe4000071e4ff */
[----:B0-----:R-:W-:Y:S01]  /*310a0*/  IADD3.X R24, P1, PT, R24, 0x5, RZ, P1, !PT ;  /* 0x0000000518187810 */ /* 0x001fe20000f3e4ff */
[----:B------:R0:W-:Y:S01]  /*310b0*/  STG.E.64 desc[UR4][R2.64+0x18], R28 ;  /* 0x0000181c02007986 */ /* 0x0001e2000c101b04 */
[----:B------:R-:W-:Y:S02]  /*310c0*/  IADD3.X R9, P0, PT, RZ, R27, RZ, P0, !PT ;  /* 0x0000001bff097210 */ /* 0x000fe4000071e4ff */
[----:B------:R-:W-:-:S02]  /*310d0*/  IADD3.X R25, P1, PT, RZ, R25, RZ, P1, !PT ;  /* 0x00000019ff197210 */ /* 0x000fc40000f3e4ff */
[----:B--2---:R-:W-:Y:S01]  /*310e0*/  IADD3.X R26, P0, PT, R16, 0x3, RZ, P0, !PT ;  /* 0x00000003101a7810 */ /* 0x004fe2000071e4ff */
[----:B------:R-:W-:Y:S01]  /*310f0*/  STG.E.64 desc[UR4][R2.64+0x8], R8 ;  /* 0x0000080802007986 */ /* 0x000fe2000c101b04 */
[----:B-1----:R-:W-:Y:S02]  /*31100*/  IADD3.X R22, P2, PT, R4, 0x6, RZ, P2, !PT ;  /* 0x0000000604167810 */ /* 0x002fe4000175e4ff */
[----:B------:R-:W-:Y:S01]  /*31110*/  IADD3.X R27, P0, PT, RZ, R17, RZ, P0, !PT ;  /* 0x00000011ff1b7210 */ /* 0x000fe2000071e4ff */
[----:B------:R1:W-:Y:S02]  /*31120*/  STG.E.64 desc[UR4][R2.64+0x20], R24 ;  /* 0x0000201802007986 */ /* 0x0003e4000c101b04 */
[----:B------:R-:W-:Y:S01]  /*31130*/  IMAD.X R23, RZ, RZ, R5, P2 ;  /* 0x000000ffff177224 */ /* 0x000fe200010e0605 */
[----:B------:R-:W-:Y:S01]  /*31140*/  IADD3.X R20, P0, PT, R28, 0x4, RZ, P0, !PT ;  /* 0x000000041c147810 */ /* 0x000fe2000071e4ff */
[----:B------:R2:W-:Y:S01]  /*31150*/  STG.E.64 desc[UR4][R2.64+0x10], R26 ;  /* 0x0000101a02007986 */ /* 0x0005e2000c101b04 */
[----:B0-----:R-:W-:-:S02]  /*31160*/  IADD3 R28, P2, PT, R18, 0x275, RZ ;  /* 0x00000275121c7810 */ /* 0x001fc40007f5e0ff */
[----:B------:R-:W-:Y:S01]  /*31170*/  IADD3.X R21, P0, PT, RZ, R29, RZ, P0, !PT ;  /* 0x0000001dff157210 */ /* 0x000fe2000071e4ff */
[----:B------:R-:W-:Y:S02]  /*31180*/  STG.E.64 desc[UR4][R2.64+0x28], R22 ;  /* 0x0000281602007986 */ /* 0x000fe4000c101b04 */
[----:B------:R-:W-:Y:S01]  /*31190*/  IMAD.X R29, RZ, RZ, R19, P2 ;  /* 0x000000ffff1d7224 */ /* 0x000fe200010e0613 */
[----:B------:R-:W-:Y:S01]  /*311a0*/  IADD3.X R16, P0, PT, R24, 0x5, RZ, P0, !PT ;  /* 0x0000000518107810 */ /* 0x000fe2000071e4ff */
[----:B------:R-:W-:Y:S01]  /*311b0*/  STG.E.64 desc[UR4][R2.64+0x18], R20 ;  /* 0x0000181402007986 */ /* 0x000fe2000c101b04 */
[----:B------:R-:W-:Y:S02]  /*311c0*/  IADD3 RZ, P2, PT, R28, 0x1, RZ ;  /* 0x000000011cff7810 */ /* 0x000fe40007f5e0ff */
[----:B-1----:R-:W-:Y:S01]  /*311d0*/  IADD3.X R24, P4, PT, R22, 0x6, RZ, P4, !PT ;  /* 0x0000000616187810 */ /* 0x002fe2000279e4ff */
[----:B------:R0:W-:Y:S01]  /*311e0*/  STG.E.64 desc[UR4][R2.64], R28 ;  /* 0x0000001c02007986 */ /* 0x0001e2000c101b04 */
[----:B------:R-:W-:-:S02]  /*311f0*/  IADD3.X R17, P0, PT, RZ, R25, RZ, P0, !PT ;  /* 0x00000019ff117210 */ /* 0x000fc4000071e4ff */
[----:B------:R-:W-:Y:S01]  /*31200*/  IADD3.X RZ, P2, PT, RZ, R29, RZ, P2, !PT ;  /* 0x0000001dffff7210 */ /* 0x000fe2000175e4ff */
        /* <DEDUP_REMOVED lines=14> */
[----:B------:R-:W-:Y:S02]  /*312f0*/  IADD3.X R11, P4, PT, RZ, R9, RZ, P4, !PT ;  /* 0x00000009ff0b7210 */ /* 0x000fe4000279e4ff */
[----:B0-----:R-:W-:Y:S01]  /*31300*/  IADD3.X R28, P2, PT, R20, 0x4, RZ, P2, !PT ;  /* 0x00000004141c7810 */ /* 0x001fe2000175e4ff */
[----:B------:R0:W-:Y:S03]  /*31310*/  STG.E.64 desc[UR4][R2.64+0x10], R26 ;  /* 0x0000101a02007986 */ /* 0x0001e6000c101b04 */
[----:B------:R-:W-:Y:S01]  /*31320*/  IADD3.X R29, P2, PT, RZ, R21, RZ, P2, !PT ;  /* 0x00000015ff1d7210 */ /* 0x000fe2000175e4ff */
[----:B------:R3:W-:Y:S01]  /*31330*/  STG.E.64 desc[UR4][R2.64+0x8], R10 ;  /* 0x0000080a02007986 */ /* 0x0007e2000c101b04 */
[----:B-1----:R-:W-:Y:S02]  /*31340*/  IADD3.X R14, P5, PT, R24, 0x6, RZ, P5, !PT ;  /* 0x00000006180e7810 */ /* 0x002fe40002fbe4ff */
[----:B------:R-:W-:Y:S01]  /*31350*/  IADD3.X R16, P2, PT, R16, 0x5, RZ, P2, !PT ;  /* 0x0000000510107810 */ /* 0x000fe2000175e4ff */
[----:B------:R-:W-:Y:S01]  /*31360*/  STG.E.64 desc[UR4][R2.64+0x18], R28 ;  /* 0x0000181c02007986 */ /* 0x000fe2000c101b04 */
[----:B--2---:R-:W-:Y:S01]  /*31370*/  IADD3.X R8, P4, PT, R26, 0x3, RZ, P4, !PT ;  /* 0x000000031a087810 */ /* 0x004fe2000279e4ff */
[----:B------:R-:W-:Y:S01]  /*31380*/  IMAD.X R15, RZ, RZ, R25, P5 ;  /* 0x000000ffff0f7224 */ /* 0x000fe200028e0619 */
[----:B------:R-:W-:-:S02]  /*31390*/  IADD3 R6, P5, PT, R18, 0x277, RZ ;  /* 0x0000027712067810 */ /* 0x000fc40007fbe0ff */
[----:B------:R-:W-:Y:S02]  /*313a0*/  IADD3.X R9, P4, PT, RZ, R27, RZ, P4, !PT ;  /* 0x0000001bff097210 */ /* 0x000fe4000279e4ff */
[----:B------:R-:W-:Y:S01]  /*313b0*/  IADD3.X R17, P2, PT, RZ, R17, RZ, P2, !PT ;  /* 0x00000011ff117210 */ /* 0x000fe2000175e4ff */
[----:B------:R-:W-:Y:S01]  /*313c0*/  IMAD.X R7, RZ, RZ, R19, P5 ;  /* 0x000000ffff077224 */ /* 0x000fe200028e0613 */
[----:B------:R-:W-:Y:S01]  /*313d0*/  IADD3 RZ, P5, PT, R6, 0x1, RZ ;  /* 0x0000000106ff7810 */ /* 0x000fe20007fbe0ff */
[----:B------:R1:W-:Y:S01]  /*313e0*/  STG.E.64 desc[UR4][R2.64+0x10], R8 ;  /* 0x0000100802007986 */ /* 0x0003e2000c101b04 */
[----:B------:R-:W-:Y:S02]  /*313f0*/  IADD3.X R20, P4, PT, R28, 0x4, RZ, P4, !PT ;  /* 0x000000041c147810 */ /* 0x000fe4000279e4ff */
[----:B------:R-:W-:Y:S01]  /*31400*/  IADD3.X RZ, P5, PT, RZ, R7, RZ, P5, !PT ;  /* 0x00000007ffff7210 */ /* 0x000fe20002fbe4ff */
[----:B------:R2:W-:Y:S01]  /*31410*/  STG.E.64 desc[UR4][R2.64+0x20], R16 ;  /* 0x0000201002007986 */ /* 0x0005e2000c101b04 */
[----:B------:R-:W-:-:S02]  /*31420*/  IADD3.X R21, P4, PT, RZ, R29, RZ, P4, !PT ;  /* 0x0000001dff157210 */ /* 0x000fc4000279e4ff */
[----:B0-----:R-:W-:Y:S01]  /*31430*/  IADD3.X R26, P5, PT, R10, 0x2, RZ, P5, !PT ;  /* 0x000000020a1a7810 */ /* 0x001fe20002fbe4ff */
[----:B------:R0:W-:Y:S03]  /*31440*/  STG.E.64 desc[UR4][R2.64], R6 ;  /* 0x0000000602007986 */ /* 0x0001e6000c101b04 */
[----:B------:R-:W-:Y:S01]  /*31450*/  IADD3.X R27, P5, PT, RZ, R11, RZ, P5, !PT ;  /* 0x0000000bff1b7210 */ /* 0x000fe20002fbe4ff */
[----:B------:R4:W-:Y:S03]  /*31460*/  STG.E.64 desc[UR4][R2.64+0x18], R20 ;  /* 0x0000181402007986 */ /* 0x0009e6000c101b04 */
[----:B---3--:R-:W-:Y:S01]  /*31470*/  IADD3.X R10, P5, PT, R8, 0x3, RZ, P5, !PT ;  /* 0x00000003080a7810 */ /* 0x008fe20002fbe4ff */
[----:B------:R-:W-:Y:S01]  /*31480*/  STG.E.64 desc[UR4][R2.64+0x8], R26 ;  /* 0x0000081a02007986 */ /* 0x000fe2000c101b04 */
[----:B-1----:R-:W-:-:S02]  /*31490*/  IADD3.X R8, P6, PT, R14, 0x6, RZ, P6, !PT ;  /* 0x000000060e087810 */ /* 0x002fc400037de4ff */
[----:B------:R-:W-:Y:S01]  /*314a0*/  IADD3.X R11, P5, PT, RZ, R9, RZ, P5, !PT ;  /* 0x00000009ff0b7210 */ /* 0x000fe20002fbe4ff */
[----:B------:R-:W-:Y:S01]  /*314b0*/  STG.E.64 desc[UR4][R2.64+0x28], R14 ;  /* 0x0000280e02007986 */ /* 0x000fe2000c101b04 */
[----:B--2---:R-:W-:Y:S01]  /*314c0*/  IADD3.X R16, P4, PT, R16, 0x5, RZ, P4, !PT ;  /* 0x0000000510107810 */ /* 0x004fe2000279e4ff */
[----:B------:R-:W-:Y:S01]  /*314d0*/  IMAD.X R9, RZ, RZ, R15, P6 ;  /* 0x000000ffff097224 */ /* 0x000fe200030e060f */
[----:B------:R-:W-:Y:S01]  /*314e0*/  IADD3 R28, P6, PT, R18, 0x278, RZ ;  /* 0x00000278121c7810 */ /* 0x000fe20007fde0ff */
[----:B------:R-:W-:Y:S01]  /*314f0*/  STG.E.64 desc[UR4][R2.64+0x10], R10 ;  /* 0x0000100a02007986 */ /* 0x000fe2000c101b04 */
[----:B0-----:R-:W-:Y:S02]  /*31500*/  IADD3.X R6, P5, PT, R20, 0x4, RZ, P5, !PT ;  /* 0x0000000414067810 */ /* 0x001fe40002fbe4ff */
[----:B------:R-:W-:Y:S01]  /*31510*/  IADD3.X R17, P4, PT, RZ, R17, RZ, P4, !PT ;  /* 0x00000011ff117210 */ /* 0x000fe2000279e4ff */
[----:B------:R-:W-:Y:S01]  /*31520*/  IMAD.X R29, RZ, RZ, R19, P6 ;  /* 0x000000ffff1d7224 */ /* 0x000fe200030e0613 */
[----:B------:R-:W-:Y:S01]  /*31530*/  IADD3 RZ, P6, PT, R28, 0x1, RZ ;  /* 0x000000011cff7810 */ /* 0x000fe20007fde0ff */
[----:B------:R-:W-:Y:S01]  /*31540*/  STG.E.64 desc[UR4][R2.64+0x28], R8 ;  /* 0x0000280802007986 */ /* 0x000fe2000c101b04 */
[----:B------:R-:W-:-:S02]  /*31550*/  IADD3.X R7, P5, PT, RZ, R21, RZ, P5, !PT ;  /* 0x00000015ff077210 */ /* 0x000fc40002fbe4ff */
[----:B------:R-:W-:Y:S01]  /*31560*/  IADD3.X RZ, P6, PT, RZ, R29, RZ, P6, !PT ;  /* 0x0000001dffff7210 */ /* 0x000fe200037de4ff */
[----:B------:R0:W-:Y:S01]  /*31570*/  STG.E.64 desc[UR4][R2.64+0x20], R16 ;  /* 0x0000201002007986 */ /* 0x0001e2000c101b04 */
[----:B----4-:R-:W-:-:S03]  /*31580*/  IADD3.X R20, P5, PT, R16, 0x5, RZ, P5, !PT ;  /* 0x0000000510147810 */ /* 0x010fc60002fbe4ff */
[----:B------:R1:W-:Y:S01]  /*31590*/  STG.E.64 desc[UR4][R2.64+0x18], R6 ;  /* 0x0000180602007986 */ /* 0x0003e2000c101b04 */
[----:B------:R-:W-:-:S03]  /*315a0*/  IADD3.X R21, P5, PT, RZ, R17, RZ, P5, !PT ;  /* 0x00000011ff157210 */ /* 0x000fc60002fbe4ff */
[----:B------:R-:W-:Y:S04]  /*315b0*/  STG.E.64 desc[UR4][R2.64], R28 ;  /* 0x0000001c02007986 */ /* 0x000fe8000c101b04 */
        /* <DEDUP_REMOVED lines=3024> */
[----:B------:R-:W-:Y:S01]  /*3d2c0*/  STG.E.64 desc[UR4][R2.64+0x8], R8 ;  /* 0x0000080802007986 */ /* 0x000fe2000c101b04 */
[----:B------:R-:W-:-:S02]  /*3d2d0*/  IADD3.X R5, P0, PT, RZ, R5, RZ, P0, !PT ;  /* 0x00000005ff057210 */ /* 0x000fc4000071e4ff */
[----:B------:R-:W-:Y:S01]  /*3d2e0*/  IADD3.X R29, P2, PT, RZ, R27, RZ, P2, !PT ;  /* 0x0000001bff1d7210 */ /* 0x000fe2000175e4ff */
[----:B------:R-:W-:Y:S03]  /*3d2f0*/  STG.E.64 desc[UR4][R2.64+0x28], R10 ;  /* 0x0000280a02007986 */ /* 0x000fe6000c101b04 */
[----:B---3--:R-:W-:Y:S01]  /*3d300*/  IADD3.X R26, P2, PT, R6, 0x4, RZ, P2, !PT ;  /* 0x00000004061a7810 */ /* 0x008fe2000175e4ff */
[----:B------:R1:W-:Y:S01]  /*3d310*/  STG.E.64 desc[UR4][R2.64+0x20], R4 ;  /* 0x0000200402007986 */ /* 0x0003e2000c101b04 */
[----:B0-----:R-:W-:Y:S02]  /*3d320*/  IADD3 R6, P4, PT, R18, 0x310, RZ ;  /* 0x0000031012067810 */ /* 0x001fe40007f9e0ff */
        /* <DEDUP_REMOVED lines=8> */
[----:B-1----:R-:W-:Y:S02]  /*3d3b0*/  IADD3.X R4, P5, PT, R10, 0x6, RZ, P5, !PT ;  /* 0x000000060a047810 */ /* 0x002fe40002fbe4ff */
[----:B------:R-:W-:Y:S02]  /*3d3c0*/  IADD3.X R8, P4, PT, R8, 0x2, RZ, P4, !PT ;  /* 0x0000000208087810 */ /* 0x000fe4000279e4ff */
[----:B------:R-:W-:Y:S01]  /*3d3d0*/  IADD3.X R13, P2, PT, RZ, R5, RZ, P2, !PT ;  /* 0x00000005ff0d7210 */ /* 0x000fe2000175e4ff */
[----:B------:R-:W-:Y:S01]  /*3d3e0*/  IMAD.X R5, RZ, RZ, R11, P5 ;  /* 0x000000ffff057224 */ /* 0x000fe200028e060b */
[----:B------:R-:W-:-:S03]  /*3d3f0*/  IADD3.X R9, P4, PT, RZ, R9, RZ, P4, !PT ;  /* 0x00000009ff097210 */ /* 0x000fc6000279e4ff */
[----:B------:R-:W-:Y:S01]  /*3d400*/  STG.E.64 desc[UR4][R2.64+0x20], R12 ;  /* 0x0000200c02007986 */ /* 0x000fe2000c101b04 */
[----:B------:R-:W-:Y:S02]  /*3d410*/  IADD3.X R20, P4, PT, R28, 0x3, RZ, P4, !PT ;  /* 0x000000031c147810 */ /* 0x000fe4000279e4ff */
[----:B0-----:R-:W-:Y:S01]  /*3d420*/  IADD3 R28, P5, PT, R18, 0x311, RZ ;  /* 0x00000311121c7810 */ /* 0x001fe20007fbe0ff */
[----:B------:R0:W-:Y:S01]  /*3d430*/  STG.E.64 desc[UR4][R2.64+0x8], R8 ;  /* 0x0000080802007986 */ /* 0x0001e2000c101b04 */
        /* <DEDUP_REMOVED lines=8> */
[----:B------:R-:W-:Y:S01]  /*3d4c0*/  IADD3.X R16, P5, PT, R8, 0x2, RZ, P5, !PT ;  /* 0x0000000208107810 */ /* 0x000fe20002fbe4ff */
[----:B------:R-:W-:Y:S01]  /*3d4d0*/  STG.E.64 desc[UR4][R2.64+0x28], R4 ;  /* 0x0000280402007986 */ /* 0x000fe2000c101b04 */
[----:B0-----:R-:W-:-:S02]  /*3d4e0*/  IADD3.X R8, P6, PT, R4, 0x6, RZ, P6, !PT ;  /* 0x0000000604087810 */ /* 0x001fc400037de4ff */
[----:B------:R-:W-:Y:S01]  /*3d4f0*/  IADD3.X R17, P5, PT, RZ, R9, RZ, P5, !PT ;  /* 0x00000009ff117210 */ /* 0x000fe20002fbe4ff */
[----:B------:R0:W-:Y:S01]  /*3d500*/  STG.E.64 desc[UR4][R2.64+0x18], R26 ;  /* 0x0000181a02007986 */ /* 0x0001e2000c101b04 */
[----:B------:R-:W-:Y:S01]  /*3d510*/  IADD3.X R12, P4, PT, R12, 0x5, RZ, P4, !PT ;  /* 0x000000050c0c7810 */ /* 0x000fe2000279e4ff */
[----:B------:R-:W-:Y:S01]  /*3d520*/  IMAD.X R9, RZ, RZ, R5, P6 ;  /* 0x000000ffff097224 */ /* 0x000fe200030e0605 */
[----:B-1----:R-:W-:Y:S01]  /*3d530*/  IADD3.X R20, P5, PT, R20, 0x3, RZ, P5, !PT ;  /* 0x0000000314147810 */ /* 0x002fe20002fbe4ff */
[----:B------:R1:W-:Y:S01]  /*3d540*/  STG.E.64 desc[UR4][R2.64+0x8], R16 ;  /* 0x0000081002007986 */ /* 0x0003e2000c101b04 */
[----:B------:R-:W-:Y:S02]  /*3d550*/  IADD3 R22, P6, PT, R18, 0x312, RZ ;  /* 0x0000031212167810 */ /* 0x000fe40007fde0ff */
[----:B------:R-:W-:Y:S01]  /*3d560*/  IADD3.X R21, P5, PT, RZ, R21, RZ, P5, !PT ;  /* 0x00000015ff157210 */ /* 0x000fe20002fbe4ff */
[----:B------:R-:W-:Y:S01]  /*3d570*/  STG.E.64 desc[UR4][R2.64+0x28], R8 ;  /* 0x0000280802007986 */ /* 0x000fe2000c101b04 */
[----:B------:R-:W-:Y:S01]  /*3d580*/  IADD3.X R13, P4, PT, RZ, R13, RZ, P4, !PT ;  /* 0x0000000dff0d7210 */ /* 0x000fe2000279e4ff */
[----:B------:R-:W-:Y:S01]  /*3d590*/  IMAD.X R23, RZ, RZ, R19, P6 ;  /* 0x000000ffff177224 */ /* 0x000fe200030e0613 */
[----:B------:R-:W-:Y:S01]  /*3d5a0*/  IADD3.X R6, P5, PT, R26, 0x4, RZ, P5, !PT ;  /* 0x000000041a067810 */ /* 0x000fe20002fbe4ff */
[----:B------:R-:W-:Y:S01]  /*3d5b0*/  STG.E.64 desc[UR4][R2.64+0x10], R20 ;  /* 0x0000101402007986 */ /* 0x000fe2000c101b04 */
[----:B0-----:R-:W-:-:S02]  /*3d5c0*/  IADD3 R26, P6, PT, R18, 0x313, RZ ;  /* 0x00000313121a7810 */ /* 0x001fc40007fde0ff */
[----:B------:R-:W-:Y:S01]  /*3d5d0*/  IADD3.X R7, P5, PT, RZ, R27, RZ, P5, !PT ;  /* 0x0000001bff077210 */ /* 0x000fe20002fbe4ff */
[----:B------:R0:W-:Y:S02]  /*3d5e0*/  STG.E.64 desc[UR4][R2.64], R22 ;  /* 0x0000001602007986 */ /* 0x0001e4000c101b04 */
[----:B------:R-:W-:Y:S01]  /*3d5f0*/  IMAD.X R27, RZ, RZ, R19, P6 ;  /* 0x000000ffff1b7224 */ /* 0x000fe200030e0613 */
[----:B------:R-:W-:Y:S01]  /*3d600*/  IADD3 RZ, P6, PT, R22, 0x1, RZ ;  /* 0x0000000116ff7810 */ /* 0x000fe20007fde0ff */
[----:B------:R2:W-:Y:S03]  /*3d610*/  STG.E.64 desc[UR4][R2.64+0x20], R12 ;  /* 0x0000200c02007986 */ /* 0x0005e6000c101b04 */
[----:B------:R-:W-:Y:S01]  /*3d620*/  IADD3.X RZ, P6, PT, RZ, R23, RZ, P6, !PT ;  /* 0x00000017ffff7210 */ /* 0x000fe200037de4ff */
[----:B------:R3:W-:Y:S03]  /*3d630*/  STG.E.64 desc[UR4][R2.64], R26 ;  /* 0x0000001a02007986 */ /* 0x0007e6000c101b04 */
[----:B------:R-:W-:Y:S01]  /*3d640*/  IADD3.X R28, P6, PT, R16, 0x2, RZ, P6, !PT ;  /* 0x00000002101c7810 */ /* 0x000fe200037de4ff */
[----:B------:R4:W-:Y:S01]  /*3d650*/  STG.E.64 desc[UR4][R2.64+0x18], R6 ;  /* 0x0000180602007986 */ /* 0x0009e2000c101b04 */
[----:B-1----:R-:W-:-:S02]  /*3d660*/  IADD3.X R16, P3, PT, R8, 0x6, RZ, P3, !PT ;  /* 0x0000000608107810 */ /* 0x002fc40001f7e4ff */
        /* <DEDUP_REMOVED lines=17> */
[----:B------:R-:W-:Y:S02]  /*3d780*/  IADD3.X RZ, P1, PT, RZ, R15, RZ, P1, !PT ;  /* 0x0000000fffff7210 */ /* 0x000fe40000f3e4ff */
[----:B--2---:R-:W-:Y:S01]  /*3d790*/  IADD3.X R12, P5, PT, R12, 0x5, RZ, P5, !PT ;  /* 0x000000050c0c7810 */ /* 0x004fe20002fbe4ff */
[----:B------:R1:W-:Y:S01]  /*3d7a0*/  STG.E.64 desc[UR4][R2.64+0x8], R24 ;  /* 0x0000081802007986 */ /* 0x0003e2000c101b04 */
[----:B---3--:R-:W-:-:S02]  /*3d7b0*/  IADD3.X R26, P1, PT, R24, 0x2, RZ, P1, !PT ;  /* 0x00000002181a7810 */ /* 0x008fc40000f3e4ff */
[----:B----4-:R-:W-:Y:S01]  /*3d7c0*/  IADD3.X R6, P6, PT, R6, 0x4, RZ, P6, !PT ;  /* 0x0000000406067810 */ /* 0x010fe200037de4ff */
[----:B------:R2:W-:Y:S01]  /*3d7d0*/  STG.E.64 desc[UR4][R2.64], R14 ;  /* 0x0000000e02007986 */ /* 0x0005e2000c101b04 */
[----:B------:R-:W-:Y:S02]  /*3d7e0*/  IADD3.X R27, P1, PT, RZ, R25, RZ, P1, !PT ;  /* 0x00000019ff1b7210 */ /* 0x000fe40000f3e4ff */
[----:B------:R-:W-:Y:S02]  /*3d7f0*/  IADD3.X R13, P5, PT, RZ, R13, RZ, P5, !PT ;  /* 0x0000000dff0d7210 */ /* 0x000fe40002fbe4ff */
[----:B------:R-:W-:Y:S01]  /*3d800*/  IADD3.X R7, P6, PT, RZ, R7, RZ, P6, !PT ;  /* 0x00000007ff077210 */ /* 0x000fe200037de4ff */
[----:B------:R-:W-:Y:S01]  /*3d810*/  STG.E.64 desc[UR4][R2.64+0x8], R26 ;  /* 0x0000081a02007986 */ /* 0x000fe2000c101b04 */
[----:B0-----:R-:W-:-:S03]  /*3d820*/  IADD3.X R20, P3, PT, R20, 0x3, RZ, P3, !PT ;  /* 0x0000000314147810 */ /* 0x001fc60001f7e4ff */
[----:B------:R0:W-:Y:S01]  /*3d830*/  STG.E.64 desc[UR4][R2.64+0x20], R12 ;  /* 0x0000200c02007986 */ /* 0x0001e2000c101b04 */
[----:B------:R-:W-:Y:S02]  /*3d840*/  IADD3.X R21, P3, PT, RZ, R21, RZ, P3, !PT ;  /* 0x00000015ff157210 */ /* 0x000fe40001f7e4ff */
[----:B-1----:R-:W-:Y:S01]  /*3d850*/  IADD3.X R24, P1, PT, R20, 0x3, RZ, P1, !PT ;  /* 0x0000000314187810 */ /* 0x002fe20000f3e4ff */
[----:B------:R1:W-:Y:S01]  /*3d860*/  STG.E.64 desc[UR4][R2.64+0x18], R6 ;  /* 0x0000180602007986 */ /* 0x0003e2000c101b04 */
[----:B------:R-:W-:Y:S02]  /*3d870*/  IADD3.X R28, P3, PT, R6, 0x4, RZ, P3, !PT ;  /* 0x00000004061c7810 */ /* 0x000fe40001f7e4ff */
[----:B--2---:R-:W-:Y:S01]  /*3d880*/  IADD3.X R14, P0, PT, R22, 0x6, RZ, P0, !PT ;  /* 0x00000006160e7810 */ /* 0x004fe2000071e4ff */
[----:B------:R-:W-:Y:S01]  /*3d890*/  STG.E.64 desc[UR4][R2.64+0x10], R20 ;  /* 0x0000101402007986 */ /* 0x000fe2000c101b04 */
[----:B------:R-:W-:Y:S02]  /*3d8a0*/  IADD3.X R29, P3, PT, RZ, R7, RZ, P3, !PT ;  /* 0x00000007ff1d7210 */ /* 0x000fe40001f7e4ff */
[----:B------:R-:W-:Y:S01]  /*3d8b0*/  IADD3.X R25, P1, PT, RZ, R21, RZ, P1, !PT ;  /* 0x00000015ff197210 */ /* 0x000fe20000f3e4ff */
[----:B------:R-:W-:Y:S01]  /*3d8c0*/  IMAD.X R15, RZ, RZ, R23, P0 ;  /* 0x000000ffff0f7224 */ /* 0x000fe200000e0617 */
[----:B0-----:R-:W-:Y:S01]  /*3d8d0*/  IADD3.X R12, P6, PT, R12, 0x5, RZ, P6, !PT ;  /* 0x000000050c0c7810 */ /* 0x001fe200037de4ff */
[----:B------:R0:W-:Y:S03]  /*3d8e0*/  STG.E.64 desc[UR4][R2.64+0x18], R28 ;  /* 0x0000181c02007986 */ /* 0x0001e6000c101b04 */
[----:B------:R-:W-:Y:S01]  /*3d8f0*/  IADD3.X R13, P6, PT, RZ, R13, RZ, P6, !PT ;  /* 0x0000000dff0d7210 */ /* 0x000fe200037de4ff */
[----:B------:R-:W-:Y:S01]  /*3d900*/  STG.E.64 desc[UR4][R2.64+0x10], R24 ;  /* 0x0000101802007986 */ /* 0x000fe2000c101b04 */
[----:B-1----:R-:W-:-:S03]  /*3d910*/  IADD3.X R6, P1, PT, R28, 0x4, RZ, P1, !PT ;  /* 0x000000041c067810 */ /* 0x002fc60000f3e4ff */
[----:B------:R1:W-:Y:S01]  /*3d920*/  STG.E.64 desc[UR4][R2.64+0x20], R12 ;  /* 0x0000200c02007986 */ /* 0x0003e2000c101b04 */
[----:B------:R-:W-:-:S03]  /*3d930*/  IADD3.X R7, P1, PT, RZ, R29, RZ, P1, !PT ;  /* 0x0000001dff077210 */ /* 0x000fc60000f3e4ff */
[----:B------:R-:W-:Y:S01]  /*3d940*/  STG.E.64 desc[UR4][R2.64+0x28], R14 ;  /* 0x0000280e02007986 */ /* 0x000fe2000c101b04 */
[----:B0-----:R-:W-:-:S03]  /*3d950*/  IADD3 R28, P0, PT, R18, 0x315, RZ ;  /* 0x00000315121c7810 */ /* 0x001fc60007f1e0ff */
[----:B------:R-:W-:Y:S02]  /*3d960*/  STG.E.64 desc[UR4][R2.64+0x18], R6 ;  /* 0x0000180602007986 */ /* 0x000fe4000c101b04 */
[----:B------:R-:W-:Y:S01]  /*3d970*/  IMAD.X R29, RZ, RZ, R19, P0 ;  /* 0x000000ffff1d7224 */ /* 0x000fe200000e0613 */
[----:B------:R-:W-:Y:S02]  /*3d980*/  IADD3 RZ, P0, PT, R28, 0x1, RZ ;  /* 0x000000011cff7810 */ /* 0x000fe40007f1e0ff */
[----:B-1----:R-:W-:Y:S02]  /*3d990*/  IADD3.X R12, P3, PT, R12, 0x5, RZ, P3, !PT ;  /* 0x000000050c0c7810 */ /* 0x002fe40001f7e4ff */
[----:B------:R-:W-:Y:S01]  /*3d9a0*/  IADD3.X RZ, P0, PT, RZ, R29, RZ, P0, !PT ;  /* 0x0000001dffff7210 */ /* 0x000fe2000071e4ff */
[----:B------:R-:W-:Y:S01]  /*3d9b0*/  STG.E.64 desc[UR4][R2.64], R28 ;  /* 0x0000001c02007986 */ /* 0x000fe2000c101b04 */
[----:B------:R-:W-:Y:S02]  /*3d9c0*/  IADD3.X R13, P3, PT, RZ, R13, RZ, P3, !PT ;  /* 0x0000000dff0d7210 */ /* 0x000fe40001f7e4ff */
        /* <DEDUP_REMOVED lines=1269> */
[----:B------:R-:W-:Y:S02]  /*42920*/  IADD3.X R25, P0, PT, RZ, R15, RZ, P0, !PT ;  /* 0x0000000fff197210 */ /* 0x000fe4000071e4ff */
[----:B-1----:R-:W-:Y:S01]  /*42930*/  IADD3.X R26, P4, PT, R14, 0x6, RZ, P4, !PT ;  /* 0x000000060e1a7810 */ /* 0x002fe2000279e4ff */
        /* <DEDUP_REMOVED lines=1746> */
[----:B------:R1:W-:Y:S01]  /*49660*/  STG.E.64 desc[UR4][R2.64], R22 ;  /* 0x0000001602007986 */ /* 0x0003e2000c101b04 */
        /* <DEDUP_REMOVED lines=17> */
[----:B-1----:R-:W-:Y:S02]  /*49780*/  IADD3.X R22, P1, PT, R6, 0x6, RZ, P1, !PT ;  /* 0x0000000606167810 */ /* 0x002fe40000f3e4ff */
[----:B------:R-:W-:Y:S01]  /*49790*/  IADD3.X RZ, P3, PT, RZ, R27, RZ, P3, !PT ;  /* 0x0000001bffff7210 */ /* 0x000fe20001f7e4ff */
[----:B------:R1:W-:Y:S01]  /*497a0*/  STG.E.64 desc[UR4][R2.64+0x20], R4 ;  /* 0x0000200402007986 */ /* 0x0003e2000c101b04 */
[----:B0-----:R-:W-:Y:S01]  /*497b0*/  IADD3.X R20, P6, PT, R20, 0x4, RZ, P6, !PT ;  /* 0x0000000414147810 */ /* 0x001fe200037de4ff */
[----:B------:R-:W-:Y:S01]  /*497c0*/  IMAD.X R23, RZ, RZ, R7, P1 ;  /* 0x000000ffff177224 */ /* 0x000fe200008e0607 */
[----:B------:R-:W-:Y:S01]  /*497d0*/  IADD3.X R8, P3, PT, R12, 0x2, RZ, P3, !PT ;  /* 0x000000020c087810 */ /* 0x000fe20001f7e4ff */
[----:B------:R-:W-:Y:S01]  /*497e0*/  STG.E.64 desc[UR4][R2.64], R26 ;  /* 0x0000001a02007986 */ /* 0x000fe2000c101b04 */
[----:B------:R-:W-:-:S02]  /*497f0*/  IADD3.X R21, P6, PT, RZ, R21, RZ, P6, !PT ;  /* 0x00000015ff157210 */ /* 0x000fc400037de4ff */
[----:B------:R-:W-:Y:S01]  /*49800*/  IADD3.X R9, P3, PT, RZ, R13, RZ, P3, !PT ;  /* 0x0000000dff097210 */ /* 0x000fe20001f7e4ff */
[----:B------:R-:W-:Y:S03]  /*49810*/  STG.E.64 desc[UR4][R2.64+0x28], R22 ;  /* 0x0000281602007986 */ /* 0x000fe6000c101b04 */
[----:B--2---:R-:W-:Y:S01]  /*49820*/  IADD3.X R12, P3, PT, R28, 0x3, RZ, P3, !PT ;  /* 0x000000031c0c7810 */ /* 0x004fe20001f7e4ff */
[----:B------:R0:W-:Y:S01]  /*49830*/  STG.E.64 desc[UR4][R2.64+0x18], R20 ;  /* 0x0000181402007986 */ /* 0x0001e2000c101b04 */
[----:B-1----:R-:W-:Y:S02]  /*49840*/  IADD3.X R4, P6, PT, R4, 0x5, RZ, P6, !PT ;  /* 0x0000000504047810 */ /* 0x002fe400037de4ff */
[----:B------:R-:W-:Y:S01]  /*49850*/  IADD3.X R13, P3, PT, RZ, R29, RZ, P3, !PT ;  /* 0x0000001dff0d7210 */ /* 0x000fe20001f7e4ff */
[----:B------:R-:W-:Y:S01]  /*49860*/  STG.E.64 desc[UR4][R2.64+0x8], R8 ;  /* 0x0000080802007986 */ /* 0x000fe2000c101b04 */
[----:B------:R-:W-:-:S02]  /*49870*/  IADD3.X R5, P6, PT, RZ, R5, RZ, P6, !PT ;  /* 0x00000005ff057210 */ /* 0x000fc400037de4ff */
[----:B------:R-:W-:Y:S01]  /*49880*/  IADD3.X R28, P3, PT, R20, 0x4, RZ, P3, !PT ;  /* 0x00000004141c7810 */ /* 0x000fe20001f7e4ff */
[----:B------:R-:W-:Y:S03]  /*49890*/  STG.E.64 desc[UR4][R2.64+0x10], R12 ;  /* 0x0000100c02007986 */ /* 0x000fe6000c101b04 */
[----:B------:R-:W-:Y:S01]  /*498a0*/  IADD3.X R29, P3, PT, RZ, R21, RZ, P3, !PT ;  /* 0x00000015ff1d7210 */ /* 0x000fe20001f7e4ff */
[----:B------:R1:W-:Y:S01]  /*498b0*/  STG.E.64 desc[UR4][R2.64+0x20], R4 ;  /* 0x0000200402007986 */ /* 0x0003e2000c101b04 */
[----:B0-----:R-:W-:Y:S02]  /*498c0*/  IADD3 R20, P1, PT, R18, 0x3ae, RZ ;  /* 0x000003ae12147810 */ /* 0x001fe40007f3e0ff */
[----:B------:R-:W-:Y:S01]  /*498d0*/  IADD3.X R24, P3, PT, R4, 0x5, RZ, P3, !PT ;  /* 0x0000000504187810 */ /* 0x000fe20001f7e4ff */
[----:B------:R-:W-:Y:S02]  /*498e0*/  STG.E.64 desc[UR4][R2.64+0x18], R28 ;  /* 0x0000181c02007986 */ /* 0x000fe4000c101b04 */
[----:B------:R-:W-:Y:S01]  /*498f0*/  IMAD.X R21, RZ, RZ, R19, P1 ;  /* 0x000000ffff157224 */ /* 0x000fe200008e0613 */
[----:B------:R-:W-:-:S02]  /*49900*/  IADD3 RZ, P1, PT, R20, 0x1, RZ ;  /* 0x0000000114ff7810 */ /* 0x000fc40007f3e0ff */
[----:B------:R-:W-:Y:S02]  /*49910*/  IADD3.X R25, P3, PT, RZ, R5, RZ, P3, !PT ;  /* 0x00000005ff197210 */ /* 0x000fe40001f7e4ff */
[----:B------:R0:W-:Y:S01]  /*49920*/  STG.E.64 desc[UR4][R2.64], R20 ;  /* 0x0000001402007986 */ /* 0x0001e2000c101b04 */
[----:B------:R-:W-:Y:S02]  /*49930*/  IADD3.X RZ, P1, PT, RZ, R21, RZ, P1, !PT ;  /* 0x00000015ffff7210 */ /* 0x000fe40000f3e4ff */
[----:B-1----:R-:W-:Y:S01]  /*49940*/  IADD3.X R4, P0, PT, R22, 0x6, RZ, P0, !PT ;  /* 0x0000000616047810 */ /* 0x002fe2000071e4ff */
[----:B------:R-:W-:Y:S01]  /*49950*/  STG.E.64 desc[UR4][R2.64+0x20], R24 ;  /* 0x0000201802007986 */ /* 0x000fe2000c101b04 */
[----:B------:R-:W-:-:S03]  /*49960*/  IADD3.X R26, P1, PT, R8, 0x2, RZ, P1, !PT ;  /* 0x00000002081a7810 */ /* 0x000fc60000f3e4ff */
[----:B------:R-:W-:Y:S01]  /*49970*/  IMAD.X R5, RZ, RZ, R23, P0 ;  /* 0x000000ffff057224 */ /* 0x000fe200000e0617 */
[----:B------:R-:W-:-:S04]  /*49980*/  IADD3.X R27, P1, PT, RZ, R9, RZ, P1, !PT ;  /* 0x00000009ff1b7210 */ /* 0x000fc80000f3e4ff */
[----:B------:R-:W-:Y:S01]  /*49990*/  IADD3.X R12, P1, PT, R12, 0x3, RZ, P1, !PT ;  /* 0x000000030c0c7810 */ /* 0x000fe20000f3e4ff */
[----:B------:R1:W-:Y:S01]  /*499a0*/  STG.E.64 desc[UR4][R2.64+0x8], R26 ;  /* 0x0000081a02007986 */ /* 0x0003e2000c101b04 */
[----:B0-----:R-:W-:Y:S02]  /*499b0*/  IADD3 R20, P0, PT, R18, 0x3af, RZ ;  /* 0x000003af12147810 */ /* 0x001fe40007f1e0ff */
[----:B------:R-:W-:Y:S01]  /*499c0*/  IADD3.X R13, P1, PT, RZ, R13, RZ, P1, !PT ;  /* 0x0000000dff0d7210 */ /* 0x000fe20000f3e4ff */
[----:B------:R-:W-:Y:S02]  /*499d0*/  STG.E.64 desc[UR4][R2.64+0x28], R4 ;  /* 0x0000280402007986 */ /* 0x000fe4000c101b04 */
        /* <DEDUP_REMOVED lines=8> */
[----:B------:R-:W-:Y:S01]  /*49a60*/  IADD3.X R28, P1, PT, R24, 0x5, RZ, P1, !PT ;  /* 0x00000005181c7810 */ /* 0x000fe20000f3e4ff */
[----:B------:R2:W-:Y:S01]  /*49a70*/  STG.E.64 desc[UR4][R2.64+0x18], R16 ;  /* 0x0000181002007986 */ /* 0x0005e2000c101b04 */
[----:B------:R-:W-:Y:S02]  /*49a80*/  IADD3.X R9, P0, PT, RZ, R27, RZ, P0, !PT ;  /* 0x0000001bff097210 */ /* 0x000fe4000071e4ff */
[----:B------:R-:W-:-:S02]  /*49a90*/  IADD3.X R29, P1, PT, RZ, R25, RZ, P1, !PT ;  /* 0x00000019ff1d7210 */ /* 0x000fc40000f3e4ff */
[----:B-1----:R-:W-:Y:S01]  /*49aa0*/  IADD3.X R26, P0, PT, R12, 0x3, RZ, P0, !PT ;  /* 0x000000030c1a7810 */ /* 0x002fe2000071e4ff */
[----:B------:R-:W-:Y:S01]  /*49ab0*/  STG.E.64 desc[UR4][R2.64+0x8], R8 ;  /* 0x0000080802007986 */ /* 0x000fe2000c101b04 */
[----:B------:R-:W-:Y:S02]  /*49ac0*/  IADD3.X R24, P2, PT, R4, 0x6, RZ, P2, !PT ;  /* 0x0000000604187810 */ /* 0x000fe4000175e4ff */
[----:B------:R-:W-:Y:S01]  /*49ad0*/  IADD3.X R27, P0, PT, RZ, R13, RZ, P0, !PT ;  /* 0x0000000dff1b7210 */ /* 0x000fe2000071e4ff */
[----:B------:R1:W-:Y:S01]  /*49ae0*/  STG.E.64 desc[UR4][R2.64+0x20], R28 ;  /* 0x0000201c02007986 */ /* 0x0003e2000c101b04 */
[----:B------:R-:W-:Y:S01]  /*49af0*/  IADD3.X R10, P4, PT, R24, 0x6, RZ, P4, !PT ;  /* 0x00000006180a7810 */ /* 0x000fe2000279e4ff */
[----:B------:R-:W-:Y:S01]  /*49b00*/  IMAD.X R25, RZ, RZ, R5, P2 ;  /* 0x000000ffff197224 */ /* 0x000fe200010e0605 */
[----:B0-----:R-:W-:Y:S01]  /*49b10*/  IADD3.X R12, P0, PT, R16, 0x4, RZ, P0, !PT ;  /* 0x00000004100c7810 */ /* 0x001fe2000071e4ff */
[----:B------:R-:W-:Y:S02]  /*49b20*/  STG.E.64 desc[UR4][R2.64+0x10], R26 ;  /* 0x0000101a02007986 */ /* 0x000fe4000c101b04 */
[----:B------:R-:W-:Y:S01]  /*49b30*/  IMAD.X R11, RZ, RZ, R25, P4 ;  /* 0x000000ffff0b7224 */ /* 0x000fe200020e0619 */
[----:B------:R-:W-:Y:S01]  /*49b40*/  IADD3.X R13, P0, PT, RZ, R17, RZ, P0, !PT ;  /* 0x00000011ff0d7210 */ /* 0x000fe2000071e4ff */
[----:B------:R-:W-:Y:S01]  /*49b50*/  STG.E.64 desc[UR4][R2.64+0x28], R24 ;  /* 0x0000281802007986 */ /* 0x000fe2000c101b04 */
[----:B------:R-:W-:-:S02]  /*49b60*/  IADD3 R14, P4, PT, R18, 0x3b1, RZ ;  /* 0x000003b1120e7810 */ /* 0x000fc40007f9e0ff */
[----:B--2---:R-:W-:Y:S01]  /*49b70*/  IADD3.X R16, P0, PT, R28, 0x5, RZ, P0, !PT ;  /* 0x000000051c107810 */ /* 0x004fe2000071e4ff */
[----:B------:R-:W-:Y:S01]  /*49b80*/  STG.E.64 desc[UR4][R2.64+0x18], R12 ;  /* 0x0000180c02007986 */ /* 0x000fe2000c101b04 */
[----:B-1----:R-:W-:Y:S01]  /*49b90*/  IADD3 R28, P2, PT, R18, 0x3b0, RZ ;  /* 0x000003b0121c7810 */ /* 0x002fe20007f5e0ff */
[--C-:B------:R-:W-:Y:S01]  /*49ba0*/  IMAD.X R15, RZ, RZ, R19.reuse, P4 ;  /* 0x000000ffff0f7224 */ /* 0x100fe200020e0613 */
[----:B------:R-:W-:Y:S01]  /*49bb0*/  IADD3.X R17, P0, PT, RZ, R29, RZ, P0, !PT ;  /* 0x0000001dff117210 */ /* 0x000fe2000071e4ff */
[----:B------:R-:W-:Y:S01]  /*49bc0*/  STG.E.64 desc[UR4][R2.64+0x28], R10 ;  /* 0x0000280a02007986 */ /* 0x000fe2000c101b04 */
[----:B------:R-:W-:Y:S01]  /*49bd0*/  IADD3 RZ, P4, PT, R14, 0x1, RZ ;  /* 0x000000010eff7810 */ /* 0x000fe20007f9e0ff */
[----:B------:R-:W-:Y:S01]  /*49be0*/  IMAD.X R29, RZ, RZ, R19, P2 ;  /* 0x000000ffff1d7224 */ /* 0x000fe200010e0613 */
[----:B------:R-:W-:Y:S01]  /*49bf0*/  IADD3 RZ, P2, PT, R28, 0x1, RZ ;  /* 0x000000011cff7810 */ /* 0x000fe20007f5e0ff */
[----:B------:R-:W-:Y:S01]  /*49c00*/  STG.E.64 desc[UR4][R2.64+0x20], R16 ;  /* 0x0000201002007986 */ /* 0x000fe2000c101b04 */
[----:B------:R-:W-:-:S02]  /*49c10*/  IADD3.X RZ, P4, PT, RZ, R15, RZ, P4, !PT ;  /* 0x0000000fffff7210 */ /* 0x000fc4000279e4ff */
[----:B------:R-:W-:Y:S01]  /*49c20*/  IADD3.X RZ, P2, PT, RZ, R29, RZ, P2, !PT ;  /* 0x0000001dffff7210 */ /* 0x000fe2000175e4ff */
[----:B------:R-:W-:Y:S03]  /*49c30*/  STG.E.64 desc[UR4][R2.64], R28 ;  /* 0x0000001c02007986 */ /* 0x000fe6000c101b04 */
[----:B------:R-:W-:Y:S01]  /*49c40*/  IADD3.X R8, P2, PT, R8, 0x2, RZ, P2, !PT ;  /* 0x0000000208087810 */ /* 0x000fe2000175e4ff */
[----:B------:R0:W-:Y:S03]  /*49c50*/  STG.E.64 desc[UR4][R2.64], R14 ;  /* 0x0000000e02007986 */ /* 0x0001e6000c101b04 */
[----:B------:R-:W-:Y:S02]  /*49c60*/  IADD3.X R9, P2, PT, RZ, R9, RZ, P2, !PT ;  /* 0x00000009ff097210 */ /* 0x000fe4000175e4ff */
[----:B------:R-:W-:-:S03]  /*49c70*/  IADD3.X R20, P4, PT, R8, 0x2, RZ, P4, !PT ;  /* 0x0000000208147810 */ /* 0x000fc6000279e4ff */
[----:B------:R1:W-:Y:S01]  /*49c80*/  STG.E.64 desc[UR4][R2.64+0x8], R8 ;  /* 0x0000080802007986 */ /* 0x0003e2000c101b04 */
[----:B------:R-:W-:Y:S02]  /*49c90*/  IADD3.X R21, P4, PT, RZ, R9, RZ, P4, !PT ;  /* 0x00000009ff157210 */ /* 0x000fe4000279e4ff */
[----:B0-----:R-:W-:-:S03]  /*49ca0*/  IADD3.X R14, P2, PT, R26, 0x3, RZ, P2, !PT ;  /* 0x000000031a0e7810 */ /* 0x001fc6000175e4ff */
[----:B------:R-:W-:Y:S01]  /*49cb0*/  STG.E.64 desc[UR4][R2.64+0x8], R20 ;  /* 0x0000081402007986 */ /* 0x000fe2000c101b04 */
[----:B------:R-:W-:-:S04]  /*49cc0*/  IADD3.X R15, P2, PT, RZ, R27, RZ, P2, !PT ;  /* 0x0000001bff0f7210 */ /* 0x000fc8000175e4ff */
[----:B------:R-:W-:Y:S01]  /*49cd0*/  IADD3.X R28, P2, PT, R12, 0x4, RZ, P2, !PT ;  /* 0x000000040c1c7810 */ /* 0x000fe2000175e4ff */
[----:B------:R0:W-:Y:S01]  /*49ce0*/  STG.E.64 desc[UR4][R2.64+0x10], R14 ;  /* 0x0000100e02007986 */ /* 0x0001e2000c101b04 */
[----:B------:R-:W-:Y:S02]  /*49cf0*/  IADD3.X R12, P5, PT, R10, 0x6, RZ, P5, !PT ;  /* 0x000000060a0c7810 */ /* 0x000fe40002fbe4ff */
[----:B-1----:R-:W-:Y:S02]  /*49d00*/  IADD3.X R8, P4, PT, R14, 0x3, RZ, P4, !PT ;  /* 0x000000030e087810 */ /* 0x002fe4000279e4ff */
[----:B------:R-:W-:Y:S01]  /*49d10*/  IADD3.X R29, P2, PT, RZ, R13, RZ, P2, !PT ;  /* 0x0000000dff1d7210 */ /* 0x000fe2000175e4ff */
[----:B------:R-:W-:Y:S01]  /*49d20*/  IMAD.X R13, RZ, RZ, R11, P5 ;  /* 0x000000ffff0d7224 */ /* 0x000fe200028e060b */
[----:B------:R-:W-:Y:S02]  /*49d30*/  IADD3 R6, P5, PT, R18, 0x3b2, RZ ;  /* 0x000003b212067810 */ /* 0x000fe40007fbe0ff */
[----:B------:R-:W-:Y:S01]  /*49d40*/  IADD3.X R9, P4, PT, RZ, R15, RZ, P4, !PT ;  /* 0x0000000fff097210 */ /* 0x000fe2000279e4ff */
[----:B------:R-:W-:Y:S01]  /*49d50*/  STG.E.64 desc[UR4][R2.64+0x18], R28 ;  /* 0x0000181c02007986 */ /* 0x000fe2000c101b04 */
[----:B------:R-:W-:Y:S01]  /*49d60*/  IADD3.X R16, P2, PT, R16, 0x5, RZ, P2, !PT ;  /* 0x0000000510107810 */ /* 0x000fe2000175e4ff */
[----:B------:R-:W-:Y:S01]  /*49d70*/  IMAD.X R7, RZ, RZ, R19, P5 ;  /* 0x000000ffff077224 */ /* 0x000fe200028e0613 */
[----:B------:R-:W-:Y:S01]  /*49d80*/  IADD3.X R26, P4, PT, R28, 0x4, RZ, P4, !PT ;  /* 0x000000041c1a7810 */ /* 0x000fe2000279e4ff */
[----:B------:R-:W-:Y:S01]  /*49d90*/  STG.E.64 desc[UR4][R2.64+0x10], R8 ;  /* 0x0000100802007986 */ /* 0x000fe2000c101b04 */
[----:B------:R-:W-:-:S02]  /*49da0*/  IADD3 RZ, P5, PT, R6, 0x1, RZ ;  /* 0x0000000106ff7810 */ /* 0x000fc40007fbe0ff */
[----:B------:R-:W-:Y:S01]  /*49db0*/  IADD3.X R17, P2, PT, RZ, R17, RZ, P2, !PT ;  /* 0x00000011ff117210 */ /* 0x000fe2000175e4ff */
[----:B------:R-:W-:Y:S01]  /*49dc0*/  STG.E.64 desc[UR4][R2.64], R6 ;  /* 0x0000000602007986 */ /* 0x000fe2000c101b04 */
[----:B------:R-:W-:Y:S02]  /*49dd0*/  IADD3.X R27, P4, PT, RZ, R29, RZ, P4, !PT ;  /* 0x0000001dff1b7210 */ /* 0x000fe4000279e4ff */
[----:B------:R-:W-:Y:S01]  /*49de0*/  IADD3.X RZ, P5, PT, RZ, R7, RZ, P5, !PT ;  /* 0x00000007ffff7210 */ /* 0x000fe20002fbe4ff */
[----:B------:R1:W-:Y:S01]  /*49df0*/  STG.E.64 desc[UR4][R2.64+0x20], R16 ;  /* 0x0000201002007986 */ /* 0x0003e2000c101b04 */
[----:B0-----:R-:W-:-:S03]  /*49e00*/  IADD3.X R14, P4, PT, R16, 0x5, RZ, P4, !PT ;  /* 0x00000005100e7810 */ /* 0x001fc6000279e4ff */
[----:B------:R-:W-:Y:S01]  /*49e10*/  STG.E.64 desc[UR4][R2.64+0x18], R26 ;  /* 0x0000181a02007986 */ /* 0x000fe2000c101b04 */
[----:B------:R-:W-:-:S03]  /*49e20*/  IADD3.X R15, P4, PT, RZ, R17, RZ, P4, !PT ;  /* 0x00000011ff0f7210 */ /* 0x000fc6000279e4ff */
[----:B------:R-:W-:Y:S04]  /*49e30*/  STG.E.64 desc[UR4][R2.64+0x28], R12 ;  /* 0x0000280c02007986 */ /* 0x000fe8000c101b04 */
[----:B------:R0:W-:Y:S01]  /*49e40*/  STG.E.64 desc[UR4][R2.64+0x20], R14 ;  /* 0x0000200e02007986 */ /* 0x0001e2000c101b04 */
[----:B-1----:R-:W-:Y:S02]  /*49e50*/  IADD3.X R16, P5, PT, R20, 0x2, RZ, P5, !PT ;  /* 0x0000000214107810 */ /* 0x002fe40002fbe4ff */
        /* <DEDUP_REMOVED lines=16> */
[----:B------:R-:W-:Y:S02]  /*49f60*/  IADD3.X R23, P6, PT, RZ, R17, RZ, P6, !PT ;  /* 0x00000011ff177210 */ /* 0x000fe400037de4ff */
[----:B0-----:R-:W-:Y:S01]  /*49f70*/  IADD3.X R14, P5, PT, R14, 0x5, RZ, P5, !PT ;  /* 0x000000050e0e7810 */ /* 0x001fe20002fbe4ff */
[----:B------:R0:W-:Y:S01]  /*49f80*/  STG.E.64 desc[UR4][R2.64+0x18], R6 ;  /* 0x0000180602007986 */ /* 0x0001e2000c101b04 */
[----:B-1----:R-:W-:Y:S02]  /*49f90*/  IADD3.X R16, P6, PT, R8, 0x3, RZ, P6, !PT ;  /* 0x0000000308107810 */ /* 0x002fe400037de4ff */
[----:B------:R-:W-:Y:S01]  /*49fa0*/  IADD3.X R15, P5, PT, RZ, R15, RZ, P5, !PT ;  /* 0x0000000fff0f7210 */ /* 0x000fe20002fbe4ff */
[----:B------:R-:W-:Y:S01]  /*49fb0*/  STG.E.64 desc[UR4][R2.64+0x8], R22 ;  /* 0x0000081602007986 */ /* 0x000fe2000c101b04 */
[----:B------:R-:W-:Y:S02]  /*49fc0*/  IADD3.X R17, P6, PT, RZ, R9, RZ, P6, !PT ;  /* 0x00000009ff117210 */ /* 0x000fe400037de4ff */
[----:B--2---:R-:W-:Y:S01]  /*49fd0*/  IADD3.X R8, P3, PT, R20, 0x6, RZ, P3, !PT ;  /* 0x0000000614087810 */ /* 0x004fe20001f7e4ff */
[----:B------:R1:W-:Y:S04]  /*49fe0*/  STG.E.64 desc[UR4][R2.64+0x20], R14 ;  /* 0x0000200e02007986 */ /* 0x0003e8000c101b04 */
        /* <DEDUP_REMOVED lines=219> */
[----:B------:R-:W-:Y:S02]  /*4ada0*/  IADD3.X R25, P2, PT, RZ, R15, RZ, P2, !PT ;  /* 0x0000000fff197210 */ /* 0x000fe4000175e4ff */
[----:B0-----:R-:W-:Y:S01]  /*4adb0*/  IADD3.X R26, P5, PT, R14, 0x6, RZ, P5, !PT ;  /* 0x000000060e1a7810 */ /* 0x001fe20002fbe4ff */
[----:B------:R-:W-:Y:S01]  /*4adc0*/  IMAD.X R15, RZ, RZ, R23, P4 ;  /* 0x000000ffff0f7224 */ /* 0x000fe200020e0617 */
[----:B------:R-:W-:Y:S01]  /*4add0*/  IADD3 R28, P4, PT, R18, 0x3bf, RZ ;  /* 0x000003bf121c7810 */ /* 0x000fe20007f9e0ff */
[----:B------:R0:W-:Y:S01]  /*4ade0*/  STG.E.64 desc[UR4][R2.64+0x10], R24 ;  /* 0x0000101802007986 */ /* 0x0001e2000c101b04 */
[----:B-1----:R-:W-:Y:S01]  /*4adf0*/  IADD3.X R6, P2, PT, R6, 0x4, RZ, P2, !PT ;  /* 0x0000000406067810 */ /* 0x002fe2000175e4ff */
        /* <DEDUP_REMOVED lines=13> */
[----:B--2---:R-:W-:Y:S01]  /*4aed0*/  IADD3.X R10, P4, PT, R24, 0x3, RZ, P4, !PT ;  /* 0x00000003180a7810 */ /* 0x004fe2000279e4ff */
[----:B------:R-:W-:Y:S01]  /*4aee0*/  STG.E.64 desc[UR4][R2.64+0x8], R12 ;  /* 0x0000080c02007986 */ /* 0x000fe2000c101b04 */
[----:B0-----:R-:W-:Y:S02]  /*4aef0*/  IADD3 R24, P5, PT, R18, 0x3c0, RZ ;  /* 0x000003c012187810 */ /* 0x001fe40007fbe0ff */
        /* <DEDUP_REMOVED lines=16> */
[----:B--2---:R-:W-:Y:S02]  /*4b000*/  IADD3.X R10, P6, PT, R26, 0x6, RZ, P6, !PT ;  /* 0x000000061a0a7810 */ /* 0x004fe400037de4ff */
        /* <DEDUP_REMOVED lines=160> */
[----:B------:R-:W-:Y:S01]  /*4ba10*/  STG.E.64 desc[UR4][R2.64+0x8], R24 ;  /* 0x0000081802007986 */ /* 0x000fe2000c101b04 */
[----:B------:R-:W-:-:S03]  /*4ba20*/  IADD3.X R21, P6, PT, RZ, R11, RZ, P6, !PT ;  /* 0x0000000bff157210 */ /* 0x000fc600037de4ff */
[----:B------:R-:W-:Y:S01]  /*4ba30*/  IMAD.X R11, RZ, RZ, R5, P3 ;  /* 0x000000ffff0b7224 */ /* 0x000fe200018e0605 */
[----:B------:R-:W-:Y:S01]  /*4ba40*/  IADD3 R12, P3, PT, R18, 0x3c9, RZ ;  /* 0x000003c9120c7810 */ /* 0x000fe20007f7e0ff */
[----:B------:R-:W-:Y:S01]  /*4ba50*/  STG.E.64 desc[UR4][R2.64+0x10], R20 ;  /* 0x0000101402007986 */ /* 0x000fe2000c101b04 */
[----:B0-----:R-:W-:-:S03]  /*4ba60*/  IADD3.X R8, P6, PT, R8, 0x4, RZ, P6, !PT ;  /* 0x0000000408087810 */ /* 0x001fc600037de4ff */
        /* <DEDUP_REMOVED lines=532> */
[----:B0-----:R-:W-:-:S03]  /*4dbb0*/  IADD3.X R6, P5, PT, R16, 0x3, RZ, P5, !PT ;  /* 0x0000000310067810 */ /* 0x001fc60002fbe4ff */
[----:B------:R0:W-:Y:S01]  /*4dbc0*/  STG.E.64 desc[UR4][R2.64+0x8], R22 ;  /* 0x0000081602007986 */ /* 0x0001e2000c101b04 */
[----:B------:R-:W-:-:S04]  /*4dbd0*/  IADD3.X R7, P5, PT, RZ, R17, RZ, P5, !PT ;  /* 0x00000011ff077210 */ /* 0x000fc80002fbe4ff */
[----:B---3--:R-:W-:Y:S01]  /*4dbe0*/  IADD3.X R16, P5, PT, R20, 0x4, RZ, P5, !PT ;  /* 0x0000000414107810 */ /* 0x008fe20002fbe4ff */
[----:B------:R3:W-:Y:S01]  /*4dbf0*/  STG.E.64 desc[UR4][R2.64+0x10], R6 ;  /* 0x0000100602007986 */ /* 0x0007e2000c101b04 */
[----:B-1----:R-:W-:Y:S02]  /*4dc00*/  IADD3.X R20, P6, PT, R24, 0x6, RZ, P6, !PT ;  /* 0x0000000618147810 */ /* 0x002fe400037de4ff */
[----:B------:R-:W-:Y:S02]  /*4dc10*/  IADD3.X R17, P5, PT, RZ, R21, RZ, P5, !PT ;  /* 0x00000015ff117210 */ /* 0x000fe40002fbe4ff */
[----:B------:R-:W-:Y:S01]  /*4dc20*/  IADD3.X R14, P3, PT, R20, 0x6, RZ, P3, !PT ;  /* 0x00000006140e7810 */ /* 0x000fe20001f7e4ff */
[----:B------:R-:W-:Y:S01]  /*4dc30*/  IMAD.X R21, RZ, RZ, R25, P6 ;  /* 0x000000ffff157224 */ /* 0x000fe200030e0619 */
[----:B------:R-:W-:Y:S01]  /*4dc40*/  IADD3 R26, P6, PT, R18, 0x3e4, RZ ;  /* 0x000003e4121a7810 */ /* 0x000fe20007fde0ff */
[----:B------:R-:W-:Y:S01]  /*4dc50*/  STG.E.64 desc[UR4][R2.64+0x18], R16 ;  /* 0x0000181002007986 */ /* 0x000fe2000c101b04 */
[----:B--2---:R-:W-:Y:S01]  /*4dc60*/  IADD3.X R4, P5, PT, R4, 0x5, RZ, P5, !PT ;  /* 0x0000000504047810 */ /* 0x004fe20002fbe4ff */
[----:B------:R-:W-:-:S02]  /*4dc70*/  IMAD.X R15, RZ, RZ, R21, P3 ;  /* 0x000000ffff0f7224 */ /* 0x000fc400018e0615 */
[----:B------:R-:W-:Y:S01]  /*4dc80*/  IMAD.X R27, RZ, RZ, R19, P6 ;  /* 0x000000ffff1b7224 */ /* 0x000fe200030e0613 */
[----:B------:R-:W-:Y:S02]  /*4dc90*/  IADD3 RZ, P6, PT, R26, 0x1, RZ ;  /* 0x000000011aff7810 */ /* 0x000fe40007fde0ff */
[----:B------:R-:W-:Y:S02]  /*4dca0*/  IADD3.X R5, P5, PT, RZ, R5, RZ, P5, !PT ;  /* 0x00000005ff057210 */ /* 0x000fe40002fbe4ff */
[----:B------:R-:W-:Y:S01]  /*4dcb0*/  IADD3.X RZ, P6, PT, RZ, R27, RZ, P6, !PT ;  /* 0x0000001bffff7210 */ /* 0x000fe200037de4ff */
[----:B------:R1:W-:Y:S03]  /*4dcc0*/  STG.E.64 desc[UR4][R2.64], R26 ;  /* 0x0000001a02007986 */ /* 0x0003e6000c101b04 */
[----:B0-----:R-:W-:Y:S01]  /*4dcd0*/  IADD3.X R22, P6, PT, R22, 0x2, RZ, P6, !PT ;  /* 0x0000000216167810 */ /* 0x001fe200037de4ff */
[----:B------:R0:W-:Y:S03]  /*4dce0*/  STG.E.64 desc[UR4][R2.64+0x20], R4 ;  /* 0x0000200402007986 */ /* 0x0001e6000c101b04 */
[----:B------:R-:W-:-:S04]  /*4dcf0*/  IADD3.X R23, P6, PT, RZ, R23, RZ, P6, !PT ;  /* 0x00000017ff177210 */ /* 0x000fc800037de4ff */
[----:B------:R-:W-:Y:S01]  /*4dd00*/  IADD3.X R28, P6, PT, R6, 0x3, RZ, P6, !PT ;  /* 0x00000003061c7810 */ /* 0x000fe200037de4ff */
[----:B------:R2:W-:Y:S01]  /*4dd10*/  STG.E.64 desc[UR4][R2.64+0x8], R22 ;  /* 0x0000081602007986 */ /* 0x0005e2000c101b04 */
[----:B---3--:R-:W-:Y:S02]  /*4dd20*/  IADD3 R6, P3, PT, R18, 0x3e5, RZ ;  /* 0x000003e512067810 */ /* 0x008fe40007f7e0ff */
[----:B------:R-:W-:-:S03]  /*4dd30*/  IADD3.X R29, P6, PT, RZ, R7, RZ, P6, !PT ;  /* 0x00000007ff1d7210 */ /* 0x000fc600037de4ff */
[----:B------:R-:W-:Y:S01]  /*4dd40*/  IMAD.X R7, RZ, RZ, R19, P3 ;  /* 0x000000ffff077224 */ /* 0x000fe200018e0613 */
[----:B------:R-:W-:Y:S01]  /*4dd50*/  IADD3 RZ, P3, PT, R6, 0x1, RZ ;  /* 0x0000000106ff7810 */ /* 0x000fe20007f7e0ff */
[----:B------:R-:W-:Y:S01]  /*4dd60*/  STG.E.64 desc[UR4][R2.64+0x10], R28 ;  /* 0x0000101c02007986 */ /* 0x000fe2000c101b04 */
[----:B-1----:R-:W-:Y:S02]  /*4dd70*/  IADD3.X R26, P6, PT, R16, 0x4, RZ, P6, !PT ;  /* 0x00000004101a7810 */ /* 0x002fe400037de4ff */
[----:B------:R-:W-:Y:S01]  /*4dd80*/  IADD3.X RZ, P3, PT, RZ, R7, RZ, P3, !PT ;  /* 0x00000007ffff7210 */ /* 0x000fe20001f7e4ff */
[----:B------:R-:W-:Y:S01]  /*4dd90*/  STG.E.64 desc[UR4][R2.64], R6 ;  /* 0x0000000602007986 */ /* 0x000fe2000c101b04 */
[----:B------:R-:W-:Y:S02]  /*4dda0*/  IADD3.X R27, P6, PT, RZ, R17, RZ, P6, !PT ;  /* 0x00000011ff1b7210 */ /* 0x000fe400037de4ff */
[----:B------:R-:W-:Y:S02]  /*4ddb0*/  IADD3.X R8, P3, PT, R22, 0x2, RZ, P3, !PT ;  /* 0x0000000216087810 */ /* 0x000fe40001f7e4ff */
[----:B0-----:R-:W-:Y:S01]  /*4ddc0*/  IADD3.X R4, P6, PT, R4, 0x5, RZ, P6, !PT ;  /* 0x0000000504047810 */ /* 0x001fe200037de4ff */
[----:B------:R0:W-:Y:S01]  /*4ddd0*/  STG.E.64 desc[UR4][R2.64+0x18], R26 ;  /* 0x0000181a02007986 */ /* 0x0001e2000c101b04 */
[----:B------:R-:W-:-:S02]  /*4dde0*/  IADD3.X R9, P3, PT, RZ, R23, RZ, P3, !PT ;  /* 0x00000017ff097210 */ /* 0x000fc40001f7e4ff */
[----:B------:R-:W-:Y:S02]  /*4ddf0*/  IADD3.X R5, P6, PT, RZ, R5, RZ, P6, !PT ;  /* 0x00000005ff057210 */ /* 0x000fe400037de4ff */
[----:B------:R-:W-:Y:S01]  /*4de00*/  IADD3.X R16, P3, PT, R28, 0x3, RZ, P3, !PT ;  /* 0x000000031c107810 */ /* 0x000fe20001f7e4ff */
[----:B------:R-:W-:Y:S03]  /*4de10*/  STG.E.64 desc[UR4][R2.64+0x8], R8 ;  /* 0x0000080802007986 */ /* 0x000fe6000c101b04 */
[----:B------:R-:W-:Y:S01]  /*4de20*/  IADD3.X R17, P3, PT, RZ, R29, RZ, P3, !PT ;  /* 0x0000001dff117210 */ /* 0x000fe20001f7e4ff */
[----:B------:R1:W-:Y:S03]  /*4de30*/  STG.E.64 desc[UR4][R2.64+0x20], R4 ;  /* 0x0000200402007986 */ /* 0x0003e6000c101b04 */
[----:B--2---:R-:W-:Y:S01]  /*4de40*/  IADD3.X R22, P3, PT, R26, 0x4, RZ, P3, !PT ;  /* 0x000000041a167810 */ /* 0x004fe20001f7e4ff */
[----:B------:R2:W-:Y:S01]  /*4de50*/  STG.E.64 desc[UR4][R2.64+0x10], R16 ;  /* 0x0000101002007986 */ /* 0x0005e2000c101b04 */
[----:B0-----:R-:W-:-:S02]  /*4de60*/  IADD3.X R26, P1, PT, R14, 0x6, RZ, P1, !PT ;  /* 0x000000060e1a7810 */ /* 0x001fc40000f3e4ff */
[----:B------:R-:W-:-:S05]  /*4de70*/  IADD3.X R23, P3, PT, RZ, R27, RZ, P3, !PT ;  /* 0x0000001bff177210 */ /* 0x000fca0001f7e4ff */
[----:B------:R-:W-:Y:S01]  /*4de80*/  STG.E.64 desc[UR4][R2.64+0x18], R22 ;  /* 0x0000181602007986 */ /* 0x000fe2000c101b04 */
[----:B-1----:R-:W-:-:S04]  /*4de90*/  IADD3.X R4, P3, PT, R4, 0x5, RZ, P3, !PT ;  /* 0x0000000504047810 */ /* 0x002fc80001f7e4ff */
[----:B------:R-:W-:-:S05]  /*4dea0*/  IADD3.X R5, P3, PT, RZ, R5, RZ, P3, !PT ;  /* 0x00000005ff057210 */ /* 0x000fca0001f7e4ff */
[----:B------:R-:W-:Y:S01]  /*4deb0*/  STG.E.64 desc[UR4][R2.64+0x20], R4 ;  /* 0x0000200402007986 */ /* 0x000fe2000c101b04 */
[----:B------:R-:W-:Y:S01]  /*4dec0*/  IMAD.X R27, RZ, RZ, R15, P1 ;  /* 0x000000ffff1b7224 */ /* 0x000fe200008e060f */
[----:B------:R-:W-:Y:S02]  /*4ded0*/  IADD3.X R6, P0, PT, R26, 0x6, RZ, P0, !PT ;  /* 0x000000061a067810 */ /* 0x000fe4000071e4ff */
[----:B------:R-:W-:-:S03]  /*4dee0*/  IADD3 R28, P1, PT, R18, 0x3e6, RZ ;  /* 0x000003e6121c7810 */ /* 0x000fc60007f3e0ff */
[----:B------:R-:W-:Y:S01]  /*4def0*/  IMAD.X R7, RZ, RZ, R27, P0 ;  /* 0x000000ffff077224 */ /* 0x000fe200000e061b */
[----:B------:R-:W-:Y:S01]  /*4df00*/  IADD3 RZ, P0, PT, R28, 0x1, RZ ;  /* 0x000000011cff7810 */ /* 0x000fe20007f1e0ff */
[----:B------:R-:W-:Y:S01]  /*4df10*/  IMAD.X R29, RZ, RZ, R19, P1 ;  /* 0x000000ffff1d7224 */ /* 0x000fe200008e0613 */
[----:B------:R-:W-:Y:S01]  /*4df20*/  IADD3.X R10, P2, PT, R6, 0x6, RZ, P2, !PT ;  /* 0x00000006060a7810 */ /* 0x000fe2000175e4ff */
[----:B------:R-:W0:Y:S01]  /*4df30*/  LDCU.64 UR6, c[0x0][0x388] ;  /* 0x00007100ff0677ac */ /* 0x000e220008000a00 */
[C---:B------:R-:W-:Y:S02]  /*4df40*/  IADD3 R24, P1, PT, R18.reuse, 0x3e7, RZ ;  /* 0x000003e712187810 */ /* 0x040fe40007f3e0ff */
[----:B------:R1:W-:Y:S01]  /*4df50*/  STG.E.64 desc[UR4][R2.64], R28 ;  /* 0x0000001c02007986 */ /* 0x0003e2000c101b04 */
[----:B------:R-:W-:Y:S01]  /*4df60*/  IADD3.X RZ, P0, PT, RZ, R29, RZ, P0, !PT ;  /* 0x0000001dffff7210 */ /* 0x000fe2000071e4ff */
[----:B------:R-:W-:Y:S01]  /*4df70*/  IMAD.X R11, RZ, RZ, R7, P2 ;  /* 0x000000ffff0b7224 */ /* 0x000fe200010e0607 */
[----:B------:R-:W-:Y:S01]  /*4df80*/  IADD3 R12, P2, PT, R18, 0x3e8, RZ ;  /* 0x000003e8120c7810 */ /* 0x000fe20007f5e0ff */
[--C-:B------:R-:W-:Y:S01]  /*4df90*/  IMAD.X R25, RZ, RZ, R19.reuse, P1 ;  /* 0x000000ffff197224 */ /* 0x100fe200008e0613 */
[----:B------:R-:W-:Y:S01]  /*4dfa0*/  IADD3 RZ, P1, PT, R24, 0x1, RZ ;  /* 0x0000000118ff7810 */ /* 0x000fe20007f3e0ff */
[----:B------:R-:W-:Y:S01]  /*4dfb0*/  STG.E.64 desc[UR4][R2.64+0x28], R20 ;  /* 0x0000281402007986 */ /* 0x000fe2000c101b04 */
[----:B------:R-:W-:Y:S01]  /*4dfc0*/  IADD3.X R18, P0, PT, R8, 0x2, RZ, P0, !PT ;  /* 0x0000000208127810 */ /* 0x000fe2000071e4ff */
        /* <DEDUP_REMOVED lines=10> */
[----:B-1----:R-:W-:Y:S01]  /*4e070*/  IADD3.X R28, P2, PT, R16, 0x3, RZ, P2, !PT ;  /* 0x00000003101c7810 */ /* 0x002fe2000175e4ff */
[----:B------:R1:W-:Y:S01]  /*4e080*/  STG.E.64 desc[UR4][R2.64+0x8], R8 ;  /* 0x0000080802007986 */ /* 0x0003e2000c101b04 */
[----:B------:R-:W-:-:S02]  /*4e090*/  IADD3.X R22, P1, PT, R22, 0x4, RZ, P1, !PT ;  /* 0x0000000416167810 */ /* 0x000fc40000f3e4ff */
[----:B------:R-:W-:Y:S01]  /*4e0a0*/  IADD3.X R29, P2, PT, RZ, R17, RZ, P2, !PT ;  /* 0x00000011ff1d7210 */ /* 0x000fe2000175e4ff */
[----:B------:R4:W-:Y:S01]  /*4e0b0*/  STG.E.64 desc[UR4][R2.64+0x10], R16 ;  /* 0x0000101002007986 */ /* 0x0009e2000c101b04 */
[----:B------:R-:W-:Y:S02]  /*4e0c0*/  IADD3.X R23, P1, PT, RZ, R23, RZ, P1, !PT ;  /* 0x00000017ff177210 */ /* 0x000fe40000f3e4ff */
[----:B---3--:R-:W-:Y:S01]  /*4e0d0*/  IADD3.X R24, P2, PT, R22, 0x4, RZ, P2, !PT ;  /* 0x0000000416187810 */ /* 0x008fe2000175e4ff */
[----:B------:R3:W-:Y:S01]  /*4e0e0*/  STG.E.64 desc[UR4][R2.64+0x10], R28 ;  /* 0x0000101c02007986 */ /* 0x0007e2000c101b04 */
[----:B0-----:R-:W-:Y:S02]  /*4e0f0*/  ISETP.GE.U32.AND P0, PT, R12, UR6, PT ;  /* 0x000000060c007c0c */ /* 0x001fe4000bf06070 */
[----:B--2---:R-:W-:Y:S01]  /*4e100*/  IADD3.X R18, P1, PT, R4, 0x5, RZ, P1, !PT ;  /* 0x0000000504127810 */ /* 0x004fe20000f3e4ff */
[----:B------:R0:W-:Y:S01]  /*4e110*/  STG.E.64 desc[UR4][R2.64+0x28], R14 ;  /* 0x0000280e02007986 */ /* 0x0001e2000c101b04 */
[----:B------:R-:W-:-:S02]  /*4e120*/  IADD3.X R4, P4, PT, R10, 0x6, RZ, P4, !PT ;  /* 0x000000060a047810 */ /* 0x000fc4000279e4ff */
[----:B------:R-:W-:Y:S01]  /*4e130*/  IADD3.X R19, P1, PT, RZ, R5, RZ, P1, !PT ;  /* 0x00000005ff137210 */ /* 0x000fe20000f3e4ff */
[----:B------:R-:W-:Y:S01]  /*4e140*/  STG.E.64 desc[UR4][R2.64+0x28], R26 ;  /* 0x0000281a02007986 */ /* 0x000fe2000c101b04 */
[----:B-1----:R-:W-:Y:S01]  /*4e150*/  IADD3.X R8, P5, PT, R4, 0x6, RZ, P5, !PT ;  /* 0x0000000604087810 */ /* 0x002fe20002fbe4ff */
[----:B------:R-:W-:Y:S01]  /*4e160*/  IMAD.X R5, RZ, RZ, R11, P4 ;  /* 0x000000ffff057224 */ /* 0x000fe200020e060b */
[----:B------:R-:W-:Y:S01]  /*4e170*/  IADD3.X R25, P2, PT, RZ, R23, RZ, P2, !PT ;  /* 0x00000017ff197210 */ /* 0x000fe2000175e4ff */
[----:B------:R1:W-:Y:S01]  /*4e180*/  STG.E.64 desc[UR4][R2.64+0x20], R18 ;  /* 0x0000201202007986 */ /* 0x0003e2000c101b04 */
[----:B------:R-:W-:Y:S01]  /*4e190*/  IADD3.X R12, P6, PT, R8, 0x6, RZ, P6, !PT ;  /* 0x00000006080c7810 */ /* 0x000fe200037de4ff */
[----:B------:R-:W-:Y:S01]  /*4e1a0*/  IMAD.X R9, RZ, RZ, R5, P5 ;  /* 0x000000ffff097224 */ /* 0x000fe200028e0605 */
[----:B------:R-:W-:Y:S01]  /*4e1b0*/  ISETP.GE.U32.AND.EX P0, PT, R13, UR7, PT, P0 ;  /* 0x000000070d007c0c */ /* 0x000fe2000bf06100 */
[----:B------:R2:W-:Y:S01]  /*4e1c0*/  STG.E.64 desc[UR4][R2.64+0x28], R6 ;  /* 0x0000280602007986 */ /* 0x0005e2000c101b04 */
[----:B----4-:R-:W-:Y:S01]  /*4e1d0*/  IADD3.X R16, P3, PT, R12, 0x6, RZ, P3, !PT ;  /* 0x000000060c107810 */ /* 0x010fe20001f7e4ff */
[----:B------:R-:W-:Y:S01]  /*4e1e0*/  IMAD.X R13, RZ, RZ, R9, P6 ;  /* 0x000000ffff0d7224 */ /* 0x000fe200030e0609 */
[----:B---3--:R-:W-:Y:S01]  /*4e1f0*/  IADD3.X R28, P2, PT, R18, 0x5, RZ, P2, !PT ;  /* 0x00000005121c7810 */ /* 0x008fe2000175e4ff */
[----:B------:R2:W-:Y:S01]  /*4e200*/  STG.E.64 desc[UR4][R2.64+0x28], R10 ;  /* 0x0000280a02007986 */ /* 0x0005e2000c101b04 */
[----:B0-----:R-:W-:Y:S01]  /*4e210*/  IADD3.X R14, P1, PT, R16, 0x6, RZ, P1, !PT ;  /* 0x00000006100e7810 */ /* 0x001fe20000f3e4ff */
[----:B------:R-:W-:Y:S01]  /*4e220*/  IMAD.X R17, RZ, RZ, R13, P3 ;  /* 0x000000ffff117224 */ /* 0x000fe200018e060d */
[----:B------:R-:W-:Y:S01]  /*4e230*/  IADD3.X R29, P2, PT, RZ, R19, RZ, P2, !PT ;  /* 0x00000013ff1d7210 */ /* 0x000fe2000175e4ff */
[----:B------:R2:W-:Y:S02]  /*4e240*/  STG.E.64 desc[UR4][R2.64+0x28], R4 ;  /* 0x0000280402007986 */ /* 0x0005e4000c101b04 */
[----:B------:R-:W-:Y:S01]  /*4e250*/  IMAD.X R15, RZ, RZ, R17, P1 ;  /* 0x000000ffff0f7224 */ /* 0x000fe200008e0611 */
[----:B-1----:R-:W-:Y:S01]  /*4e260*/  IADD3.X R18, P1, PT, R14, 0x6, RZ, P2, !PT ;  /* 0x000000060e127810 */ /* 0x002fe2000173e4ff */
[----:B------:R2:W-:Y:S04]  /*4e270*/  STG.E.64 desc[UR4][R2.64+0x28], R8 ;  /* 0x0000280802007986 */ /* 0x0005e8000c101b04 */
[----:B------:R-:W-:Y:S01]  /*4e280*/  IMAD.X R19, RZ, RZ, R15, P1 ;  /* 0x000000ffff137224 */ /* 0x000fe200008e060f */
[----:B------:R2:W-:Y:S04]  /*4e290*/  STG.E.64 desc[UR4][R2.64+0x28], R12 ;  /* 0x0000280c02007986 */ /* 0x0005e8000c101b04 */
[----:B------:R2:W-:Y:S04]  /*4e2a0*/  STG.E.64 desc[UR4][R2.64+0x28], R16 ;  /* 0x0000281002007986 */ /* 0x0005e8000c101b04 */
[----:B------:R2:W-:Y:S04]  /*4e2b0*/  STG.E.64 desc[UR4][R2.64+0x18], R22 ;  /* 0x0000181602007986 */ /* 0x0005e8000c101b04 */
[----:B------:R2:W-:Y:S04]  /*4e2c0*/  STG.E.64 desc[UR4][R2.64+0x28], R14 ;  /* 0x0000280e02007986 */ /* 0x0005e8000c101b04 */
[----:B------:R2:W-:Y:S04]  /*4e2d0*/  STG.E.64 desc[UR4][R2.64+0x18], R24 ;  /* 0x0000181802007986 */ /* 0x0005e8000c101b04 */
[----:B------:R2:W-:Y:S04]  /*4e2e0*/  STG.E.64 desc[UR4][R2.64+0x20], R28 ;  /* 0x0000201c02007986 */ /* 0x0005e8000c101b04 */
[----:B------:R2:W-:Y:S01]  /*4e2f0*/  STG.E.64 desc[UR4][R2.64+0x28], R18 ;  /* 0x0000281202007986 */ /* 0x0005e2000c101b04 */
[----:B------:R-:W-:Y:S05]  /*4e300*/  @P0 EXIT ;  /* 0x000000000000094d */ /* 0x000fea0003800000 */
[----:B--2---:R-:W0:Y:S01]  /*4e310*/  LDC.64 R4, c[0x0][0x398] ;  /* 0x0000e600ff047b82 */ /* 0x004e220000000a00 */
[----:B------:R-:W-:-:S05]  /*4e320*/  IMAD.MOV.U32 R7, RZ, RZ, 0x1 ;  /* 0x00000001ff077424 */ /* 0x000fca00078e00ff */
[----:B0-----:R-:W2:Y:S02]  /*4e330*/  ATOMG.E.EXCH.STRONG.GPU PT, R4, desc[UR4][R4.64], R7 ;  /* 0x80000007040479a8 */ /* 0x001ea4000c1ef104 */
[----:B--2---:R-:W-:-:S13]  /*4e340*/  ISETP.NE.AND P0, PT, R4, RZ, PT ;  /* 0x000000ff0400720c */ /* 0x004fda0003f05270 */
[----:B------:R-:W-:Y:S05]  /*4e350*/  @P0 EXIT ;  /* 0x000000000000094d */ /* 0x000fea0003800000 */
[----:B------:R-:W2:Y:S01]  /*4e360*/  LDG.E.64 R2, desc[UR4][R2.64] ;  /* 0x0000000402027981 */ /* 0x000ea2000c1e1b00 */
[----:B------:R-:W2:Y:S03]  /*4e370*/  LDC.64 R4, c[0x0][0x390] ;  /* 0x0000e400ff047b82 */ /* 0x000ea60000000a00 */
[----:B--2---:R-:W-:Y:S01]  /*4e380*/  STG.E.64 desc[UR4][R4.64], R2 ;  /* 0x0000000204007986 */ /* 0x004fe2000c101b04 */
[----:B------:R-:W-:Y:S05]  /*4e390*/  EXIT ;  /* 0x000000000000794d */ /* 0x000fea0003800000 */
.L_x_0:
[----:B------:R-:W-:-:S00]  /*4e3a0*/  BRA `(.L_x_0) ;  /* 0xfffffffc00fc7947 */ /* 0x000fc0000383ffff */
[----:B------:R-:W-:-:S00]  /*4e3b0*/  NOP ;  /* 0x0000000000007918 */ /* 0x000fc00000000000 */
        /* <DEDUP_REMOVED lines=12> */
.L_x_1:


//--------------------- .nv.shared.reserved.0     --------------------------
	.section	.nv.shared.reserved.0,"aw",@nobits
	.weak		__nv_reservedSMEM_offset_0_alias
	.size		__nv_reservedSMEM_offset_0_alias, 0, 64
	.other		__nv_reservedSMEM_offset_0_alias,@"STO_CUDA_RESERVED_SHARED STV_DEFAULT"
__nv_reservedSMEM_offset_0_alias:
	.zero		0
	.zero		64


//--------------------- .nv.constant0._Z15gpu_vram_kernelPmmS_Pi --------------------------
	.section	.nv.constant0._Z15gpu_vram_kernelPmmS_Pi,"a",@progbits
	.sectionflags	@""
	.align	4
.nv.constant0._Z15gpu_vram_kernelPmmS_Pi:
	.zero		928


//--------------------- SYMBOLS --------------------------

	.type		.nv.reservedSmem.offset0,@object
	.size		.nv.reservedSmem.offset0,0x4
